def matmul_kernel(
    a_ptr,
    b_ptr,
    c_ptr,
    M,
    N,
    K,
    stride_am,
    stride_ak,
    stride_bk,
    stride_bn,
    stride_cm,
    stride_cn,
    BLOCK_M: tl.constexpr,
    BLOCK_N: tl.constexpr,
    BLOCK_K: tl.constexpr,
    GROUP_M: tl.constexpr,
):
    pid = tl.program_id(axis=0)
    num_pid_m = tl.cdiv(M, BLOCK_M)
    num_pid_n = tl.cdiv(N, BLOCK_N)
    num_pid_in_group = GROUP_M * num_pid_n
    group_id = pid // num_pid_in_group
    first_pid_m = group_id * GROUP_M
    group_size_m = min(num_pid_m - first_pid_m, GROUP_M)
    pid_m = first_pid_m + ((pid % num_pid_in_group) % group_size_m)
    pid_n = (pid % num_pid_in_group) // group_size_m

    offs_am = (pid_m * BLOCK_M + tl.arange(0, BLOCK_M)) % M
    offs_bn = (pid_n * BLOCK_N + tl.arange(0, BLOCK_N)) % N
    offs_k = tl.arange(0, BLOCK_K)
    a_ptrs = a_ptr + offs_am[:, None] * stride_am + offs_k[None, :] * stride_ak
    b_ptrs = b_ptr + offs_k[:, None] * stride_bk + offs_bn[None, :] * stride_bn

    acc = tl.zeros((BLOCK_M, BLOCK_N), dtype=tl.float32)
    for kk in range(0, tl.cdiv(K, BLOCK_K)):
        a = tl.load(a_ptrs, mask=offs_k[None, :] < K - kk * BLOCK_K, other=0.0)
        b = tl.load(b_ptrs, mask=offs_k[:, None] < K - kk * BLOCK_K, other=0.0)
        acc = tl.dot(a, b, acc)
        a_ptrs += BLOCK_K * stride_ak
        b_ptrs += BLOCK_K * stride_bk

    c = acc.to(c_ptr.dtype.element_ty)
    offs_cm = pid_m * BLOCK_M + tl.arange(0, BLOCK_M)
    offs_cn = pid_n * BLOCK_N + tl.arange(0, BLOCK_N)
    c_ptrs = c_ptr + offs_cm[:, None] * stride_cm + offs_cn[None, :] * stride_cn
    mask = (offs_cm[:, None] < M) & (offs_cn[None, :] < N)
    tl.store(c_ptrs, c, mask=mask)

# config = {"BLOCK_K": 128, "BLOCK_M": 256, "BLOCK_N": 128, "GROUP_M": 8, "arch": "sm_90", "dtype": "fp8e4m3", "num_ctas": 4, "num_stages": 3, "num_warps": 4}
# arch = sm_90


// ===== COMPILED SASS (sm_90a) =====

	.target	sm_90a

	.elftype	@"ET_EXEC"


//--------------------- .note.nv.tkinfo           --------------------------
	.section	.note.nv.tkinfo,"",@"SHT_NOTE"
	.sectionflags	@"SHF_NOTE_NV_TKINFO"
	.tkinfo
        /*0018*/ 	.word	0x00000002
        /*0030*/ 	.string	""
        /*0030*/ 	.string	"ptxas"
        /*0030*/ 	.string	"Cuda compilation tools, release 13.0, V13.0.88"
        /*0030*/ 	.string	"Build cuda_13.0.r13.0/compiler.36424714_0"
        /*0030*/ 	.string	"-v  -suppress-debug-info  -lineinfo  -arch sm_90a "



//--------------------- .note.nv.cuinfo           --------------------------
	.section	.note.nv.cuinfo,"",@"SHT_NOTE"
	.sectionflags	@"SHF_NOTE_NV_CUINFO"
        /*0018*/ 	.short	0x0002
        /*001a*/ 	.short	0x005a
        /*001c*/ 	.short	0x0082
	.zero		2


//--------------------- .nv.info                  --------------------------
	.section	.nv.info,"",@"SHT_CUDA_INFO"
	.align	4


	//----- nvinfo : EIATTR_REGCOUNT
	.align		4
        /*0000*/ 	.byte	0x04, 0x2f
        /*0002*/ 	.short	(.L_1 - .L_0)
	.align		4
.L_0:
        /*0004*/ 	.word	index@(matmul_kernel)
        /*0008*/ 	.word	0x000000ff


	//----- nvinfo : EIATTR_FRAME_SIZE
	.align		4
.L_1:
        /*000c*/ 	.byte	0x04, 0x11
        /*000e*/ 	.short	(.L_3 - .L_2)
	.align		4
.L_2:
        /*0010*/ 	.word	index@(matmul_kernel)
        /*0014*/ 	.word	0x00000678


	//----- nvinfo : EIATTR_MIN_STACK_SIZE
	.align		4
.L_3:
        /*0018*/ 	.byte	0x04, 0x12
        /*001a*/ 	.short	(.L_5 - .L_4)
	.align		4
.L_4:
        /*001c*/ 	.word	index@(matmul_kernel)
        /*0020*/ 	.word	0x00000678
.L_5:


//--------------------- .nv.compat                --------------------------
	.section	.nv.compat,"",@"SHT_CUDA_COMPAT_INFO"
	.align	4
        /*0000*/ 	.byte	0x02, 0x09, 0x01, 0x00, 0x02, 0x02, 0x04, 0x00, 0x02, 0x05, 0x05, 0x00, 0x03, 0x07, 0x01, 0x01
        /*0010*/ 	.byte	0x02, 0x03, 0x00, 0x00, 0x02, 0x06, 0x01, 0x00, 0x04, 0x0b, 0x08, 0x00, 0x00, 0x00, 0x00, 0x00
        /*0020*/ 	.byte	0x00, 0x00, 0x00, 0x00


//--------------------- .nv.info.matmul_kernel    --------------------------
	.section	.nv.info.matmul_kernel,"",@"SHT_CUDA_INFO"
	.sectionflags	@""
	.align	4


	//----- nvinfo : EIATTR_CUDA_API_VERSION
	.align		4
        /*0000*/ 	.byte	0x04, 0x37
        /*0002*/ 	.short	(.L_7 - .L_6)
.L_6:
        /*0004*/ 	.word	0x00000082


	//----- nvinfo : EIATTR_KPARAM_INFO
	.align		4
.L_7:
        /*0008*/ 	.byte	0x04, 0x17
        /*000a*/ 	.short	(.L_9 - .L_8)
.L_8:
        /*000c*/ 	.word	0x00000000
        /*0010*/ 	.short	0x000d
        /*0012*/ 	.short	0x0048
        /*0014*/ 	.byte	0x00, 0xf4, 0x21, 0x00


	//----- nvinfo : EIATTR_KPARAM_INFO
	.align		4
.L_9:
        /*0018*/ 	.byte	0x04, 0x17
        /*001a*/ 	.short	(.L_11 - .L_10)
.L_10:
        /*001c*/ 	.word	0x00000000
        /*0020*/ 	.short	0x000c
        /*0022*/ 	.short	0x0040
        /*0024*/ 	.byte	0x00, 0xf4, 0x21, 0x00


	//----- nvinfo : EIATTR_KPARAM_INFO
	.align		4
.L_11:
        /*0028*/ 	.byte	0x04, 0x17
        /*002a*/ 	.short	(.L_13 - .L_12)
.L_12:
        /*002c*/ 	.word	0x00000000
        /*0030*/ 	.short	0x000b
        /*0032*/ 	.short	0x0038
        /*0034*/ 	.byte	0x00, 0xf0, 0x11, 0x00


	//----- nvinfo : EIATTR_KPARAM_INFO
	.align		4
.L_13:
        /*0038*/ 	.byte	0x04, 0x17
        /*003a*/ 	.short	(.L_15 - .L_14)
.L_14:
        /*003c*/ 	.word	0x00000000
        /*0040*/ 	.short	0x000a
        /*0042*/ 	.short	0x0034
        /*0044*/ 	.byte	0x00, 0xf0, 0x11, 0x00


	//----- nvinfo : EIATTR_KPARAM_INFO
	.align		4
.L_15:
        /*0048*/ 	.byte	0x04, 0x17
        /*004a*/ 	.short	(.L_17 - .L_16)
.L_16:
        /*004c*/ 	.word	0x00000000
        /*0050*/ 	.short	0x0009
        /*0052*/ 	.short	0x0030
        /*0054*/ 	.byte	0x00, 0xf0, 0x11, 0x00


	//----- nvinfo : EIATTR_KPARAM_INFO
	.align		4
.L_17:
        /*0058*/ 	.byte	0x04, 0x17
        /*005a*/ 	.short	(.L_19 - .L_18)
.L_18:
        /*005c*/ 	.word	0x00000000
        /*0060*/ 	.short	0x0008
        /*0062*/ 	.short	0x002c
        /*0064*/ 	.byte	0x00, 0xf0, 0x11, 0x00


	//----- nvinfo : EIATTR_KPARAM_INFO
	.align		4
.L_19:
        /*0068*/ 	.byte	0x04, 0x17
        /*006a*/ 	.short	(.L_21 - .L_20)
.L_20:
        /*006c*/ 	.word	0x00000000
        /*0070*/ 	.short	0x0007
        /*0072*/ 	.short	0x0028
        /*0074*/ 	.byte	0x00, 0xf0, 0x11, 0x00


	//----- nvinfo : EIATTR_KPARAM_INFO
	.align		4
.L_21:
        /*0078*/ 	.byte	0x04, 0x17
        /*007a*/ 	.short	(.L_23 - .L_22)
.L_22:
        /*007c*/ 	.word	0x00000000
        /*0080*/ 	.short	0x0006
        /*0082*/ 	.short	0x0024
        /*0084*/ 	.byte	0x00, 0xf0, 0x11, 0x00


	//----- nvinfo : EIATTR_KPARAM_INFO
	.align		4
.L_23:
        /*0088*/ 	.byte	0x04, 0x17
        /*008a*/ 	.short	(.L_25 - .L_24)
.L_24:
        /*008c*/ 	.word	0x00000000
        /*0090*/ 	.short	0x0005
        /*0092*/ 	.short	0x0020
        /*0094*/ 	.byte	0x00, 0xf0, 0x11, 0x00


	//----- nvinfo : EIATTR_KPARAM_INFO
	.align		4
.L_25:
        /*0098*/ 	.byte	0x04, 0x17
        /*009a*/ 	.short	(.L_27 - .L_26)
.L_26:
        /*009c*/ 	.word	0x00000000
        /*00a0*/ 	.short	0x0004
        /*00a2*/ 	.short	0x001c
        /*00a4*/ 	.byte	0x00, 0xf0, 0x11, 0x00


	//----- nvinfo : EIATTR_KPARAM_INFO
	.align		4
.L_27:
        /*00a8*/ 	.byte	0x04, 0x17
        /*00aa*/ 	.short	(.L_29 - .L_28)
.L_28:
        /*00ac*/ 	.word	0x00000000
        /*00b0*/ 	.short	0x0003
        /*00b2*/ 	.short	0x0018
        /*00b4*/ 	.byte	0x00, 0xf0, 0x11, 0x00


	//----- nvinfo : EIATTR_KPARAM_INFO
	.align		4
.L_29:
        /*00b8*/ 	.byte	0x04, 0x17
        /*00ba*/ 	.short	(.L_31 - .L_30)
.L_30:
        /*00bc*/ 	.word	0x00000000
        /*00c0*/ 	.short	0x0002
        /*00c2*/ 	.short	0x0010
        /*00c4*/ 	.byte	0x00, 0xf4, 0x21, 0x00


	//----- nvinfo : EIATTR_KPARAM_INFO
	.align		4
.L_31:
        /*00c8*/ 	.byte	0x04, 0x17
        /*00ca*/ 	.short	(.L_33 - .L_32)
.L_32:
        /*00cc*/ 	.word	0x00000000
        /*00d0*/ 	.short	0x0001
        /*00d2*/ 	.short	0x0008
        /*00d4*/ 	.byte	0x00, 0xf4, 0x21, 0x00


	//----- nvinfo : EIATTR_KPARAM_INFO
	.align		4
.L_33:
        /*00d8*/ 	.byte	0x04, 0x17
        /*00da*/ 	.short	(.L_35 - .L_34)
.L_34:
        /*00dc*/ 	.word	0x00000000
        /*00e0*/ 	.short	0x0000
        /*00e2*/ 	.short	0x0000
        /*00e4*/ 	.byte	0x00, 0xf4, 0x21, 0x00


	//----- nvinfo : EIATTR_EXPLICIT_CLUSTER
	.align		4
.L_35:
        /*00e8*/ 	.byte	0x01, 0x3e
	.zero		2


	//----- nvinfo : EIATTR_CTA_PER_CLUSTER
	.align		4
        /*00ec*/ 	.byte	0x04, 0x3d
        /*00ee*/ 	.short	(.L_37 - .L_36)
.L_36:
        /*00f0*/ 	.word	0x00000004
        /*00f4*/ 	.word	0x00000001
        /*00f8*/ 	.word	0x00000001


	//----- nvinfo : EIATTR_SPARSE_MMA_MASK
	.align		4
.L_37:
        /*00fc*/ 	.byte	0x03, 0x50
        /*00fe*/ 	.short	0x0000


	//----- nvinfo : EIATTR_MAXREG_COUNT
	.align		4
        /*0100*/ 	.byte	0x03, 0x1b
        /*0102*/ 	.short	0x00ff


	//----- nvinfo : EIATTR_NUM_BARRIERS
	.align		4
        /*0104*/ 	.byte	0x02, 0x4c
        /*0106*/ 	.byte	0x01
	.zero		1


	//----- nvinfo : EIATTR_ANNOTATIONS
	.align		4
        /*0108*/ 	.byte	0x04, 0x55
        /*010a*/ 	.short	(.L_39 - .L_38)


	//   ....[0]....
.L_38:
        /*010c*/ 	.word	0x00000001
        /*0110*/ 	.byte	0x00, 0x06, 0x00, 0x00, 0x01, 0x00, 0x00, 0x00, 0xe0, 0x09, 0x00, 0x00, 0x01, 0x00, 0x00, 0x00
        /* <DEDUP_REMOVED lines=695> */
        /*2c90*/ 	.byte	0xa0, 0x20, 0x01, 0x00


	//----- nvinfo : EIATTR_MERCURY_ISA_VERSION
	.align		4
.L_39:
        /*2c94*/ 	.byte	0x03, 0x5f
        /*2c96*/ 	.short	0x0101


	//----- nvinfo : EIATTR_EXIT_INSTR_OFFSETS
	.align		4
        /*2c98*/ 	.byte	0x04, 0x1c
        /*2c9a*/ 	.short	(.L_41 - .L_40)


	//   ....[0]....
.L_40:
        /*2c9c*/ 	.word	0x00014180


	//   ....[1]....
        /*2ca0*/ 	.word	0x000141a0


	//----- nvinfo : EIATTR_REQNTID
	.align		4
.L_41:
        /*2ca4*/ 	.byte	0x04, 0x10
        /*2ca6*/ 	.short	(.L_43 - .L_42)
.L_42:
        /*2ca8*/ 	.word	0x00000080
        /*2cac*/ 	.word	0x00000001
        /*2cb0*/ 	.word	0x00000001


	//----- nvinfo : EIATTR_CBANK_PARAM_SIZE
	.align		4
.L_43:
        /*2cb4*/ 	.byte	0x03, 0x19
        /*2cb6*/ 	.short	0x0050


	//----- nvinfo : EIATTR_PARAM_CBANK
	.align		4
        /*2cb8*/ 	.byte	0x04, 0x0a
        /*2cba*/ 	.short	(.L_45 - .L_44)
	.align		4
.L_44:
        /*2cbc*/ 	.word	index@(.nv.constant0.matmul_kernel)
        /*2cc0*/ 	.short	0x0210
        /*2cc2*/ 	.short	0x0050


	//----- nvinfo : EIATTR_SW_WAR
	.align		4
.L_45:
        /*2cc4*/ 	.byte	0x04, 0x36
        /*2cc6*/ 	.short	(.L_47 - .L_46)
.L_46:
        /*2cc8*/ 	.word	0x00000008
.L_47:


//--------------------- .nv.callgraph             --------------------------
	.section	.nv.callgraph,"",@"SHT_CUDA_CALLGRAPH"
	.align	4
	.sectionentsize	8
	.align		4
        /*0000*/ 	.word	0x00000000
	.align		4
        /*0004*/ 	.word	0xffffffff
	.align		4
        /*0008*/ 	.word	0x00000000
	.align		4
        /*000c*/ 	.word	0xfffffffe
	.align		4
        /*0010*/ 	.word	0x00000000
	.align		4
        /*0014*/ 	.word	0xfffffffd
	.align		4
        /*0018*/ 	.word	0x00000000
	.align		4
        /*001c*/ 	.word	0xfffffffc


//--------------------- .text.matmul_kernel       --------------------------
	.section	.text.matmul_kernel,"ax",@progbits
	.align	128
        .global         matmul_kernel
        .type           matmul_kernel,@function
        .size           matmul_kernel,(.L_x_4 - matmul_kernel)
        .other          matmul_kernel,@"STO_CUDA_ENTRY STV_DEFAULT"
matmul_kernel:
.text.matmul_kernel:
[----:B------:R-:W0:Y:S08]  /*0000*/  LDC R1, c[0x0][0x28] ;  /* 0x00000a00ff017b82 */ /* 0x000e300000000800 */
[----:B------:R-:W1:Y:S01]  /*0010*/  LDC.64 R44, c[0x0][0x228] ;  /* 0x00008a00ff2c7b82 */ /* 0x000e620000000a00 */
[----:B0-----:R-:W-:Y:S01]  /*0020*/  VIADD R1, R1, 0xfffff988 ;  /* 0xfffff98801017836 */ /* 0x001fe20000000000 */
[----:B------:R-:W-:Y:S01]  /*0030*/  UMOV UR5, 0x400 ;  /* 0x0000040000057882 */ /* 0x000fe20000000000 */
[----:B------:R-:W-:-:S05]  /*0040*/  ULDC.64 UR14, c[0x0][0x208] ;  /* 0x00008200000e7ab9 */ /* 0x000fca0000000a00 */
[----:B------:R-:W0:Y:S08]  /*0050*/  S2UR UR4, SR_CTAID.X ;  /* 0x00000000000479c3 */ /* 0x000e300000002500 */
[----:B------:R-:W2:Y:S01]  /*0060*/  S2UR UR12, SR_CgaCtaId ;  /* 0x00000000000c79c3 */ /* 0x000ea20000008800 */
[----:B-1----:R-:W-:-:S07]  /*0070*/  VIADD R0, R45, 0x7f ;  /* 0x0000007f2d007836 */ /* 0x002fce0000000000 */
[----:B------:R-:W1:Y:S01]  /*0080*/  LDC R114, c[0x0][0x230] ;  /* 0x00008c00ff727b82 */ /* 0x000e620000000800 */
[----:B------:R-:W-:Y:S02]  /*0090*/  SHF.R.S32.HI R3, RZ, 0x1f, R0 ;  /* 0x0000001fff037819 */ /* 0x000fe40000011400 */
[----:B0-----:R-:W-:Y:S01]  /*00a0*/  I2FP.F32.U32 R5, UR4 ;  /* 0x0000000400057c45 */ /* 0x001fe20008201000 */
[----:B------:R-:W-:Y:S01]  /*00b0*/  ULDC UR4, c[0x0][0x150] ;  /* 0x0000540000047ab9 */ /* 0x000fe20000000800 */
[----:B------:R-:W-:-:S03]  /*00c0*/  LEA.HI R3, R3, R0, RZ, 0x7 ;  /* 0x0000000003037211 */ /* 0x000fc600078f38ff */
[----:B------:R-:W-:Y:S01]  /*00d0*/  FMUL R5, R5, UR4 ;  /* 0x0000000405057c20 */ /* 0x000fe20008400000 */
[----:B------:R-:W-:Y:S01]  /*00e0*/  SHF.R.S32.HI R3, RZ, 0x7, R3 ;  /* 0x00000007ff037819 */ /* 0x000fe20000011403 */
[----:B--2---:R-:W-:Y:S02]  /*00f0*/  USHF.L.U32 UR4, UR12, 0x6, URZ ;  /* 0x000000060c047899 */ /* 0x004fe4000800063f */
[----:B------:R-:W-:Y:S02]  /*0100*/  ULEA UR12, UR12, UR5, 0x18 ;  /* 0x000000050c0c7291 */ /* 0x000fe4000f8ec03f */
[----:B------:R-:W-:Y:S01]  /*0110*/  IMAD.SHL.U32 R4, R3, 0x8, RZ ;  /* 0x0000000803047824 */ /* 0x000fe200078e00ff */
[----:B------:R-:W0:Y:S01]  /*0120*/  F2I.U32.TRUNC.NTZ R5, R5 ;  /* 0x0000000500057305 */ /* 0x000e22000020f000 */
[----:B------:R-:W-:Y:S02]  /*0130*/  ULOP3.LUT UR6, UR4, 0x40, URZ, 0xc0, !UPT ;  /* 0x0000004004067892 */ /* 0x000fe4000f8ec03f */
[----:B------:R-:W-:Y:S01]  /*0140*/  ULOP3.LUT UR4, UR4, 0x80, URZ, 0xc0, !UPT ;  /* 0x0000008004047892 */ /* 0x000fe2000f8ec03f */
[----:B------:R-:W-:Y:S01]  /*0150*/  IABS R7, R4 ;  /* 0x0000000400077213 */ /* 0x000fe20000000000 */
[----:B-1----:R-:W-:-:S03]  /*0160*/  VIADD R114, R114, 0x7f ;  /* 0x0000007f72727836 */ /* 0x002fc60000000000 */
[----:B------:R-:W1:Y:S01]  /*0170*/  I2F.RP R0, R7 ;  /* 0x0000000700007306 */ /* 0x000e620000209400 */
[----:B0-----:R-:W-:-:S07]  /*0180*/  IABS R11, R5 ;  /* 0x00000005000b7213 */ /* 0x001fce0000000000 */
[----:B-1----:R-:W0:Y:S02]  /*0190*/  MUFU.RCP R0, R0 ;  /* 0x0000000000007308 */ /* 0x002e240000001000 */
[----:B0-----:R-:W-:Y:S01]  /*01a0*/  VIADD R2, R0, 0xffffffe ;  /* 0x0ffffffe00027836 */ /* 0x001fe20000000000 */
[----:B------:R-:W-:-:S05]  /*01b0*/  IABS R0, R4 ;  /* 0x0000000400007213 */ /* 0x000fca0000000000 */
[----:B------:R0:W1:Y:S01]  /*01c0*/  F2I.FTZ.U32.TRUNC.NTZ R3, R2 ;  /* 0x0000000200037305 */ /* 0x000062000021f000 */
[----:B------:R-:W-:Y:S02]  /*01d0*/  IMAD.MOV R0, RZ, RZ, -R0 ;  /* 0x000000ffff007224 */ /* 0x000fe400078e0a00 */
[----:B0-----:R-:W-:Y:S02]  /*01e0*/  IMAD.MOV.U32 R2, RZ, RZ, RZ ;  /* 0x000000ffff027224 */ /* 0x001fe400078e00ff */
[----:B-1----:R-:W-:-:S04]  /*01f0*/  IMAD.MOV R6, RZ, RZ, -R3 ;  /* 0x000000ffff067224 */ /* 0x002fc800078e0a03 */
[----:B------:R-:W-:-:S04]  /*0200*/  IMAD R9, R6, R7, RZ ;  /* 0x0000000706097224 */ /* 0x000fc800078e02ff */
[----:B------:R-:W-:-:S06]  /*0210*/  IMAD.HI.U32 R2, R3, R9, R2 ;  /* 0x0000000903027227 */ /* 0x000fcc00078e0002 */
[----:B------:R-:W-:-:S04]  /*0220*/  IMAD.HI.U32 R2, R2, R11, RZ ;  /* 0x0000000b02027227 */ /* 0x000fc800078e00ff */
[----:B------:R-:W-:-:S05]  /*0230*/  IMAD R0, R2, R0, R11 ;  /* 0x0000000002007224 */ /* 0x000fca00078e020b */
[----:B------:R-:W-:-:S13]  /*0240*/  ISETP.GT.U32.AND P1, PT, R7, R0, PT ;  /* 0x000000000700720c */ /* 0x000fda0003f24070 */
[----:B------:R-:W-:Y:S02]  /*0250*/  @!P1 IMAD.IADD R0, R0, 0x1, -R7 ;  /* 0x0000000100009824 */ /* 0x000fe400078e0a07 */
[----:B------:R-:W-:Y:S01]  /*0260*/  @!P1 VIADD R2, R2, 0x1 ;  /* 0x0000000102029836 */ /* 0x000fe20000000000 */
[----:B------:R-:W-:Y:S02]  /*0270*/  ISETP.NE.AND P1, PT, R4, RZ, PT ;  /* 0x000000ff0400720c */ /* 0x000fe40003f25270 */
[----:B------:R-:W-:Y:S02]  /*0280*/  ISETP.GE.U32.AND P0, PT, R0, R7, PT ;  /* 0x000000070000720c */ /* 0x000fe40003f06070 */
[----:B------:R-:W-:-:S04]  /*0290*/  LOP3.LUT R0, R5, R4, RZ, 0x3c, !PT ;  /* 0x0000000405007212 */ /* 0x000fc800078e3cff */
[----:B------:R-:W-:Y:S01]  /*02a0*/  ISETP.GE.AND P2, PT, R0, RZ, PT ;  /* 0x000000ff0000720c */ /* 0x000fe20003f46270 */
[----:B------:R-:W-:-:S05]  /*02b0*/  VIADD R0, R44, 0xff ;  /* 0x000000ff2c007836 */ /* 0x000fca0000000000 */
[----:B------:R-:W-:Y:S01]  /*02c0*/  SHF.R.S32.HI R3, RZ, 0x1f, R0 ;  /* 0x0000001fff037819 */ /* 0x000fe20000011400 */
[----:B------:R-:W-:-:S03]  /*02d0*/  @P0 VIADD R2, R2, 0x1 ;  /* 0x0000000102020836 */ /* 0x000fc60000000000 */
[----:B------:R-:W-:-:S03]  /*02e0*/  LEA.HI R3, R3, R0, RZ, 0x8 ;  /* 0x0000000003037211 */ /* 0x000fc600078f40ff */
[----:B------:R-:W-:Y:S01]  /*02f0*/  @!P2 IMAD.MOV R2, RZ, RZ, -R2 ;  /* 0x000000ffff02a224 */ /* 0x000fe200078e0a02 */
[----:B------:R-:W-:-:S05]  /*0300*/  @!P1 LOP3.LUT R2, RZ, R4, RZ, 0x33, !PT ;  /* 0x00000004ff029212 */ /* 0x000fca00078e33ff */
[----:B------:R-:W-:Y:S02]  /*0310*/  IMAD.SHL.U32 R6, R2, 0x8, RZ ;  /* 0x0000000802067824 */ /* 0x000fe400078e00ff */
[----:B------:R-:W-:-:S03]  /*0320*/  IMAD.MOV R2, RZ, RZ, -R2 ;  /* 0x000000ffff027224 */ /* 0x000fc600078e0a02 */
[----:B------:R-:W-:Y:S01]  /*0330*/  LEA.HI.SX32 R3, R3, -R6, 0x18 ;  /* 0x8000000603037211 */ /* 0x000fe200078fc2ff */
[----:B------:R-:W-:-:S03]  /*0340*/  IMAD R11, R4, R2, R5 ;  /* 0x00000002040b7224 */ /* 0x000fc600078e0205 */
[----:B------:R-:W-:-:S04]  /*0350*/  VIMNMX R8, R3, 0x8, PT ;  /* 0x0000000803087848 */ /* 0x000fc80003fe0100 */
[-C--:B------:R-:W-:Y:S02]  /*0360*/  IABS R7, R8.reuse ;  /* 0x0000000800077213 */ /* 0x080fe40000000000 */
[----:B------:R-:W-:Y:S02]  /*0370*/  IABS R4, R8 ;  /* 0x0000000800047213 */ /* 0x000fe40000000000 */
[----:B------:R-:W0:Y:S08]  /*0380*/  I2F.RP R0, R7 ;  /* 0x0000000700007306 */ /* 0x000e300000209400 */
[----:B0-----:R-:W0:Y:S02]  /*0390*/  MUFU.RCP R0, R0 ;  /* 0x0000000000007308 */ /* 0x001e240000001000 */
[----:B0-----:R-:W-:-:S06]  /*03a0*/  VIADD R3, R0, 0xffffffe ;  /* 0x0ffffffe00037836 */ /* 0x001fcc0000000000 */
[----:B------:R-:W0:Y:S02]  /*03b0*/  F2I.FTZ.U32.TRUNC.NTZ R3, R3 ;  /* 0x0000000300037305 */ /* 0x000e24000021f000 */
[----:B0-----:R-:W-:-:S04]  /*03c0*/  IMAD.MOV R9, RZ, RZ, -R3 ;  /* 0x000000ffff097224 */ /* 0x001fc800078e0a03 */
[----:B------:R-:W-:Y:S01]  /*03d0*/  IMAD.MOV.U32 R2, RZ, RZ, R9 ;  /* 0x000000ffff027224 */ /* 0x000fe200078e0009 */
[----:B------:R-:W-:-:S03]  /*03e0*/  IABS R9, R11 ;  /* 0x0000000b00097213 */ /* 0x000fc60000000000 */
[----:B------:R-:W-:Y:S02]  /*03f0*/  IMAD R5, R2, R7, RZ ;  /* 0x0000000702057224 */ /* 0x000fe400078e02ff */
[----:B------:R-:W-:-:S04]  /*0400*/  IMAD.MOV.U32 R2, RZ, RZ, RZ ;  /* 0x000000ffff027224 */ /* 0x000fc800078e00ff */
[----:B------:R-:W-:-:S04]  /*0410*/  IMAD.HI.U32 R2, R3, R5, R2 ;  /* 0x0000000503027227 */ /* 0x000fc800078e0002 */
[----:B------:R-:W-:Y:S02]  /*0420*/  IMAD.MOV R3, RZ, RZ, -R4 ;  /* 0x000000ffff037224 */ /* 0x000fe400078e0a04 */
        /* <DEDUP_REMOVED lines=8> */
[----:B------:R-:W-:Y:S02]  /*04b0*/  ISETP.GE.AND P2, PT, R2, RZ, PT ;  /* 0x000000ff0200720c */ /* 0x000fe40003f46270 */
[----:B------:R-:W0:Y:S05]  /*04c0*/  S2R R2, SR_TID.X ;  /* 0x0000000000027919 */ /* 0x000e2a0000002100 */
[----:B------:R-:W-:Y:S01]  /*04d0*/  @P0 VIADD R0, R0, 0x1 ;  /* 0x0000000100000836 */ /* 0x000fe20000000000 */
[----:B------:R-:W-:-:S05]  /*04e0*/  ISETP.GT.AND P0, PT, R114, 0x7f, PT ;  /* 0x0000007f7200780c */ /* 0x000fca0003f04270 */
[----:B------:R-:W-:Y:S01]  /*04f0*/  @!P2 IMAD.MOV R0, RZ, RZ, -R0 ;  /* 0x000000ffff00a224 */ /* 0x000fe200078e0a00 */
[----:B------:R-:W-:-:S05]  /*0500*/  @!P1 LOP3.LUT R0, RZ, R8, RZ, 0x33, !PT ;  /* 0x00000008ff009212 */ /* 0x000fca00078e33ff */
[----:B------:R-:W-:Y:S01]  /*0510*/  IMAD.MOV R3, RZ, RZ, -R0 ;  /* 0x000000ffff037224 */ /* 0x000fe200078e0a00 */
[----:B------:R-:W-:-:S03]  /*0520*/  LEA R0, R0, UR6, 0x7 ;  /* 0x0000000600007c11 */ /* 0x000fc6000f8e38ff */
[----:B------:R-:W-:Y:S02]  /*0530*/  IMAD R3, R8, R3, R11 ;  /* 0x0000000308037224 */ /* 0x000fe400078e020b */
[----:B------:R-:W-:Y:S02]  /*0540*/  VIADD R59, R0, 0x1 ;  /* 0x00000001003b7836 */ /* 0x000fe40000000000 */
[----:B------:R-:W-:Y:S02]  /*0550*/  IMAD.IADD R3, R6, 0x1, R3 ;  /* 0x0000000106037824 */ /* 0x000fe400078e0203 */
[C---:B------:R-:W-:Y:S02]  /*0560*/  VIADD R57, R0.reuse, 0x2 ;  /* 0x0000000200397836 */ /* 0x040fe40000000000 */
[C---:B------:R-:W-:Y:S01]  /*0570*/  VIADD R67, R0.reuse, 0x3 ;  /* 0x0000000300437836 */ /* 0x040fe20000000000 */
[----:B------:R-:W-:Y:S01]  /*0580*/  LEA R3, R3, UR4, 0x8 ;  /* 0x0000000403037c11 */ /* 0x000fe2000f8e40ff */
[----:B------:R-:W-:Y:S01]  /*0590*/  VIADD R65, R0, 0x4 ;  /* 0x0000000400417836 */ /* 0x000fe20000000000 */
[----:B0-----:R-:W-:Y:S01]  /*05a0*/  LOP3.LUT R177, R2, 0x7f, RZ, 0xc0, !PT ;  /* 0x0000007f02b17812 */ /* 0x001fe200078ec0ff */
[----:B------:R-:W-:-:S02]  /*05b0*/  VIADD R63, R0, 0x5 ;  /* 0x00000005003f7836 */ /* 0x000fc40000000000 */
[C---:B------:R-:W-:Y:S02]  /*05c0*/  VIADD R61, R0.reuse, 0x6 ;  /* 0x00000006003d7836 */ /* 0x040fe40000000000 */
[----:B------:R-:W-:Y:S02]  /*05d0*/  IMAD.IADD R88, R177, 0x1, R3 ;  /* 0x00000001b1587824 */ /* 0x000fe400078e0203 */
[C---:B------:R-:W-:Y:S02]  /*05e0*/  VIADD R69, R0.reuse, 0x7 ;  /* 0x0000000700457836 */ /* 0x040fe40000000000 */
[C---:B------:R-:W-:Y:S01]  /*05f0*/  VIADD R79, R0.reuse, 0x8 ;  /* 0x00000008004f7836 */ /* 0x040fe20000000000 */
[----:B------:R0:W-:Y:S01]  /*0600*/  STL [R1+0x598], R88 ;  /* 0x0005985801007387 */ /* 0x0001e20000100800 */
[C---:B------:R-:W-:Y:S02]  /*0610*/  VIADD R77, R0.reuse, 0x9 ;  /* 0x00000009004d7836 */ /* 0x040fe40000000000 */
[----:B------:R-:W-:-:S02]  /*0620*/  VIADD R73, R0, 0xa ;  /* 0x0000000a00497836 */ /* 0x000fc40000000000 */
[C---:B------:R-:W-:Y:S02]  /*0630*/  VIADD R71, R0.reuse, 0xb ;  /* 0x0000000b00477836 */ /* 0x040fe40000000000 */
[C---:B------:R-:W-:Y:S02]  /*0640*/  VIADD R75, R0.reuse, 0xc ;  /* 0x0000000c004b7836 */ /* 0x040fe40000000000 */
[C---:B------:R-:W-:Y:S02]  /*0650*/  VIADD R55, R0.reuse, 0xd ;  /* 0x0000000d00377836 */ /* 0x040fe40000000000 */
[C---:B------:R-:W-:Y:S02]  /*0660*/  VIADD R78, R0.reuse, 0xe ;  /* 0x0000000e004e7836 */ /* 0x040fe40000000000 */
        /* <DEDUP_REMOVED lines=48> */
[----:B------:R-:W-:Y:S01]  /*0970*/  VIADD R12, R0, 0x3f ;  /* 0x0000003f000c7836 */ /* 0x000fe20000000000 */
[----:B0-----:R-:W-:Y:S06]  /*0980*/  @P0 BRA `(.L_x_0) ;  /* 0x00000000008c0947 */ /* 0x001fec0003800000 */
[----:B------:R-:W-:Y:S01]  /*0990*/  IMAD.SHL.U32 R2, R2, 0x10, RZ ;  /* 0x0000001002027824 */ /* 0x000fe200078e00ff */
[----:B------:R-:W-:Y:S02]  /*09a0*/  CS2R R56, SRZ ;  /* 0x0000000000387805 */ /* 0x000fe4000001ff00 */
[----:B------:R-:W-:Y:S02]  /*09b0*/  CS2R R58, SRZ ;  /* 0x00000000003a7805 */ /* 0x000fe4000001ff00 */
[----:B------:R-:W-:Y:S02]  /*09c0*/  CS2R R60, SRZ ;  /* 0x00000000003c7805 */ /* 0x000fe4000001ff00 */
[----:B------:R-:W-:Y:S01]  /*09d0*/  CS2R R62, SRZ ;  /* 0x00000000003e7805 */ /* 0x000fe2000001ff00 */
[----:B------:R0:W-:Y:S01]  /*09e0*/  STL [R1+0x59c], R2 ;  /* 0x00059c0201007387 */ /* 0x0001e20000100800 */
[----:B------:R-:W-:Y:S02]  /*09f0*/  CS2R R64, SRZ ;  /* 0x0000000000407805 */ /* 0x000fe4000001ff00 */
[----:B------:R-:W-:-:S02]  /*0a00*/  CS2R R66, SRZ ;  /* 0x0000000000427805 */ /* 0x000fc4000001ff00 */
[----:B------:R-:W-:Y:S02]  /*0a10*/  CS2R R68, SRZ ;  /* 0x0000000000447805 */ /* 0x000fe4000001ff00 */
[----:B------:R-:W-:Y:S02]  /*0a20*/  CS2R R70, SRZ ;  /* 0x0000000000467805 */ /* 0x000fe4000001ff00 */
[----:B------:R-:W-:Y:S02]  /*0a30*/  CS2R R72, SRZ ;  /* 0x0000000000487805 */ /* 0x000fe4000001ff00 */
[----:B------:R-:W-:Y:S02]  /*0a40*/  CS2R R74, SRZ ;  /* 0x00000000004a7805 */ /* 0x000fe4000001ff00 */
        /* <DEDUP_REMOVED lines=21> */
[----:B------:R-:W-:Y:S01]  /*0ba0*/  CS2R R54, SRZ ;  /* 0x0000000000367805 */ /* 0x000fe2000001ff00 */
[----:B0-----:R-:W-:Y:S06]  /*0bb0*/  BRA `(.L_x_1) ;  /* 0x0000011400247947 */ /* 0x001fec0003800000 */
.L_x_0:
[----:B------:R-:W-:Y:S01]  /*0bc0*/  IABS R11, R44 ;  /* 0x0000002c000b7213 */ /* 0x000fe20000000000 */
[----:B------:R-:W-:Y:S01]  /*0bd0*/  ULDC UR13, c[0x0][0x23c] ;  /* 0x00008f00000d7ab9 */ /* 0x000fe20000000800 */
[----:B------:R-:W-:Y:S01]  /*0be0*/  IABS R3, R45 ;  /* 0x0000002d00037213 */ /* 0x000fe20000000000 */
[----:B------:R-:W-:Y:S01]  /*0bf0*/  ULDC.64 UR4, c[0x0][0x218] ;  /* 0x0000860000047ab9 */ /* 0x000fe20000000a00 */
[----:B------:R-:W0:Y:S01]  /*0c00*/  I2F.RP R6, R11 ;  /* 0x0000000b00067306 */ /* 0x000e220000209400 */
[----:B------:R-:W-:Y:S01]  /*0c10*/  ISETP.GE.AND P0, PT, R12, RZ, PT ;  /* 0x000000ff0c00720c */ /* 0x000fe20003f06270 */
[----:B------:R-:W-:Y:S01]  /*0c20*/  ULDC.64 UR6, c[0x0][0x210] ;  /* 0x0000840000067ab9 */ /* 0x000fe20000000a00 */
[----:B------:R-:W-:Y:S01]  /*0c30*/  IABS R12, R12 ;  /* 0x0000000c000c7213 */ /* 0x000fe20000000000 */
[----:B------:R-:W-:Y:S01]  /*0c40*/  USHF.R.U32.HI UR8, URZ, 0x4, UR12 ;  /* 0x000000043f087899 */ /* 0x000fe2000801160c */
[----:B------:R-:W-:Y:S02]  /*0c50*/  ISETP.GE.AND P1, PT, R10, RZ, PT ;  /* 0x000000ff0a00720c */ /* 0x000fe40003f26270 */
[----:B------:R-:W-:Y:S01]  /*0c60*/  IABS R16, R25 ;  /* 0x0000001900107213 */ /* 0x000fe20000000000 */
[----:B------:R-:W1:Y:S01]  /*0c70*/  I2F.RP R7, R3 ;  /* 0x0000000300077306 */ /* 0x000e620000209400 */
[----:B------:R-:W-:Y:S01]  /*0c80*/  ISETP.NE.AND P5, PT, R44, RZ, PT ;  /* 0x000000ff2c00720c */ /* 0x000fe20003fa5270 */
[----:B------:R-:W-:Y:S01]  /*0c90*/  USGXT.U32 UR8, UR8, 0xe ;  /* 0x0000000e0808789a */ /* 0x000fe20008000000 */
[----:B------:R-:W-:-:S02]  /*0ca0*/  ISETP.GE.AND P4, PT, R38, RZ, PT ;  /* 0x000000ff2600720c */ /* 0x000fc40003f86270 */
[----:B------:R-:W-:Y:S02]  /*0cb0*/  IABS R40, R70 ;  /* 0x0000004600287213 */ /* 0x000fe40000000000 */
[----:B------:R-:W-:Y:S01]  /*0cc0*/  IABS R39, R66 ;  /* 0x0000004200277213 */ /* 0x000fe20000000000 */
[----:B0-----:R-:W0:Y:S01]  /*0cd0*/  MUFU.RCP R6, R6 ;  /* 0x0000000600067308 */ /* 0x001e220000001000 */
[----:B------:R-:W-:Y:S02]  /*0ce0*/  IABS R81, R61 ;  /* 0x0000003d00517213 */ /* 0x000fe40000000000 */
[----:B------:R-:W-:Y:S02]  /*0cf0*/  IABS R83, R63 ;  /* 0x0000003f00537213 */ /* 0x000fe40000000000 */
[----:B------:R-:W-:Y:S02]  /*0d00*/  IABS R86, R67 ;  /* 0x0000004300567213 */ /* 0x000fe40000000000 */
[----:B------:R-:W-:Y:S01]  /*0d10*/  IABS R90, R59 ;  /* 0x0000003b005a7213 */ /* 0x000fe20000000000 */
[----:B-1----:R-:W1:Y:S01]  /*0d20*/  MUFU.RCP R7, R7 ;  /* 0x0000000700077308 */ /* 0x002e620000001000 */
[----:B------:R-:W-:Y:S01]  /*0d30*/  IABS R92, R0 ;  /* 0x00000000005c7213 */ /* 0x000fe20000000000 */
[----:B0-----:R-:W-:Y:S01]  /*0d40*/  VIADD R4, R6, 0xffffffe ;  /* 0x0ffffffe06047836 */ /* 0x001fe20000000000 */
[----:B------:R-:W-:-:S05]  /*0d50*/  IABS R6, R88 ;  /* 0x0000005800067213 */ /* 0x000fca0000000000 */
[----:B------:R0:W2:Y:S01]  /*0d60*/  F2I.FTZ.U32.TRUNC.NTZ R5, R4 ;  /* 0x0000000400057305 */ /* 0x0000a2000021f000 */
[----:B-1----:R-:W-:-:S07]  /*0d70*/  VIADD R8, R7, 0xffffffe ;  /* 0x0ffffffe07087836 */ /* 0x002fce0000000000 */
[----:B------:R1:W3:Y:S01]  /*0d80*/  F2I.FTZ.U32.TRUNC.NTZ R9, R8 ;  /* 0x0000000800097305 */ /* 0x0002e2000021f000 */
[----:B0-----:R-:W-:Y:S02]  /*0d90*/  IMAD.MOV.U32 R4, RZ, RZ, RZ ;  /* 0x000000ffff047224 */ /* 0x001fe400078e00ff */
[----:B--2---:R-:W-:Y:S02]  /*0da0*/  IMAD.MOV R14, RZ, RZ, -R5 ;  /* 0x000000ffff0e7224 */ /* 0x004fe400078e0a05 */
[----:B-1----:R-:W-:Y:S02]  /*0db0*/  IMAD.MOV.U32 R8, RZ, RZ, RZ ;  /* 0x000000ffff087224 */ /* 0x002fe400078e00ff */
[----:B------:R-:W-:-:S04]  /*0dc0*/  IMAD R13, R14, R11, RZ ;  /* 0x0000000b0e0d7224 */ /* 0x000fc800078e02ff */
[----:B------:R-:W-:Y:S01]  /*0dd0*/  IMAD.HI.U32 R5, R5, R13, R4 ;  /* 0x0000000d05057227 */ /* 0x000fe200078e0004 */
[----:B------:R-:W-:Y:S02]  /*0de0*/  IABS R13, R38 ;  /* 0x00000026000d7213 */ /* 0x000fe40000000000 */
[----:B------:R-:W-:Y:S01]  /*0df0*/  IABS R38, R72 ;  /* 0x0000004800267213 */ /* 0x000fe20000000000 */
[----:B---3--:R-:W-:Y:S02]  /*0e00*/  IMAD.MOV R4, RZ, RZ, -R9 ;  /* 0x000000ffff047224 */ /* 0x008fe400078e0a09 */
[----:B------:R-:W-:-:S04]  /*0e10*/  IMAD.HI.U32 R5, R5, R6, RZ ;  /* 0x0000000605057227 */ /* 0x000fc800078e00ff */
[----:B------:R-:W-:-:S04]  /*0e20*/  IMAD.MOV R5, RZ, RZ, -R5 ;  /* 0x000000ffff057224 */ /* 0x000fc800078e0a05 */
[C---:B------:R-:W-:Y:S02]  /*0e30*/  IMAD R6, R11.reuse, R5, R6 ;  /* 0x000000050b067224 */ /* 0x040fe400078e0206 */
[----:B------:R-:W-:Y:S01]  /*0e40*/  IMAD R5, R4, R3, RZ ;  /* 0x0000000304057224 */ /* 0x000fe200078e02ff */
[----:B------:R-:W-:Y:S01]  /*0e50*/  IABS R4, R10 ;  /* 0x0000000a00047213 */ /* 0x000fe20000000000 */
[----:B------:R-:W-:Y:S01]  /*0e60*/  IMAD.MOV.U32 R10, RZ, RZ, R12 ;  /* 0x000000ffff0a7224 */ /* 0x000fe200078e000c */
[----:B------:R-:W-:Y:S01]  /*0e70*/  ISETP.GT.U32.AND P2, PT, R11, R6, PT ;  /* 0x000000060b00720c */ /* 0x000fe20003f44070 */
[----:B------:R-:W-:-:S04]  /*0e80*/  IMAD.HI.U32 R8, R9, R5, R8 ;  /* 0x0000000509087227 */ /* 0x000fc800078e0008 */
[----:B------:R-:W-:Y:S02]  /*0e90*/  IMAD.MOV.U32 R12, RZ, RZ, R4 ;  /* 0x000000ffff0c7224 */ /* 0x000fe400078e0004 */
[----:B------:R-:W-:-:S04]  /*0ea0*/  IMAD.HI.U32 R4, R8, R10, RZ ;  /* 0x0000000a08047227 */ /* 0x000fc800078e00ff */
[----:B------:R-:W-:Y:S02]  /*0eb0*/  IMAD.MOV R4, RZ, RZ, -R4 ;  /* 0x000000ffff047224 */ /* 0x000fe400078e0a04 */
[----:B------:R-:W-:Y:S01]  /*0ec0*/  @!P2 IMAD.IADD R6, R6, 0x1, -R11 ;  /* 0x000000010606a824 */ /* 0x000fe200078e0a0b */
[----:B------:R-:W-:Y:S01]  /*0ed0*/  ISETP.GE.AND P2, PT, R88, RZ, PT ;  /* 0x000000ff5800720c */ /* 0x000fe20003f46270 */
[----:B------:R-:W-:Y:S01]  /*0ee0*/  IMAD R4, R3, R4, R10 ;  /* 0x0000000403047224 */ /* 0x000fe200078e020a */
[----:B------:R-:W-:Y:S01]  /*0ef0*/  IABS R88, R57 ;  /* 0x0000003900587213 */ /* 0x000fe20000000000 */
[----:B------:R-:W-:Y:S01]  /*0f00*/  IMAD.HI.U32 R7, R8, R13, RZ ;  /* 0x0000000d08077227 */ /* 0x000fe200078e00ff */
[----:B------:R-:W-:Y:S02]  /*0f10*/  ISETP.GT.U32.AND P3, PT, R11, R6, PT ;  /* 0x000000060b00720c */ /* 0x000fe40003f64070 */
[----:B------:R-:W-:Y:S01]  /*0f20*/  ISETP.GT.U32.AND P6, PT, R3, R4, PT ;  /* 0x000000040300720c */ /* 0x000fe20003fc4070 */
[----:B------:R-:W-:-:S02]  /*0f30*/  IMAD.MOV R14, RZ, RZ, -R7 ;  /* 0x000000ffff0e7224 */ /* 0x000fc400078e0a07 */
[----:B------:R-:W-:-:S04]  /*0f40*/  IMAD.HI.U32 R5, R8, R12, RZ ;  /* 0x0000000c08057227 */ /* 0x000fc800078e00ff */
[C---:B------:R-:W-:Y:S01]  /*0f50*/  IMAD R7, R3.reuse, R14, R13 ;  /* 0x0000000e03077224 */ /* 0x040fe200078e020d */
[----:B------:R-:W-:Y:S01]  /*0f60*/  IABS R13, R21 ;  /* 0x00000015000d7213 */ /* 0x000fe20000000000 */
[----:B------:R-:W-:Y:S01]  /*0f70*/  IMAD.MOV R5, RZ, RZ, -R5 ;  /* 0x000000ffff057224 */ /* 0x000fe200078e0a05 */
[----:B------:R-:W-:Y:S01]  /*0f80*/  IABS R14, R19 ;  /* 0x00000013000e7213 */ /* 0x000fe20000000000 */
[----:B------:R-:W-:Y:S02]  /*0f90*/  @!P3 IMAD.IADD R6, R6, 0x1, -R11 ;  /* 0x000000010606b824 */ /* 0x000fe400078e0a0b */
[----:B------:R-:W-:Y:S02]  /*0fa0*/  @!P6 IMAD.IADD R4, R4, 0x1, -R3 ;  /* 0x000000010404e824 */ /* 0x000fe400078e0a03 */
[----:B------:R-:W-:Y:S01]  /*0fb0*/  @!P2 IMAD.MOV R6, RZ, RZ, -R6 ;  /* 0x000000ffff06a224 */ /* 0x000fe200078e0a06 */
[C---:B------:R-:W-:Y:S01]  /*0fc0*/  ISETP.GT.U32.AND P2, PT, R3.reuse, R7, PT ;  /* 0x000000070300720c */ /* 0x040fe20003f44070 */
[----:B------:R-:W-:Y:S01]  /*0fd0*/  IMAD.HI.U32 R9, R8, R16, RZ ;  /* 0x0000001008097227 */ /* 0x000fe200078e00ff */
[----:B------:R-:W-:-:S02]  /*0fe0*/  ISETP.GT.U32.AND P6, PT, R3, R4, PT ;  /* 0x000000040300720c */ /* 0x000fc40003fc4070 */
[----:B------:R-:W-:Y:S01]  /*0ff0*/  @!P5 LOP3.LUT R6, RZ, R44, RZ, 0x33, !PT ;  /* 0x0000002cff06d212 */ /* 0x000fe200078e33ff */
[C---:B------:R-:W-:Y:S01]  /*1000*/  IMAD R5, R3.reuse, R5, R12 ;  /* 0x0000000503057224 */ /* 0x040fe200078e020c */
[----:B------:R-:W-:Y:S01]  /*1010*/  IABS R44, R60 ;  /* 0x0000003c002c7213 */ /* 0x000fe20000000000 */
[----:B------:R-:W-:Y:S02]  /*1020*/  IMAD.MOV R9, RZ, RZ, -R9 ;  /* 0x000000ffff097224 */ /* 0x000fe400078e0a09 */
[----:B------:R-:W-:Y:S01]  /*1030*/  IMAD.HI.U32 R10, R8, R13, RZ ;  /* 0x0000000d080a7227 */ /* 0x000fe200078e00ff */
[----:B------:R-:W-:-:S03]  /*1040*/  ISETP.GT.U32.AND P3, PT, R3, R5, PT ;  /* 0x000000050300720c */ /* 0x000fc60003f64070 */
[----:B------:R-:W-:Y:S01]  /*1050*/  IMAD R9, R3, R9, R16 ;  /* 0x0000000903097224 */ /* 0x000fe200078e0210 */
[----:B------:R-:W-:Y:S01]  /*1060*/  IABS R16, R18 ;  /* 0x0000001200107213 */ /* 0x000fe20000000000 */
[--C-:B------:R-:W-:Y:S01]  /*1070*/  @!P2 IMAD.IADD R7, R7, 0x1, -R3.reuse ;  /* 0x000000010707a824 */ /* 0x100fe200078e0a03 */
[----:B------:R-:W-:Y:S01]  /*1080*/  ISETP.GE.AND P2, PT, R25, RZ, PT ;  /* 0x000000ff1900720c */ /* 0x000fe20003f46270 */
[----:B------:R-:W-:Y:S01]  /*1090*/  @!P6 IMAD.IADD R4, R4, 0x1, -R3 ;  /* 0x000000010404e824 */ /* 0x000fe200078e0a03 */
[C---:B------:R-:W-:Y:S01]  /*10a0*/  ISETP.GT.U32.AND P5, PT, R3.reuse, R9, PT ;  /* 0x000000090300720c */ /* 0x040fe20003fa4070 */
[C---:B------:R-:W-:Y:S01]  /*10b0*/  IMAD.HI.U32 R11, R8.reuse, R14, RZ ;  /* 0x0000000e080b7227 */ /* 0x040fe200078e00ff */
[----:B------:R-:W-:Y:S02]  /*10c0*/  ISETP.GT.U32.AND P6, PT, R3, R7, PT ;  /* 0x000000070300720c */ /* 0x000fe40003fc4070 */
[----:B------:R-:W-:Y:S01]  /*10d0*/  IABS R25, R32 ;  /* 0x0000002000197213 */ /* 0x000fe20000000000 */
[----:B------:R-:W-:-:S04]  /*10e0*/  IMAD.HI.U32 R12, R8, R16, RZ ;  /* 0x00000010080c7227 */ /* 0x000fc800078e00ff */
[----:B------:R-:W-:Y:S02]  /*10f0*/  IMAD.MOV R10, RZ, RZ, -R10 ;  /* 0x000000ffff0a7224 */ /* 0x000fe400078e0a0a */
[----:B------:R-:W-:Y:S02]  /*1100*/  @!P3 IMAD.IADD R5, R5, 0x1, -R3 ;  /* 0x000000010505b824 */ /* 0x000fe400078e0a03 */
[----:B------:R-:W-:Y:S02]  /*1110*/  IMAD.MOV R11, RZ, RZ, -R11 ;  /* 0x000000ffff0b7224 */ /* 0x000fe400078e0a0b */
[----:B------:R-:W-:Y:S01]  /*1120*/  IMAD.MOV R12, RZ, RZ, -R12 ;  /* 0x000000ffff0c7224 */ /* 0x000fe200078e0a0c */
[C---:B------:R-:W-:Y:S01]  /*1130*/  ISETP.GT.U32.AND P3, PT, R3.reuse, R5, PT ;  /* 0x000000050300720c */ /* 0x040fe20003f64070 */
[C---:B------:R-:W-:Y:S02]  /*1140*/  IMAD R10, R3.reuse, R10, R13 ;  /* 0x0000000a030a7224 */ /* 0x040fe400078e020d */
[C---:B------:R-:W-:Y:S01]  /*1150*/  IMAD R11, R3.reuse, R11, R14 ;  /* 0x0000000b030b7224 */ /* 0x040fe200078e020e */
[----:B------:R-:W-:Y:S01]  /*1160*/  IABS R14, R17 ;  /* 0x00000011000e7213 */ /* 0x000fe20000000000 */
[----:B------:R-:W-:Y:S01]  /*1170*/  IMAD R12, R3, R12, R16 ;  /* 0x0000000c030c7224 */ /* 0x000fe200078e0210 */
[----:B------:R-:W-:Y:S01]  /*1180*/  IABS R16, R20 ;  /* 0x0000001400107213 */ /* 0x000fe20000000000 */
[--C-:B------:R-:W-:Y:S01]  /*1190*/  @!P5 IMAD.IADD R9, R9, 0x1, -R3.reuse ;  /* 0x000000010909d824 */ /* 0x100fe200078e0a03 */
[C---:B------:R-:W-:Y:S01]  /*11a0*/  ISETP.GT.U32.AND P5, PT, R3.reuse, R10, PT ;  /* 0x0000000a0300720c */ /* 0x040fe20003fa4070 */
[----:B------:R-:W-:Y:S01]  /*11b0*/  @!P0 IMAD.MOV R4, RZ, RZ, -R4 ;  /* 0x000000ffff048224 */ /* 0x000fe200078e0a04 */
[----:B------:R-:W-:Y:S01]  /*11c0*/  ISETP.GT.U32.AND P0, PT, R3, R11, PT ;  /* 0x0000000b0300720c */ /* 0x000fe20003f04070 */
[--C-:B------:R-:W-:Y:S01]  /*11d0*/  @!P6 IMAD.IADD R7, R7, 0x1, -R3.reuse ;  /* 0x000000010707e824 */ /* 0x100fe200078e0a03 */
[----:B------:R-:W-:Y:S01]  /*11e0*/  ISETP.GT.U32.AND P6, PT, R3, R12, PT ;  /* 0x0000000c0300720c */ /* 0x000fe20003fc4070 */
[----:B------:R-:W-:Y:S01]  /*11f0*/  @!P3 IMAD.IADD R5, R5, 0x1, -R3 ;  /* 0x000000010505b824 */ /* 0x000fe200078e0a03 */
[----:B------:R-:W-:Y:S01]  /*1200*/  ISETP.GT.U32.AND P3, PT, R3, R9, PT ;  /* 0x000000090300720c */ /* 0x000fe20003f64070 */
[----:B------:R-:W-:-:S04]  /*1210*/  IMAD.HI.U32 R13, R8, R14, RZ ;  /* 0x0000000e080d7227 */ /* 0x000fc800078e00ff */
[----:B------:R-:W-:Y:S02]  /*1220*/  IMAD.MOV R13, RZ, RZ, -R13 ;  /* 0x000000ffff0d7224 */ /* 0x000fe400078e0a0d */
[--C-:B------:R-:W-:Y:S01]  /*1230*/  @!P5 IMAD.IADD R10, R10, 0x1, -R3.reuse ;  /* 0x000000010a0ad824 */ /* 0x100fe200078e0a03 */
[----:B------:R-:W-:Y:S01]  /*1240*/  ISETP.GE.AND P5, PT, R18, RZ, PT ;  /* 0x000000ff1200720c */ /* 0x000fe20003fa6270 */
[--C-:B------:R-:W-:Y:S01]  /*1250*/  @!P0 IMAD.IADD R11, R11, 0x1, -R3.reuse ;  /* 0x000000010b0b8824 */ /* 0x100fe200078e0a03 */
[----:B------:R-:W-:Y:S01]  /*1260*/  IABS R18, R22 ;  /* 0x0000001600127213 */ /* 0x000fe20000000000 */
[--C-:B------:R-:W-:Y:S01]  /*1270*/  @!P6 IMAD.IADD R12, R12, 0x1, -R3.reuse ;  /* 0x000000010c0ce824 */ /* 0x100fe200078e0a03 */
[----:B------:R-:W-:Y:S01]  /*1280*/  ISETP.GT.U32.AND P0, PT, R3, R10, PT ;  /* 0x0000000a0300720c */ /* 0x000fe20003f04070 */
[----:B------:R-:W-:Y:S01]  /*1290*/  @!P3 IMAD.IADD R9, R9, 0x1, -R3 ;  /* 0x000000010909b824 */ /* 0x000fe200078e0a03 */
[----:B------:R-:W-:Y:S01]  /*12a0*/  ISETP.GE.AND P3, PT, R19, RZ, PT ;  /* 0x000000ff1300720c */ /* 0x000fe20003f66270 */
[----:B------:R-:W-:Y:S01]  /*12b0*/  @!P4 IMAD.MOV R7, RZ, RZ, -R7 ;  /* 0x000000ffff07c224 */ /* 0x000fe200078e0a07 */
[C---:B------:R-:W-:Y:S01]  /*12c0*/  ISETP.GT.U32.AND P6, PT, R3.reuse, R12, PT ;  /* 0x0000000c0300720c */ /* 0x040fe20003fc4070 */
[C---:B------:R-:W-:Y:S01]  /*12d0*/  IMAD R13, R3.reuse, R13, R14 ;  /* 0x0000000d030d7224 */ /* 0x040fe200078e020e */
[----:B------:R-:W-:Y:S01]  /*12e0*/  ISETP.GT.U32.AND P4, PT, R3, R11, PT ;  /* 0x0000000b0300720c */ /* 0x000fe20003f84070 */
[----:B------:R-:W-:Y:S01]  /*12f0*/  IMAD.HI.U32 R14, R8, R16, RZ ;  /* 0x00000010080e7227 */ /* 0x000fe200078e00ff */
[----:B------:R-:W-:-:S03]  /*1300*/  IABS R19, R24 ;  /* 0x0000001800137213 */ /* 0x000fc60000000000 */
[----:B------:R-:W-:Y:S02]  /*1310*/  IMAD.MOV R14, RZ, RZ, -R14 ;  /* 0x000000ffff0e7224 */ /* 0x000fe400078e0a0e */
[----:B------:R-:W-:Y:S01]  /*1320*/  @!P0 IMAD.IADD R10, R10, 0x1, -R3 ;  /* 0x000000010a0a8824 */ /* 0x000fe200078e0a03 */
[----:B------:R-:W-:Y:S01]  /*1330*/  ISETP.GE.AND P0, PT, R17, RZ, PT ;  /* 0x000000ff1100720c */ /* 0x000fe20003f06270 */
[----:B------:R-:W-:-:S04]  /*1340*/  IMAD.HI.U32 R17, R8, R19, RZ ;  /* 0x0000001308117227 */ /* 0x000fc800078e00ff */
[----:B------:R-:W-:Y:S01]  /*1350*/  @!P6 IMAD.IADD R12, R12, 0x1, -R3 ;  /* 0x000000010c0ce824 */ /* 0x000fe200078e0a03 */
[----:B------:R-:W-:Y:S01]  /*1360*/  ISETP.GE.AND P6, PT, R20, RZ, PT ;  /* 0x000000ff1400720c */ /* 0x000fe20003fc6270 */
[C---:B------:R-:W-:Y:S02]  /*1370*/  IMAD R14, R3.reuse, R14, R16 ;  /* 0x0000000e030e7224 */ /* 0x040fe400078e0210 */
[----:B------:R-:W-:Y:S02]  /*1380*/  IMAD.MOV R20, RZ, RZ, -R17 ;  /* 0x000000ffff147224 */ /* 0x000fe400078e0a11 */
[----:B------:R-:W-:Y:S01]  /*1390*/  @!P2 IMAD.MOV R9, RZ, RZ, -R9 ;  /* 0x000000ffff09a224 */ /* 0x000fe200078e0a09 */
[----:B------:R-:W-:Y:S01]  /*13a0*/  ISETP.GT.U32.AND P2, PT, R3, R13, PT ;  /* 0x0000000d0300720c */ /* 0x000fe20003f44070 */
[----:B------:R-:W-:Y:S01]  /*13b0*/  @!P4 IMAD.IADD R11, R11, 0x1, -R3 ;  /* 0x000000010b0bc824 */ /* 0x000fe200078e0a03 */
[C---:B------:R-:W-:Y:S01]  /*13c0*/  ISETP.GT.U32.AND P4, PT, R3.reuse, R14, PT ;  /* 0x0000000e0300720c */ /* 0x040fe20003f84070 */
[----:B------:R-:W-:Y:S01]  /*13d0*/  IMAD R17, R3, R20, R19 ;  /* 0x0000001403117224 */ /* 0x000fe200078e0213 */
[----:B------:R-:W-:Y:S01]  /*13e0*/  IABS R20, R35 ;  /* 0x0000002300147213 */ /* 0x000fe20000000000 */
[----:B------:R-:W-:Y:S01]  /*13f0*/  @!P1 IMAD.MOV R5, RZ, RZ, -R5 ;  /* 0x000000ffff059224 */ /* 0x000fe200078e0a05 */
[----:B------:R-:W-:Y:S01]  /*1400*/  ISETP.GE.AND P1, PT, R21, RZ, PT ;  /* 0x000000ff1500720c */ /* 0x000fe20003f26270 */
[----:B------:R-:W-:Y:S01]  /*1410*/  @!P5 IMAD.MOV R12, RZ, RZ, -R12 ;  /* 0x000000ffff0cd224 */ /* 0x000fe200078e0a0c */
[----:B------:R-:W-:Y:S01]  /*1420*/  ISETP.GT.U32.AND P5, PT, R3, R17, PT ;  /* 0x000000110300720c */ /* 0x000fe20003fa4070 */
[----:B------:R-:W-:Y:S01]  /*1430*/  IMAD.HI.U32 R16, R8, R18, RZ ;  /* 0x0000001208107227 */ /* 0x000fe200078e00ff */
[----:B------:R-:W-:-:S03]  /*1440*/  IABS R21, R23 ;  /* 0x0000001700157213 */ /* 0x000fc60000000000 */
[----:B------:R-:W-:Y:S02]  /*1450*/  IMAD.MOV R16, RZ, RZ, -R16 ;  /* 0x000000ffff107224 */ /* 0x000fe400078e0a10 */
[--C-:B------:R-:W-:Y:S01]  /*1460*/  @!P2 IMAD.IADD R13, R13, 0x1, -R3.reuse ;  /* 0x000000010d0da824 */ /* 0x100fe200078e0a03 */
[----:B------:R-:W-:Y:S01]  /*1470*/  ISETP.GE.AND P2, PT, R22, RZ, PT ;  /* 0x000000ff1600720c */ /* 0x000fe20003f46270 */
[C---:B------:R-:W-:Y:S01]  /*1480*/  IMAD R16, R3.reuse, R16, R18 ;  /* 0x0000001003107224 */ /* 0x040fe200078e0212 */
[----:B------:R-:W-:Y:S01]  /*1490*/  IABS R22, R34 ;  /* 0x0000002200167213 */ /* 0x000fe20000000000 */
[----:B------:R-:W-:Y:S02]  /*14a0*/  @!P4 IMAD.IADD R14, R14, 0x1, -R3 ;  /* 0x000000010e0ec824 */ /* 0x000fe400078e0a03 */
[----:B------:R-:W-:Y:S01]  /*14b0*/  IMAD.HI.U32 R19, R8, R20, RZ ;  /* 0x0000001408137227 */ /* 0x000fe200078e00ff */
[----:B------:R-:W-:-:S03]  /*14c0*/  ISETP.GT.U32.AND P4, PT, R3, R16, PT ;  /* 0x000000100300720c */ /* 0x000fc60003f84070 */
[----:B------:R-:W-:Y:S01]  /*14d0*/  @!P1 IMAD.MOV R10, RZ, RZ, -R10 ;  /* 0x000000ffff0a9224 */ /* 0x000fe200078e0a0a */
[C---:B------:R-:W-:Y:S01]  /*14e0*/  ISETP.GT.U32.AND P1, PT, R3.reuse, R13, PT ;  /* 0x0000000d0300720c */ /* 0x040fe20003f24070 */
[----:B------:R-:W-:Y:S01]  /*14f0*/  @!P3 IMAD.MOV R11, RZ, RZ, -R11 ;  /* 0x000000ffff0bb224 */ /* 0x000fe200078e0a0b */
[----:B------:R-:W-:Y:S01]  /*1500*/  ISETP.GT.U32.AND P3, PT, R3, R14, PT ;  /* 0x0000000e0300720c */ /* 0x000fe20003f64070 */
[----:B------:R-:W-:Y:S02]  /*1510*/  @!P5 IMAD.IADD R17, R17, 0x1, -R3 ;  /* 0x000000011111d824 */ /* 0x000fe400078e0a03 */
[----:B------:R-:W-:Y:S02]  /*1520*/  IMAD.MOV R19, RZ, RZ, -R19 ;  /* 0x000000ffff137224 */ /* 0x000fe400078e0a13 */
[----:B------:R-:W-:Y:S01]  /*1530*/  IMAD.HI.U32 R18, R8, R21, RZ ;  /* 0x0000001508127227 */ /* 0x000fe200078e00ff */
[----:B------:R-:W-:-:S03]  /*1540*/  ISETP.GT.U32.AND P5, PT, R3, R17, PT ;  /* 0x000000110300720c */ /* 0x000fc60003fa4070 */
[----:B------:R-:W-:Y:S02]  /*1550*/  IMAD R19, R3, R19, R20 ;  /* 0x0000001303137224 */ /* 0x000fe400078e0214 */
[----:B------:R-:W-:-:S04]  /*1560*/  IMAD.HI.U32 R20, R8, R22, RZ ;  /* 0x0000001608147227 */ /* 0x000fc800078e00ff */
[----:B------:R-:W-:Y:S02]  /*1570*/  IMAD.MOV R20, RZ, RZ, -R20 ;  /* 0x000000ffff147224 */ /* 0x000fe400078e0a14 */
[--C-:B------:R-:W-:Y:S01]  /*1580*/  @!P1 IMAD.IADD R13, R13, 0x1, -R3.reuse ;  /* 0x000000010d0d9824 */ /* 0x100fe200078e0a03 */
[----:B------:R-:W-:Y:S01]  /*1590*/  ISETP.GE.AND P1, PT, R24, RZ, PT ;  /* 0x000000ff1800720c */ /* 0x000fe20003f26270 */
[--C-:B------:R-:W-:Y:S02]  /*15a0*/  @!P3 IMAD.IADD R14, R14, 0x1, -R3.reuse ;  /* 0x000000010e0eb824 */ /* 0x100fe400078e0a03 */
[----:B------:R-:W-:Y:S01]  /*15b0*/  @!P4 IMAD.IADD R16, R16, 0x1, -R3 ;  /* 0x000000011010c824 */ /* 0x000fe200078e0a03 */
[----:B------:R-:W-:Y:S01]  /*15c0*/  ISETP.GE.AND P4, PT, R23, RZ, PT ;  /* 0x000000ff1700720c */ /* 0x000fe20003f86270 */
[----:B------:R-:W-:Y:S01]  /*15d0*/  IMAD.MOV R18, RZ, RZ, -R18 ;  /* 0x000000ffff127224 */ /* 0x000fe200078e0a12 */
[----:B------:R-:W-:Y:S01]  /*15e0*/  IABS R23, R33 ;  /* 0x0000002100177213 */ /* 0x000fe20000000000 */
[----:B------:R-:W-:-:S02]  /*15f0*/  IMAD R20, R3, R20, R22 ;  /* 0x0000001403147224 */ /* 0x000fc400078e0216 */
[----:B------:R-:W-:Y:S01]  /*1600*/  @!P0 IMAD.MOV R13, RZ, RZ, -R13 ;  /* 0x000000ffff0d8224 */ /* 0x000fe200078e0a0d */
[C---:B------:R-:W-:Y:S01]  /*1610*/  ISETP.GT.U32.AND P0, PT, R3.reuse, R16, PT ;  /* 0x000000100300720c */ /* 0x040fe20003f04070 */
[----:B------:R-:W-:Y:S01]  /*1620*/  @!P6 IMAD.MOV R14, RZ, RZ, -R14 ;  /* 0x000000ffff0ee224 */ /* 0x000fe200078e0a0e */
[C---:B------:R-:W-:Y:S01]  /*1630*/  ISETP.GT.U32.AND P6, PT, R3.reuse, R19, PT ;  /* 0x000000130300720c */ /* 0x040fe20003fc4070 */
[----:B------:R-:W-:Y:S02]  /*1640*/  IMAD R18, R3, R18, R21 ;  /* 0x0000001203127224 */ /* 0x000fe400078e0215 */
[----:B------:R-:W-:Y:S01]  /*1650*/  @!P5 IMAD.IADD R17, R17, 0x1, -R3 ;  /* 0x000000011111d824 */ /* 0x000fe200078e0a03 */
[C---:B------:R-:W-:Y:S01]  /*1660*/  ISETP.GT.U32.AND P5, PT, R3.reuse, R20, PT ;  /* 0x000000140300720c */ /* 0x040fe20003fa4070 */
[----:B------:R-:W-:Y:S01]  /*1670*/  IMAD.HI.U32 R22, R8, R25, RZ ;  /* 0x0000001908167227 */ /* 0x000fe200078e00ff */
[----:B------:R-:W-:-:S03]  /*1680*/  ISETP.GT.U32.AND P3, PT, R3, R18, PT ;  /* 0x000000120300720c */ /* 0x000fc60003f64070 */
[----:B------:R-:W-:-:S04]  /*1690*/  IMAD.HI.U32 R21, R8, R23, RZ ;  /* 0x0000001708157227 */ /* 0x000fc800078e00ff */
[----:B------:R-:W-:Y:S02]  /*16a0*/  IMAD.MOV R22, RZ, RZ, -R22 ;  /* 0x000000ffff167224 */ /* 0x000fe400078e0a16 */
[----:B------:R-:W-:Y:S02]  /*16b0*/  IMAD.MOV R24, RZ, RZ, -R21 ;  /* 0x000000ffff187224 */ /* 0x000fe400078e0a15 */
[--C-:B------:R-:W-:Y:S01]  /*16c0*/  @!P0 IMAD.IADD R16, R16, 0x1, -R3.reuse ;  /* 0x0000000110108824 */ /* 0x100fe200078e0a03 */
[----:B------:R-:W-:Y:S01]  /*16d0*/  ISETP.GE.AND P0, PT, R35, RZ, PT ;  /* 0x000000ff2300720c */ /* 0x000fe20003f06270 */
[----:B------:R-:W-:Y:S01]  /*16e0*/  @!P6 IMAD.IADD R19, R19, 0x1, -R3 ;  /* 0x000000011313e824 */ /* 0x000fe200078e0a03 */
[----:B------:R-:W-:Y:S01]  /*16f0*/  IABS R35, R41 ;  /* 0x0000002900237213 */ /* 0x000fe20000000000 */
[C---:B------:R-:W-:Y:S01]  /*1700*/  IMAD R22, R3.reuse, R22, R25 ;  /* 0x0000001603167224 */ /* 0x040fe200078e0219 */
[----:B------:R-:W-:Y:S01]  /*1710*/  IABS R25, R31 ;  /* 0x0000001f00197213 */ /* 0x000fe20000000000 */
[----:B------:R-:W-:Y:S01]  /*1720*/  IMAD R21, R3, R24, R23 ;  /* 0x0000001803157224 */ /* 0x000fe200078e0217 */
[----:B------:R-:W-:Y:S01]  /*1730*/  IABS R24, R26 ;  /* 0x0000001a00187213 */ /* 0x000fe20000000000 */
[----:B------:R-:W-:-:S02]  /*1740*/  @!P5 IMAD.IADD R20, R20, 0x1, -R3 ;  /* 0x000000011414d824 */ /* 0x000fc400078e0a03 */
[----:B------:R-:W-:Y:S01]  /*1750*/  @!P2 IMAD.MOV R16, RZ, RZ, -R16 ;  /* 0x000000ffff10a224 */ /* 0x000fe200078e0a10 */
[C---:B------:R-:W-:Y:S01]  /*1760*/  ISETP.GT.U32.AND P2, PT, R3.reuse, R19, PT ;  /* 0x000000130300720c */ /* 0x040fe20003f44070 */
[----:B------:R-:W-:Y:S01]  /*1770*/  @!P1 IMAD.MOV R17, RZ, RZ, -R17 ;  /* 0x000000ffff119224 */ /* 0x000fe200078e0a11 */
[C---:B------:R-:W-:Y:S01]  /*1780*/  ISETP.GT.U32.AND P1, PT, R3.reuse, R22, PT ;  /* 0x000000160300720c */ /* 0x040fe20003f24070 */
[----:B------:R-:W-:Y:S01]  /*1790*/  @!P3 IMAD.IADD R18, R18, 0x1, -R3 ;  /* 0x000000011212b824 */ /* 0x000fe200078e0a03 */
[C---:B------:R-:W-:Y:S01]  /*17a0*/  ISETP.GT.U32.AND P5, PT, R3.reuse, R20, PT ;  /* 0x000000140300720c */ /* 0x040fe20003fa4070 */
[----:B------:R-:W-:Y:S01]  /*17b0*/  IMAD.HI.U32 R23, R8, R24, RZ ;  /* 0x0000001808177227 */ /* 0x000fe200078e00ff */
[C---:B------:R-:W-:Y:S02]  /*17c0*/  ISETP.GT.U32.AND P6, PT, R3.reuse, R21, PT ;  /* 0x000000150300720c */ /* 0x040fe40003fc4070 */
[----:B------:R-:W-:Y:S01]  /*17d0*/  ISETP.GT.U32.AND P3, PT, R3, R18, PT ;  /* 0x000000120300720c */ /* 0x000fe20003f64070 */
[----:B------:R-:W-:-:S04]  /*17e0*/  IMAD.MOV R23, RZ, RZ, -R23 ;  /* 0x000000ffff177224 */ /* 0x000fc800078e0a17 */
[----:B------:R-:W-:Y:S02]  /*17f0*/  IMAD R23, R3, R23, R24 ;  /* 0x0000001703177224 */ /* 0x000fe400078e0218 */
[--C-:B------:R-:W-:Y:S01]  /*1800*/  @!P2 IMAD.IADD R19, R19, 0x1, -R3.reuse ;  /* 0x000000011313a824 */ /* 0x100fe200078e0a03 */
[----:B------:R-:W-:Y:S01]  /*1810*/  ISETP.GE.AND P2, PT, R32, RZ, PT ;  /* 0x000000ff2000720c */ /* 0x000fe20003f46270 */
[--C-:B------:R-:W-:Y:S01]  /*1820*/  @!P1 IMAD.IADD R22, R22, 0x1, -R3.reuse ;  /* 0x0000000116169824 */ /* 0x100fe200078e0a03 */
[----:B------:R-:W-:Y:S01]  /*1830*/  ISETP.GE.AND P1, PT, R26, RZ, PT ;  /* 0x000000ff1a00720c */ /* 0x000fe20003f26270 */
[----:B------:R-:W-:Y:S01]  /*1840*/  @!P5 IMAD.IADD R20, R20, 0x1, -R3 ;  /* 0x000000011414d824 */ /* 0x000fe200078e0a03 */
[C---:B------:R-:W-:Y:S01]  /*1850*/  ISETP.GT.U32.AND P5, PT, R3.reuse, R23, PT ;  /* 0x000000170300720c */ /* 0x040fe20003fa4070 */
[----:B------:R-:W-:Y:S01]  /*1860*/  @!P0 IMAD.MOV R19, RZ, RZ, -R19 ;  /* 0x000000ffff138224 */ /* 0x000fe200078e0a13 */
[----:B------:R-:W-:Y:S01]  /*1870*/  ISETP.GT.U32.AND P0, PT, R3, R22, PT ;  /* 0x000000160300720c */ /* 0x000fe20003f04070 */
[----:B------:R-:W-:Y:S01]  /*1880*/  @!P3 IMAD.IADD R18, R18, 0x1, -R3 ;  /* 0x000000011212b824 */ /* 0x000fe200078e0a03 */
[----:B------:R-:W-:Y:S01]  /*1890*/  ISETP.GE.AND P3, PT, R34, RZ, PT ;  /* 0x000000ff2200720c */ /* 0x000fe20003f66270 */
[----:B------:R-:W-:Y:S01]  /*18a0*/  IMAD.HI.U32 R24, R8, R25, RZ ;  /* 0x0000001908187227 */ /* 0x000fe200078e00ff */
[----:B------:R-:W-:-:S02]  /*18b0*/  IABS R26, R27 ;  /* 0x0000001b001a7213 */ /* 0x000fc40000000000 */
[----:B------:R-:W-:Y:S01]  /*18c0*/  IABS R32, R37 ;  /* 0x0000002500207213 */ /* 0x000fe20000000000 */
[----:B------:R-:W-:Y:S02]  /*18d0*/  IMAD.MOV R24, RZ, RZ, -R24 ;  /* 0x000000ffff187224 */ /* 0x000fe400078e0a18 */
[----:B------:R-:W-:Y:S01]  /*18e0*/  @!P6 IMAD.IADD R21, R21, 0x1, -R3 ;  /* 0x000000011515e824 */ /* 0x000fe200078e0a03 */
[----:B------:R-:W-:Y:S01]  /*18f0*/  ISETP.GE.AND P6, PT, R33, RZ, PT ;  /* 0x000000ff2100720c */ /* 0x000fe20003fc6270 */
[----:B------:R-:W-:Y:S01]  /*1900*/  IMAD R24, R3, R24, R25 ;  /* 0x0000001803187224 */ /* 0x000fe200078e0219 */
[----:B------:R-:W-:Y:S01]  /*1910*/  IABS R33, R36 ;  /* 0x0000002400217213 */ /* 0x000fe20000000000 */
[--C-:B------:R-:W-:Y:S01]  /*1920*/  @!P5 IMAD.IADD R23, R23, 0x1, -R3.reuse ;  /* 0x000000011717d824 */ /* 0x100fe200078e0a03 */
[----:B------:R-:W-:Y:S01]  /*1930*/  ISETP.GE.AND P5, PT, R27, RZ, PT ;  /* 0x000000ff1b00720c */ /* 0x000fe20003fa6270 */
[----:B------:R-:W-:Y:S01]  /*1940*/  @!P0 IMAD.IADD R22, R22, 0x1, -R3 ;  /* 0x0000000116168824 */ /* 0x000fe200078e0a03 */
[C---:B------:R-:W-:Y:S01]  /*1950*/  ISETP.GT.U32.AND P0, PT, R3.reuse, R24, PT ;  /* 0x000000180300720c */ /* 0x040fe20003f04070 */
[----:B------:R-:W-:Y:S01]  /*1960*/  @!P3 IMAD.MOV R20, RZ, RZ, -R20 ;  /* 0x000000ffff14b224 */ /* 0x000fe200078e0a14 */
[----:B------:R-:W-:Y:S01]  /*1970*/  ISETP.GT.U32.AND P3, PT, R3, R23, PT ;  /* 0x000000170300720c */ /* 0x000fe20003f64070 */
[----:B------:R-:W-:Y:S01]  /*1980*/  IMAD.HI.U32 R25, R8, R26, RZ ;  /* 0x0000001a08197227 */ /* 0x000fe200078e00ff */
[----:B------:R-:W-:-:S03]  /*1990*/  IABS R27, R29 ;  /* 0x0000001d001b7213 */ /* 0x000fc60000000000 */
[----:B------:R-:W-:Y:S02]  /*19a0*/  IMAD.MOV R25, RZ, RZ, -R25 ;  /* 0x000000ffff197224 */ /* 0x000fe400078e0a19 */
[----:B------:R-:W-:Y:S01]  /*19b0*/  @!P4 IMAD.MOV R18, RZ, RZ, -R18 ;  /* 0x000000ffff12c224 */ /* 0x000fe200078e0a12 */
[C---:B------:R-:W-:Y:S01]  /*19c0*/  ISETP.GT.U32.AND P4, PT, R3.reuse, R21, PT ;  /* 0x000000150300720c */ /* 0x040fe20003f84070 */
[----:B------:R-:W-:Y:S02]  /*19d0*/  IMAD R25, R3, R25, R26 ;  /* 0x0000001903197224 */ /* 0x000fe400078e021a */
[--C-:B------:R-:W-:Y:S02]  /*19e0*/  @!P0 IMAD.IADD R24, R24, 0x1, -R3.reuse ;  /* 0x0000000118188824 */ /* 0x100fe400078e0a03 */
[----:B------:R-:W-:Y:S01]  /*19f0*/  @!P3 IMAD.IADD R23, R23, 0x1, -R3 ;  /* 0x000000011717b824 */ /* 0x000fe200078e0a03 */
[C---:B------:R-:W-:Y:S01]  /*1a00*/  ISETP.GT.U32.AND P3, PT, R3.reuse, R25, PT ;  /* 0x000000190300720c */ /* 0x040fe20003f64070 */
[----:B------:R-:W-:Y:S01]  /*1a10*/  IMAD.HI.U32 R26, R8, R27, RZ ;  /* 0x0000001b081a7227 */ /* 0x000fe200078e00ff */
[----:B------:R-:W-:-:S03]  /*1a20*/  ISETP.GT.U32.AND P0, PT, R3, R24, PT ;  /* 0x000000180300720c */ /* 0x000fc60003f04070 */
[----:B------:R-:W-:Y:S02]  /*1a30*/  IMAD.MOV R26, RZ, RZ, -R26 ;  /* 0x000000ffff1a7224 */ /* 0x000fe400078e0a1a */
[----:B------:R-:W-:Y:S01]  /*1a40*/  @!P4 IMAD.IADD R21, R21, 0x1, -R3 ;  /* 0x000000011515c824 */ /* 0x000fe200078e0a03 */
[----:B------:R-:W-:Y:S01]  /*1a50*/  ISETP.GE.AND P4, PT, R31, RZ, PT ;  /* 0x000000ff1f00720c */ /* 0x000fe20003f86270 */
[----:B------:R-:W-:Y:S01]  /*1a60*/  IMAD R26, R3, R26, R27 ;  /* 0x0000001a031a7224 */ /* 0x000fe200078e021b */
[----:B------:R-:W-:Y:S01]  /*1a70*/  IABS R31, R30 ;  /* 0x0000001e001f7213 */ /* 0x000fe20000000000 */
[----:B------:R-:W-:Y:S01]  /*1a80*/  @!P6 IMAD.MOV R21, RZ, RZ, -R21 ;  /* 0x000000ffff15e224 */ /* 0x000fe200078e0a15 */
[----:B------:R-:W-:Y:S01]  /*1a90*/  ISETP.GE.AND P6, PT, R29, RZ, PT ;  /* 0x000000ff1d00720c */ /* 0x000fe20003fc6270 */
[--C-:B------:R-:W-:Y:S01]  /*1aa0*/  @!P3 IMAD.IADD R25, R25, 0x1, -R3.reuse ;  /* 0x000000011919b824 */ /* 0x100fe200078e0a03 */
[----:B------:R-:W-:Y:S01]  /*1ab0*/  IABS R29, R28 ;  /* 0x0000001c001d7213 */ /* 0x000fe20000000000 */
[----:B------:R-:W-:Y:S01]  /*1ac0*/  @!P0 IMAD.IADD R24, R24, 0x1, -R3 ;  /* 0x0000000118188824 */ /* 0x000fe200078e0a03 */
[C---:B------:R-:W-:Y:S01]  /*1ad0*/  ISETP.GT.U32.AND P0, PT, R3.reuse, R26, PT ;  /* 0x0000001a0300720c */ /* 0x040fe20003f04070 */
[----:B------:R-:W-:Y:S01]  /*1ae0*/  @!P1 IMAD.MOV R23, RZ, RZ, -R23 ;  /* 0x000000ffff179224 */ /* 0x000fe200078e0a17 */
[----:B------:R-:W-:Y:S01]  /*1af0*/  ISETP.GT.U32.AND P3, PT, R3, R25, PT ;  /* 0x000000190300720c */ /* 0x000fe20003f64070 */
[----:B------:R-:W-:Y:S01]  /*1b00*/  IMAD.HI.U32 R27, R8, R29, RZ ;  /* 0x0000001d081b7227 */ /* 0x000fe200078e00ff */
[----:B------:R-:W-:-:S03]  /*1b10*/  ISETP.GE.AND P1, PT, R30, RZ, PT ;  /* 0x000000ff1e00720c */ /* 0x000fc60003f26270 */
[----:B------:R-:W-:Y:S02]  /*1b20*/  IMAD.MOV R30, RZ, RZ, -R27 ;  /* 0x000000ffff1e7224 */ /* 0x000fe400078e0a1b */
[----:B------:R-:W-:Y:S01]  /*1b30*/  @!P2 IMAD.MOV R22, RZ, RZ, -R22 ;  /* 0x000000ffff16a224 */ /* 0x000fe200078e0a16 */
[----:B------:R-:W-:Y:S01]  /*1b40*/  ISETP.GE.AND P2, PT, R28, RZ, PT ;  /* 0x000000ff1c00720c */ /* 0x000fe20003f46270 */
[----:B------:R-:W-:Y:S02]  /*1b50*/  IMAD R27, R3, R30, R29 ;  /* 0x0000001e031b7224 */ /* 0x000fe400078e021d */
[----:B------:R-:W-:-:S04]  /*1b60*/  IMAD.HI.U32 R28, R8, R31, RZ ;  /* 0x0000001f081c7227 */ /* 0x000fc800078e00ff */
[--C-:B------:R-:W-:Y:S02]  /*1b70*/  @!P0 IMAD.IADD R26, R26, 0x1, -R3.reuse ;  /* 0x000000011a1a8824 */ /* 0x100fe400078e0a03 */
[----:B------:R-:W-:Y:S01]  /*1b80*/  @!P3 IMAD.IADD R25, R25, 0x1, -R3 ;  /* 0x000000011919b824 */ /* 0x000fe200078e0a03 */
[C---:B------:R-:W-:Y:S01]  /*1b90*/  ISETP.GT.U32.AND P3, PT, R3.reuse, R27, PT ;  /* 0x0000001b0300720c */ /* 0x040fe20003f64070 */
[----:B------:R-:W-:Y:S01]  /*1ba0*/  IMAD.MOV R28, RZ, RZ, -R28 ;  /* 0x000000ffff1c7224 */ /* 0x000fe200078e0a1c */
[----:B------:R-:W-:Y:S01]  /*1bb0*/  ISETP.GT.U32.AND P0, PT, R3, R26, PT ;  /* 0x0000001a0300720c */ /* 0x000fe20003f04070 */
[----:B------:R-:W-:-:S04]  /*1bc0*/  IMAD.HI.U32 R29, R8, R33, RZ ;  /* 0x00000021081d7227 */ /* 0x000fc800078e00ff */
[C---:B------:R-:W-:Y:S02]  /*1bd0*/  IMAD R31, R3.reuse, R28, R31 ;  /* 0x0000001c031f7224 */ /* 0x040fe400078e021f */
[----:B------:R-:W-:Y:S02]  /*1be0*/  @!P4 IMAD.MOV R24, RZ, RZ, -R24 ;  /* 0x000000ffff18c224 */ /* 0x000fe400078e0a18 */
[----:B------:R-:W-:Y:S01]  /*1bf0*/  IMAD.MOV R34, RZ, RZ, -R29 ;  /* 0x000000ffff227224 */ /* 0x000fe200078e0a1d */
[----:B------:R-:W-:Y:S01]  /*1c00*/  ISETP.GT.U32.AND P4, PT, R3, R31, PT ;  /* 0x0000001f0300720c */ /* 0x000fe20003f84070 */
[----:B------:R-:W-:Y:S02]  /*1c10*/  @!P3 IMAD.IADD R27, R27, 0x1, -R3 ;  /* 0x000000011b1bb824 */ /* 0x000fe400078e0a03 */
[C---:B------:R-:W-:Y:S01]  /*1c20*/  IMAD R29, R3.reuse, R34, R33 ;  /* 0x00000022031d7224 */ /* 0x040fe200078e0221 */
[----:B------:R-:W-:Y:S01]  /*1c30*/  IABS R33, R80 ;  /* 0x0000005000217213 */ /* 0x000fe20000000000 */
[----:B------:R-:W-:Y:S01]  /*1c40*/  @!P0 IMAD.IADD R26, R26, 0x1, -R3 ;  /* 0x000000011a1a8824 */ /* 0x000fe200078e0a03 */
[----:B------:R-:W-:Y:S01]  /*1c50*/  ISETP.GT.U32.AND P3, PT, R3, R27, PT ;  /* 0x0000001b0300720c */ /* 0x000fe20003f64070 */
[----:B------:R-:W-:-:S04]  /*1c60*/  IMAD.HI.U32 R28, R8, R32, RZ ;  /* 0x00000020081c7227 */ /* 0x000fc800078e00ff */
[----:B------:R-:W-:-:S04]  /*1c70*/  IMAD.HI.U32 R30, R8, R35, RZ ;  /* 0x00000023081e7227 */ /* 0x000fc800078e00ff */
[----:B------:R-:W-:Y:S01]  /*1c80*/  @!P6 IMAD.MOV R26, RZ, RZ, -R26 ;  /* 0x000000ffff1ae224 */ /* 0x000fe200078e0a1a */
[----:B------:R-:W-:Y:S01]  /*1c90*/  ISETP.GT.U32.AND P6, PT, R3, R29, PT ;  /* 0x0000001d0300720c */ /* 0x000fe20003fc4070 */
[----:B------:R-:W-:Y:S02]  /*1ca0*/  IMAD.MOV R28, RZ, RZ, -R28 ;  /* 0x000000ffff1c7224 */ /* 0x000fe400078e0a1c */
[----:B------:R-:W-:Y:S02]  /*1cb0*/  IMAD.MOV R30, RZ, RZ, -R30 ;  /* 0x000000ffff1e7224 */ /* 0x000fe400078e0a1e */
[----:B------:R-:W-:Y:S02]  /*1cc0*/  @!P4 IMAD.IADD R31, R31, 0x1, -R3 ;  /* 0x000000011f1fc824 */ /* 0x000fe400078e0a03 */
[C---:B------:R-:W-:Y:S02]  /*1cd0*/  IMAD R28, R3.reuse, R28, R32 ;  /* 0x0000001c031c7224 */ /* 0x040fe400078e0220 */
[C---:B------:R-:W-:Y:S01]  /*1ce0*/  IMAD R30, R3.reuse, R30, R35 ;  /* 0x0000001e031e7224 */ /* 0x040fe200078e0223 */
[C---:B------:R-:W-:Y:S01]  /*1cf0*/  ISETP.GT.U32.AND P4, PT, R3.reuse, R31, PT ;  /* 0x0000001f0300720c */ /* 0x040fe20003f84070 */
[----:B------:R-:W-:Y:S01]  /*1d00*/  IMAD.HI.U32 R32, R8, R33, RZ ;  /* 0x0000002108207227 */ /* 0x000fe200078e00ff */
[----:B------:R-:W-:-:S02]  /*1d10*/  ISETP.GT.U32.AND P0, PT, R3, R28, PT ;  /* 0x0000001c0300720c */ /* 0x000fc40003f04070 */
[----:B------:R-:W-:Y:S01]  /*1d20*/  IABS R35, R76 ;  /* 0x0000004c00237213 */ /* 0x000fe20000000000 */
[--C-:B------:R-:W-:Y:S01]  /*1d30*/  @!P3 IMAD.IADD R27, R27, 0x1, -R3.reuse ;  /* 0x000000011b1bb824 */ /* 0x100fe200078e0a03 */
[----:B------:R-:W-:Y:S01]  /*1d40*/  ISETP.GT.U32.AND P3, PT, R3, R30, PT ;  /* 0x0000001e0300720c */ /* 0x000fe20003f64070 */
[----:B------:R-:W-:Y:S02]  /*1d50*/  @!P6 IMAD.IADD R29, R29, 0x1, -R3 ;  /* 0x000000011d1de824 */ /* 0x000fe400078e0a03 */
[----:B------:R-:W-:Y:S02]  /*1d60*/  IMAD.MOV R32, RZ, RZ, -R32 ;  /* 0x000000ffff207224 */ /* 0x000fe400078e0a20 */
[----:B------:R-:W-:Y:S01]  /*1d70*/  @!P5 IMAD.MOV R25, RZ, RZ, -R25 ;  /* 0x000000ffff19d224 */ /* 0x000fe200078e0a19 */
[C---:B------:R-:W-:Y:S01]  /*1d80*/  ISETP.GT.U32.AND P6, PT, R3.reuse, R29, PT ;  /* 0x0000001d0300720c */ /* 0x040fe20003fc4070 */
[----:B------:R-:W-:Y:S01]  /*1d90*/  IMAD R32, R3, R32, R33 ;  /* 0x0000002003207224 */ /* 0x000fe200078e0221 */
[----:B------:R-:W-:Y:S01]  /*1da0*/  ISETP.GE.AND P5, PT, R37, RZ, PT ;  /* 0x000000ff2500720c */ /* 0x000fe20003fa6270 */
[----:B------:R-:W-:Y:S01]  /*1db0*/  IMAD.HI.U32 R33, R8, R35, RZ ;  /* 0x0000002308217227 */ /* 0x000fe200078e00ff */
[----:B------:R-:W-:-:S03]  /*1dc0*/  IABS R37, R74 ;  /* 0x0000004a00257213 */ /* 0x000fc60000000000 */
[--C-:B------:R-:W-:Y:S01]  /*1dd0*/  @!P4 IMAD.IADD R31, R31, 0x1, -R3.reuse ;  /* 0x000000011f1fc824 */ /* 0x100fe200078e0a03 */
[----:B------:R-:W-:Y:S01]  /*1de0*/  ISETP.GE.AND P4, PT, R36, RZ, PT ;  /* 0x000000ff2400720c */ /* 0x000fe20003f86270 */
[----:B------:R-:W-:Y:S02]  /*1df0*/  @!P0 IMAD.IADD R28, R28, 0x1, -R3 ;  /* 0x000000011c1c8824 */ /* 0x000fe400078e0a03 */
[----:B------:R-:W-:Y:S02]  /*1e00*/  IMAD.MOV R36, RZ, RZ, -R33 ;  /* 0x000000ffff247224 */ /* 0x000fe400078e0a21 */
[----:B------:R-:W-:Y:S01]  /*1e10*/  @!P3 IMAD.IADD R30, R30, 0x1, -R3 ;  /* 0x000000011e1eb824 */ /* 0x000fe200078e0a03 */
[C---:B------:R-:W-:Y:S01]  /*1e20*/  ISETP.GT.U32.AND P0, PT, R3.reuse, R28, PT ;  /* 0x0000001c0300720c */ /* 0x040fe20003f04070 */
[C---:B------:R-:W-:Y:S02]  /*1e30*/  IMAD R33, R3.reuse, R36, R35 ;  /* 0x0000002403217224 */ /* 0x040fe400078e0223 */
[----:B------:R-:W-:Y:S01]  /*1e40*/  IMAD.HI.U32 R34, R8, R37, RZ ;  /* 0x0000002508227227 */ /* 0x000fe200078e00ff */
[----:B------:R-:W-:-:S03]  /*1e50*/  ISETP.GT.U32.AND P3, PT, R3, R30, PT ;  /* 0x0000001e0300720c */ /* 0x000fc60003f64070 */
[----:B------:R-:W-:Y:S01]  /*1e60*/  @!P6 IMAD.IADD R29, R29, 0x1, -R3 ;  /* 0x000000011d1de824 */ /* 0x000fe200078e0a03 */
[----:B------:R-:W-:Y:S01]  /*1e70*/  ISETP.GT.U32.AND P6, PT, R3, R33, PT ;  /* 0x000000210300720c */ /* 0x000fe20003fc4070 */
[----:B------:R-:W-:-:S04]  /*1e80*/  IMAD.HI.U32 R35, R8, R38, RZ ;  /* 0x0000002608237227 */ /* 0x000fc800078e00ff */
[----:B------:R-:W-:Y:S02]  /*1e90*/  IMAD.MOV R34, RZ, RZ, -R34 ;  /* 0x000000ffff227224 */ /* 0x000fe400078e0a22 */
[----:B------:R-:W-:Y:S02]  /*1ea0*/  IMAD.MOV R35, RZ, RZ, -R35 ;  /* 0x000000ffff237224 */ /* 0x000fe400078e0a23 */
[C---:B------:R-:W-:Y:S02]  /*1eb0*/  IMAD R34, R3.reuse, R34, R37 ;  /* 0x0000002203227224 */ /* 0x040fe400078e0225 */
[--C-:B------:R-:W-:Y:S01]  /*1ec0*/  @!P0 IMAD.IADD R28, R28, 0x1, -R3.reuse ;  /* 0x000000011c1c8824 */ /* 0x100fe200078e0a03 */
[C---:B------:R-:W-:Y:S01]  /*1ed0*/  ISETP.GT.U32.AND P0, PT, R3.reuse, R32, PT ;  /* 0x000000200300720c */ /* 0x040fe20003f04070 */
[C---:B------:R-:W-:Y:S02]  /*1ee0*/  IMAD R35, R3.reuse, R35, R38 ;  /* 0x0000002303237224 */ /* 0x040fe400078e0226 */
[--C-:B------:R-:W-:Y:S01]  /*1ef0*/  @!P3 IMAD.IADD R30, R30, 0x1, -R3.reuse ;  /* 0x000000011e1eb824 */ /* 0x100fe200078e0a03 */
[----:B------:R-:W-:Y:S01]  /*1f00*/  ISETP.GT.U32.AND P3, PT, R3, R34, PT ;  /* 0x000000220300720c */ /* 0x000fe20003f64070 */
[----:B------:R-:W-:Y:S01]  /*1f10*/  @!P6 IMAD.IADD R33, R33, 0x1, -R3 ;  /* 0x000000012121e824 */ /* 0x000fe200078e0a03 */
[----:B------:R-:W-:Y:S01]  /*1f20*/  ISETP.GT.U32.AND P6, PT, R3, R35, PT ;  /* 0x000000230300720c */ /* 0x000fe20003fc4070 */
[----:B------:R-:W-:-:S02]  /*1f30*/  @!P5 IMAD.MOV R28, RZ, RZ, -R28 ;  /* 0x000000ffff1cd224 */ /* 0x000fc400078e0a1c */
[----:B------:R-:W-:Y:S01]  /*1f40*/  @!P1 IMAD.MOV R31, RZ, RZ, -R31 ;  /* 0x000000ffff1f9224 */ /* 0x000fe200078e0a1f */
[----:B------:R-:W-:Y:S01]  /*1f50*/  ISETP.GT.U32.AND P1, PT, R3, R33, PT ;  /* 0x000000210300720c */ /* 0x000fe20003f24070 */
[----:B------:R-:W-:-:S04]  /*1f60*/  IMAD.HI.U32 R37, R8, R40, RZ ;  /* 0x0000002808257227 */ /* 0x000fc800078e00ff */
[--C-:B------:R-:W-:Y:S01]  /*1f70*/  @!P0 IMAD.IADD R32, R32, 0x1, -R3.reuse ;  /* 0x0000000120208824 */ /* 0x100fe200078e0a03 */
[----:B------:R-:W-:Y:S01]  /*1f80*/  ISETP.GE.AND P0, PT, R41, RZ, PT ;  /* 0x000000ff2900720c */ /* 0x000fe20003f06270 */
[--C-:B------:R-:W-:Y:S01]  /*1f90*/  @!P3 IMAD.IADD R34, R34, 0x1, -R3.reuse ;  /* 0x000000012222b824 */ /* 0x100fe200078e0a03 */
[----:B------:R-:W-:Y:S01]  /*1fa0*/  IABS R41, R42 ;  /* 0x0000002a00297213 */ /* 0x000fe20000000000 */
[----:B------:R-:W-:Y:S01]  /*1fb0*/  @!P6 IMAD.IADD R35, R35, 0x1, -R3 ;  /* 0x000000012323e824 */ /* 0x000fe200078e0a03 */
[----:B------:R-:W-:Y:S01]  /*1fc0*/  ISETP.GE.AND P3, PT, R80, RZ, PT ;  /* 0x000000ff5000720c */ /* 0x000fe20003f66270 */
[C---:B------:R-:W-:Y:S01]  /*1fd0*/  IMAD.HI.U32 R36, R8.reuse, R39, RZ ;  /* 0x0000002708247227 */ /* 0x040fe200078e00ff */
[C---:B------:R-:W-:Y:S02]  /*1fe0*/  ISETP.GT.U32.AND P5, PT, R3.reuse, R34, PT ;  /* 0x000000220300720c */ /* 0x040fe40003fa4070 */
[----:B------:R-:W-:Y:S01]  /*1ff0*/  ISETP.GT.U32.AND P6, PT, R3, R35, PT ;  /* 0x000000230300720c */ /* 0x000fe20003fc4070 */
[----:B------:R-:W-:Y:S01]  /*2000*/  IMAD.HI.U32 R38, R8, R41, RZ ;  /* 0x0000002908267227 */ /* 0x000fe200078e00ff */
[----:B------:R-:W-:-:S03]  /*2010*/  IABS R80, R69 ;  /* 0x0000004500507213 */ /* 0x000fc60000000000 */
[----:B------:R-:W-:Y:S02]  /*2020*/  IMAD.MOV R38, RZ, RZ, -R38 ;  /* 0x000000ffff267224 */ /* 0x000fe400078e0a26 */
[----:B------:R-:W-:Y:S02]  /*2030*/  IMAD.MOV R37, RZ, RZ, -R37 ;  /* 0x000000ffff257224 */ /* 0x000fe400078e0a25 */
[C---:B------:R-:W-:Y:S01]  /*2040*/  IMAD R38, R3.reuse, R38, R41 ;  /* 0x0000002603267224 */ /* 0x040fe200078e0229 */
[----:B------:R-:W-:Y:S01]  /*2050*/  IABS R41, R46 ;  /* 0x0000002e00297213 */ /* 0x000fe20000000000 */
[----:B------:R-:W-:Y:S02]  /*2060*/  IMAD.MOV R36, RZ, RZ, -R36 ;  /* 0x000000ffff247224 */ /* 0x000fe400078e0a24 */
[C---:B------:R-:W-:Y:S02]  /*2070*/  IMAD R37, R3.reuse, R37, R40 ;  /* 0x0000002503257224 */ /* 0x040fe400078e0228 */
[----:B------:R-:W-:Y:S01]  /*2080*/  @!P2 IMAD.MOV R27, RZ, RZ, -R27 ;  /* 0x000000ffff1ba224 */ /* 0x000fe200078e0a1b */
[C---:B------:R-:W-:Y:S01]  /*2090*/  ISETP.GT.U32.AND P2, PT, R3.reuse, R32, PT ;  /* 0x000000200300720c */ /* 0x040fe20003f44070 */
[--C-:B------:R-:W-:Y:S01]  /*20a0*/  @!P5 IMAD.IADD R34, R34, 0x1, -R3.reuse ;  /* 0x000000012222d824 */ /* 0x100fe200078e0a03 */
[----:B------:R-:W-:Y:S01]  /*20b0*/  ISETP.GT.U32.AND P5, PT, R3, R38, PT ;  /* 0x000000260300720c */ /* 0x000fe20003fa4070 */
[----:B------:R-:W-:Y:S01]  /*20c0*/  IMAD.MOV.U32 R40, RZ, RZ, R44 ;  /* 0x000000ffff287224 */ /* 0x000fe200078e002c */
[----:B------:R-:W-:Y:S01]  /*20d0*/  IABS R44, R43 ;  /* 0x0000002b002c7213 */ /* 0x000fe20000000000 */
[----:B------:R-:W-:Y:S01]  /*20e0*/  @!P6 IMAD.IADD R35, R35, 0x1, -R3 ;  /* 0x000000012323e824 */ /* 0x000fe200078e0a03 */
[----:B------:R-:W-:Y:S01]  /*20f0*/  ISETP.GE.AND P6, PT, R72, RZ, PT ;  /* 0x000000ff4800720c */ /* 0x000fe20003fc6270 */
[----:B------:R-:W-:Y:S01]  /*2100*/  IMAD R36, R3, R36, R39 ;  /* 0x0000002403247224 */ /* 0x000fe200078e0227 */
[----:B------:R-:W-:Y:S01]  /*2110*/  IABS R72, R71 ;  /* 0x0000004700487213 */ /* 0x000fe20000000000 */
[----:B------:R-:W-:Y:S01]  /*2120*/  @!P1 IMAD.IADD R33, R33, 0x1, -R3 ;  /* 0x0000000121219824 */ /* 0x000fe200078e0a03 */
[----:B------:R-:W-:Y:S01]  /*2130*/  ISETP.GE.AND P1, PT, R74, RZ, PT ;  /* 0x000000ff4a00720c */ /* 0x000fe20003f26270 */
[----:B------:R-:W-:Y:S01]  /*2140*/  IMAD.HI.U32 R39, R8, R40, RZ ;  /* 0x0000002808277227 */ /* 0x000fe200078e00ff */
[----:B------:R-:W-:-:S03]  /*2150*/  IABS R74, R73 ;  /* 0x00000049004a7213 */ /* 0x000fc60000000000 */
[----:B------:R-:W-:Y:S02]  /*2160*/  IMAD.MOV R39, RZ, RZ, -R39 ;  /* 0x000000ffff277224 */ /* 0x000fe400078e0a27 */
[--C-:B------:R-:W-:Y:S01]  /*2170*/  @!P2 IMAD.IADD R32, R32, 0x1, -R3.reuse ;  /* 0x000000012020a824 */ /* 0x100fe200078e0a03 */
[----:B------:R-:W-:Y:S01]  /*2180*/  ISETP.GE.AND P2, PT, R76, RZ, PT ;  /* 0x000000ff4c00720c */ /* 0x000fe20003f46270 */
[----:B------:R-:W-:Y:S01]  /*2190*/  IMAD R39, R3, R39, R40 ;  /* 0x0000002703277224 */ /* 0x000fe200078e0228 */
[----:B------:R-:W-:Y:S01]  /*21a0*/  IABS R76, R77 ;  /* 0x0000004d004c7213 */ /* 0x000fe20000000000 */
[----:B------:R-:W-:Y:S02]  /*21b0*/  @!P5 IMAD.IADD R38, R38, 0x1, -R3 ;  /* 0x000000012626d824 */ /* 0x000fe400078e0a03 */
[----:B------:R-:W-:-:S04]  /*21c0*/  IMAD.HI.U32 R40, R8, R41, RZ ;  /* 0x0000002908287227 */ /* 0x000fc800078e00ff */
[----:B------:R-:W-:Y:S01]  /*21d0*/  @!P0 IMAD.MOV R30, RZ, RZ, -R30 ;  /* 0x000000ffff1e8224 */ /* 0x000fe200078e0a1e */
[C---:B------:R-:W-:Y:S01]  /*21e0*/  ISETP.GT.U32.AND P0, PT, R3.reuse, R37, PT ;  /* 0x000000250300720c */ /* 0x040fe20003f04070 */
[----:B------:R-:W-:Y:S01]  /*21f0*/  @!P6 IMAD.MOV R35, RZ, RZ, -R35 ;  /* 0x000000ffff23e224 */ /* 0x000fe200078e0a23 */
[C---:B------:R-:W-:Y:S01]  /*2200*/  ISETP.GT.U32.AND P6, PT, R3.reuse, R39, PT ;  /* 0x000000270300720c */ /* 0x040fe20003fc4070 */
[----:B------:R-:W-:Y:S01]  /*2210*/  @!P3 IMAD.MOV R32, RZ, RZ, -R32 ;  /* 0x000000ffff20b224 */ /* 0x000fe200078e0a20 */
[C---:B------:R-:W-:Y:S01]  /*2220*/  ISETP.GT.U32.AND P3, PT, R3.reuse, R38, PT ;  /* 0x000000260300720c */ /* 0x040fe20003f64070 */
[----:B------:R-:W-:Y:S01]  /*2230*/  @!P1 IMAD.MOV R34, RZ, RZ, -R34 ;  /* 0x000000ffff229224 */ /* 0x000fe200078e0a22 */
[----:B------:R-:W-:Y:S01]  /*2240*/  ISETP.GE.AND P1, PT, R42, RZ, PT ;  /* 0x000000ff2a00720c */ /* 0x000fe20003f26270 */
[----:B------:R-:W-:Y:S02]  /*2250*/  IMAD.MOV R40, RZ, RZ, -R40 ;  /* 0x000000ffff287224 */ /* 0x000fe400078e0a28 */
[----:B------:R-:W-:Y:S01]  /*2260*/  IMAD.MOV.U32 R42, RZ, RZ, R44 ;  /* 0x000000ffff2a7224 */ /* 0x000fe200078e002c */
[----:B------:R-:W-:Y:S01]  /*2270*/  IABS R44, R48 ;  /* 0x00000030002c7213 */ /* 0x000fe20000000000 */
[----:B------:R-:W-:Y:S01]  /*2280*/  @!P4 IMAD.MOV R29, RZ, RZ, -R29 ;  /* 0x000000ffff1dc224 */ /* 0x000fe200078e0a1d */
[C---:B------:R-:W-:Y:S01]  /*2290*/  ISETP.GT.U32.AND P4, PT, R3.reuse, R36, PT ;  /* 0x000000240300720c */ /* 0x040fe20003f84070 */
[----:B------:R-:W-:-:S02]  /*22a0*/  IMAD R40, R3, R40, R41 ;  /* 0x0000002803287224 */ /* 0x000fc400078e0229 */
[----:B------:R-:W-:-:S04]  /*22b0*/  IMAD.HI.U32 R41, R8, R42, RZ ;  /* 0x0000002a08297227 */ /* 0x000fc800078e00ff */
[----:B------:R-:W-:Y:S02]  /*22c0*/  IMAD.MOV R41, RZ, RZ, -R41 ;  /* 0x000000ffff297224 */ /* 0x000fe400078e0a29 */
[--C-:B------:R-:W-:Y:S01]  /*22d0*/  @!P0 IMAD.IADD R37, R37, 0x1, -R3.reuse ;  /* 0x0000000125258824 */ /* 0x100fe200078e0a03 */
[----:B------:R-:W-:Y:S01]  /*22e0*/  ISETP.GE.AND P0, PT, R70, RZ, PT ;  /* 0x000000ff4600720c */ /* 0x000fe20003f06270 */
[--C-:B------:R-:W-:Y:S01]  /*22f0*/  @!P6 IMAD.IADD R39, R39, 0x1, -R3.reuse ;  /* 0x000000012727e824 */ /* 0x100fe200078e0a03 */
[----:B------:R-:W-:Y:S01]  /*2300*/  IABS R70, R55 ;  /* 0x0000003700467213 */ /* 0x000fe20000000000 */
[----:B------:R-:W-:Y:S01]  /*2310*/  @!P3 IMAD.IADD R38, R38, 0x1, -R3 ;  /* 0x000000012626b824 */ /* 0x000fe200078e0a03 */
[C---:B------:R-:W-:Y:S01]  /*2320*/  ISETP.GT.U32.AND P3, PT, R3.reuse, R40, PT ;  /* 0x000000280300720c */ /* 0x040fe20003f64070 */
[C---:B------:R-:W-:Y:S01]  /*2330*/  IMAD R41, R3.reuse, R41, R42 ;  /* 0x0000002903297224 */ /* 0x040fe200078e022a */
[C---:B------:R-:W-:Y:S01]  /*2340*/  ISETP.GT.U32.AND P6, PT, R3.reuse, R39, PT ;  /* 0x000000270300720c */ /* 0x040fe20003fc4070 */
[----:B------:R-:W-:Y:S01]  /*2350*/  @!P2 IMAD.MOV R33, RZ, RZ, -R33 ;  /* 0x000000ffff21a224 */ /* 0x000fe200078e0a21 */
[C---:B------:R-:W-:Y:S01]  /*2360*/  ISETP.GT.U32.AND P2, PT, R3.reuse, R37, PT ;  /* 0x000000250300720c */ /* 0x040fe20003f44070 */
[----:B------:R-:W-:Y:S01]  /*2370*/  @!P4 IMAD.IADD R36, R36, 0x1, -R3 ;  /* 0x000000012424c824 */ /* 0x000fe200078e0a03 */
[----:B------:R-:W-:Y:S01]  /*2380*/  ISETP.GE.AND P4, PT, R66, RZ, PT ;  /* 0x000000ff4200720c */ /* 0x000fe20003f86270 */
[----:B------:R-:W-:Y:S01]  /*2390*/  @!P1 IMAD.MOV R38, RZ, RZ, -R38 ;  /* 0x000000ffff269224 */ /* 0x000fe200078e0a26 */
[C---:B------:R-:W-:Y:S01]  /*23a0*/  ISETP.GT.U32.AND P1, PT, R3.reuse, R41, PT ;  /* 0x000000290300720c */ /* 0x040fe20003f24070 */
[----:B------:R-:W-:Y:S01]  /*23b0*/  IMAD.HI.U32 R42, R8, R44, RZ ;  /* 0x0000002c082a7227 */ /* 0x000fe200078e00ff */
[----:B------:R-:W-:-:S02]  /*23c0*/  ISETP.GT.U32.AND P5, PT, R3, R36, PT ;  /* 0x000000240300720c */ /* 0x000fc40003fa4070 */
[----:B------:R-:W-:Y:S01]  /*23d0*/  IABS R66, R49 ;  /* 0x0000003100427213 */ /* 0x000fe20000000000 */
[--C-:B------:R-:W-:Y:S02]  /*23e0*/  @!P3 IMAD.IADD R40, R40, 0x1, -R3.reuse ;  /* 0x000000012828b824 */ /* 0x100fe400078e0a03 */
[--C-:B------:R-:W-:Y:S01]  /*23f0*/  @!P6 IMAD.IADD R39, R39, 0x1, -R3.reuse ;  /* 0x000000012727e824 */ /* 0x100fe200078e0a03 */
[----:B------:R-:W-:Y:S01]  /*2400*/  ISETP.GE.AND P6, PT, R47, RZ, PT ;  /* 0x000000ff2f00720c */ /* 0x000fe20003fc6270 */
[--C-:B------:R-:W-:Y:S01]  /*2410*/  @!P2 IMAD.IADD R37, R37, 0x1, -R3.reuse ;  /* 0x000000012525a824 */ /* 0x100fe200078e0a03 */
[----:B------:R-:W-:Y:S01]  /*2420*/  ISETP.GE.AND P2, PT, R46, RZ, PT ;  /* 0x000000ff2e00720c */ /* 0x000fe20003f46270 */
[----:B------:R-:W-:Y:S01]  /*2430*/  IMAD.MOV R42, RZ, RZ, -R42 ;  /* 0x000000ffff2a7224 */ /* 0x000fe200078e0a2a */
[----:B------:R-:W-:Y:S01]  /*2440*/  IABS R46, R47 ;  /* 0x0000002f002e7213 */ /* 0x000fe20000000000 */
[--C-:B------:R-:W-:Y:S01]  /*2450*/  @!P1 IMAD.IADD R41, R41, 0x1, -R3.reuse ;  /* 0x0000000129299824 */ /* 0x100fe200078e0a03 */
[----:B------:R-:W-:Y:S01]  /*2460*/  IABS R47, R50 ;  /* 0x00000032002f7213 */ /* 0x000fe20000000000 */
[----:B------:R-:W-:Y:S01]  /*2470*/  @!P5 IMAD.IADD R36, R36, 0x1, -R3 ;  /* 0x000000012424d824 */ /* 0x000fe200078e0a03 */
[C---:B------:R-:W-:Y:S01]  /*2480*/  ISETP.GT.U32.AND P3, PT, R3.reuse, R40, PT ;  /* 0x000000280300720c */ /* 0x040fe20003f64070 */
[C---:B------:R-:W-:Y:S01]  /*2490*/  IMAD R42, R3.reuse, R42, R44 ;  /* 0x0000002a032a7224 */ /* 0x040fe200078e022c */
[----:B------:R-:W-:Y:S01]  /*24a0*/  ISETP.GT.U32.AND P1, PT, R3, R41, PT ;  /* 0x000000290300720c */ /* 0x000fe20003f24070 */
[----:B------:R-:W-:Y:S01]  /*24b0*/  IMAD.HI.U32 R44, R8, R47, RZ ;  /* 0x0000002f082c7227 */ /* 0x000fe200078e00ff */
[----:B------:R-:W-:-:S02]  /*24c0*/  ISETP.GE.AND P5, PT, R60, RZ, PT ;  /* 0x000000ff3c00720c */ /* 0x000fc40003fa6270 */
[----:B------:R-:W-:Y:S01]  /*24d0*/  IABS R60, R58 ;  /* 0x0000003a003c7213 */ /* 0x000fe20000000000 */
[----:B------:R-:W-:Y:S01]  /*24e0*/  @!P4 IMAD.MOV R36, RZ, RZ, -R36 ;  /* 0x000000ffff24c224 */ /* 0x000fe200078e0a24 */
[----:B------:R-:W-:Y:S01]  /*24f0*/  ISETP.GE.AND P4, PT, R43, RZ, PT ;  /* 0x000000ff2b00720c */ /* 0x000fe20003f86270 */
[----:B------:R-:W-:-:S04]  /*2500*/  IMAD.HI.U32 R43, R8, R46, RZ ;  /* 0x0000002e082b7227 */ /* 0x000fc800078e00ff */
[----:B------:R-:W-:Y:S02]  /*2510*/  IMAD.MOV R44, RZ, RZ, -R44 ;  /* 0x000000ffff2c7224 */ /* 0x000fe400078e0a2c */
[----:B------:R-:W-:Y:S02]  /*2520*/  IMAD.MOV R43, RZ, RZ, -R43 ;  /* 0x000000ffff2b7224 */ /* 0x000fe400078e0a2b */
[C---:B------:R-:W-:Y:S02]  /*2530*/  IMAD R44, R3.reuse, R44, R47 ;  /* 0x0000002c032c7224 */ /* 0x040fe400078e022f */
[----:B------:R-:W-:Y:S01]  /*2540*/  @!P0 IMAD.MOV R37, RZ, RZ, -R37 ;  /* 0x000000ffff258224 */ /* 0x000fe200078e0a25 */
[----:B------:R-:W-:Y:S01]  /*2550*/  ISETP.GE.AND P0, PT, R48, RZ, PT ;  /* 0x000000ff3000720c */ /* 0x000fe20003f06270 */
[C---:B------:R-:W-:Y:S01]  /*2560*/  IMAD R43, R3.reuse, R43, R46 ;  /* 0x0000002b032b7224 */ /* 0x040fe200078e022e */
[----:B------:R-:W-:Y:S01]  /*2570*/  IABS R48, R62 ;  /* 0x0000003e00307213 */ /* 0x000fe20000000000 */
[--C-:B------:R-:W-:Y:S01]  /*2580*/  @!P3 IMAD.IADD R40, R40, 0x1, -R3.reuse ;  /* 0x000000012828b824 */ /* 0x100fe200078e0a03 */
[----:B------:R-:W-:Y:S01]  /*2590*/  ISETP.GT.U32.AND P3, PT, R3, R42, PT ;  /* 0x0000002a0300720c */ /* 0x000fe20003f64070 */
[----:B------:R-:W-:Y:S01]  /*25a0*/  @!P1 IMAD.IADD R41, R41, 0x1, -R3 ;  /* 0x0000000129299824 */ /* 0x000fe200078e0a03 */
[C---:B------:R-:W-:Y:S01]  /*25b0*/  ISETP.GT.U32.AND P1, PT, R3.reuse, R44, PT ;  /* 0x0000002c0300720c */ /* 0x040fe20003f24070 */
[----:B------:R-:W-:Y:S01]  /*25c0*/  @!P5 IMAD.MOV R39, RZ, RZ, -R39 ;  /* 0x000000ffff27d224 */ /* 0x000fe200078e0a27 */
[----:B------:R-:W-:Y:S01]  /*25d0*/  ISETP.GT.U32.AND P5, PT, R3, R43, PT ;  /* 0x0000002b0300720c */ /* 0x000fe20003fa4070 */
[----:B------:R-:W-:Y:S01]  /*25e0*/  @!P2 IMAD.MOV R40, RZ, RZ, -R40 ;  /* 0x000000ffff28a224 */ /* 0x000fe200078e0a28 */
[----:B------:R-:W-:Y:S01]  /*25f0*/  ISETP.GE.AND P2, PT, R50, RZ, PT ;  /* 0x000000ff3200720c */ /* 0x000fe20003f46270 */
[----:B------:R-:W-:-:S04]  /*2600*/  IMAD.HI.U32 R46, R8, R48, RZ ;  /* 0x00000030082e7227 */ /* 0x000fc800078e00ff */
[----:B------:R-:W-:Y:S01]  /*2610*/  IMAD.MOV.U32 R50, RZ, RZ, R60 ;  /* 0x000000ffff327224 */ /* 0x000fe200078e003c */
[----:B------:R-:W-:Y:S01]  /*2620*/  IABS R60, R52 ;  /* 0x00000034003c7213 */ /* 0x000fe20000000000 */
[----:B------:R-:W-:Y:S02]  /*2630*/  IMAD.MOV R46, RZ, RZ, -R46 ;  /* 0x000000ffff2e7224 */ /* 0x000fe400078e0a2e */
[----:B------:R-:W-:-:S04]  /*2640*/  IMAD.HI.U32 R47, R8, R50, RZ ;  /* 0x00000032082f7227 */ /* 0x000fc800078e00ff */
[--C-:B------:R-:W-:Y:S02]  /*2650*/  @!P3 IMAD.IADD R42, R42, 0x1, -R3.reuse ;  /* 0x000000012a2ab824 */ /* 0x100fe400078e0a03 */
[C---:B------:R-:W-:Y:S02]  /*2660*/  IMAD R46, R3.reuse, R46, R48 ;  /* 0x0000002e032e7224 */ /* 0x040fe400078e0230 */
[----:B------:R-:W-:Y:S01]  /*2670*/  @!P1 IMAD.IADD R44, R44, 0x1, -R3 ;  /* 0x000000012c2c9824 */ /* 0x000fe200078e0a03 */
[----:B------:R-:W-:Y:S01]  /*2680*/  ISETP.GT.U32.AND P3, PT, R3, R42, PT ;  /* 0x0000002a0300720c */ /* 0x000fe20003f64070 */
[----:B------:R-:W-:Y:S02]  /*2690*/  IMAD.MOV R47, RZ, RZ, -R47 ;  /* 0x000000ffff2f7224 */ /* 0x000fe400078e0a2f */
[----:B------:R-:W-:Y:S01]  /*26a0*/  @!P5 IMAD.IADD R43, R43, 0x1, -R3 ;  /* 0x000000012b2bd824 */ /* 0x000fe200078e0a03 */
[C---:B------:R-:W-:Y:S01]  /*26b0*/  ISETP.GT.U32.AND P1, PT, R3.reuse, R44, PT ;  /* 0x0000002c0300720c */ /* 0x040fe20003f24070 */
[----:B------:R-:W-:Y:S01]  /*26c0*/  @!P4 IMAD.MOV R41, RZ, RZ, -R41 ;  /* 0x000000ffff29c224 */ /* 0x000fe200078e0a29 */
[C---:B------:R-:W-:Y:S01]  /*26d0*/  ISETP.GT.U32.AND P4, PT, R3.reuse, R46, PT ;  /* 0x0000002e0300720c */ /* 0x040fe20003f84070 */
[C---:B------:R-:W-:Y:S01]  /*26e0*/  IMAD R48, R3.reuse, R47, R50 ;  /* 0x0000002f03307224 */ /* 0x040fe200078e0232 */
[----:B------:R-:W-:Y:S01]  /*26f0*/  ISETP.GT.U32.AND P5, PT, R3, R43, PT ;  /* 0x0000002b0300720c */ /* 0x000fe20003fa4070 */
[----:B------:R-:W-:-:S04]  /*2700*/  IMAD.HI.U32 R47, R8, R60, RZ ;  /* 0x0000003c082f7227 */ /* 0x000fc800078e00ff */
[----:B------:R-:W-:Y:S02]  /*2710*/  IMAD.MOV R50, RZ, RZ, -R47 ;  /* 0x000000ffff327224 */ /* 0x000fe400078e0a2f */
[--C-:B------:R-:W-:Y:S01]  /*2720*/  @!P3 IMAD.IADD R42, R42, 0x1, -R3.reuse ;  /* 0x000000012a2ab824 */ /* 0x100fe200078e0a03 */
[----:B------:R-:W-:Y:S01]  /*2730*/  ISETP.GE.AND P3, PT, R62, RZ, PT ;  /* 0x000000ff3e00720c */ /* 0x000fe20003f66270 */
[C---:B------:R-:W-:Y:S01]  /*2740*/  IMAD R50, R3.reuse, R50, R60 ;  /* 0x0000003203327224 */ /* 0x040fe200078e023c */
[----:B------:R-:W-:Y:S01]  /*2750*/  IABS R60, R54 ;  /* 0x00000036003c7213 */ /* 0x000fe20000000000 */
[--C-:B------:R-:W-:Y:S02]  /*2760*/  @!P4 IMAD.IADD R46, R46, 0x1, -R3.reuse ;  /* 0x000000012e2ec824 */ /* 0x100fe400078e0a03 */
[--C-:B------:R-:W-:Y:S01]  /*2770*/  @!P1 IMAD.IADD R44, R44, 0x1, -R3.reuse ;  /* 0x000000012c2c9824 */ /* 0x100fe200078e0a03 */
[C---:B------:R-:W-:Y:S01]  /*2780*/  ISETP.GT.U32.AND P1, PT, R3.reuse, R50, PT ;  /* 0x000000320300720c */ /* 0x040fe20003f24070 */
[----:B------:R-:W-:Y:S01]  /*2790*/  IMAD.MOV.U32 R62, RZ, RZ, R66 ;  /* 0x000000ffff3e7224 */ /* 0x000fe200078e0042 */
[----:B------:R-:W-:Y:S01]  /*27a0*/  ISETP.GT.U32.AND P4, PT, R3, R46, PT ;  /* 0x0000002e0300720c */ /* 0x000fe20003f84070 */
[----:B------:R-:W-:Y:S01]  /*27b0*/  @!P5 IMAD.IADD R43, R43, 0x1, -R3 ;  /* 0x000000012b2bd824 */ /* 0x000fe200078e0a03 */
[----:B------:R-:W-:Y:S01]  /*27c0*/  ISETP.GT.U32.AND P5, PT, R3, R48, PT ;  /* 0x000000300300720c */ /* 0x000fe20003fa4070 */
[----:B------:R-:W-:Y:S01]  /*27d0*/  IMAD.HI.U32 R47, R8, R62, RZ ;  /* 0x0000003e082f7227 */ /* 0x000fe200078e00ff */
[----:B------:R-:W-:-:S03]  /*27e0*/  IABS R66, R78 ;  /* 0x0000004e00427213 */ /* 0x000fc60000000000 */
[----:B------:R-:W-:Y:S02]  /*27f0*/  IMAD.MOV R47, RZ, RZ, -R47 ;  /* 0x000000ffff2f7224 */ /* 0x000fe400078e0a2f */
[----:B------:R-:W-:Y:S01]  /*2800*/  @!P6 IMAD.MOV R43, RZ, RZ, -R43 ;  /* 0x000000ffff2be224 */ /* 0x000fe200078e0a2b */
[----:B------:R-:W-:Y:S01]  /*2810*/  ISETP.GE.AND P6, PT, R52, RZ, PT ;  /* 0x000000ff3400720c */ /* 0x000fe20003fc6270 */
[C---:B------:R-:W-:Y:S01]  /*2820*/  IMAD R52, R3.reuse, R47, R62 ;  /* 0x0000002f03347224 */ /* 0x040fe200078e023e */
[----:B------:R-:W-:Y:S01]  /*2830*/  IABS R62, R64 ;  /* 0x00000040003e7213 */ /* 0x000fe20000000000 */
[--C-:B------:R-:W-:Y:S02]  /*2840*/  @!P1 IMAD.IADD R50, R50, 0x1, -R3.reuse ;  /* 0x0000000132329824 */ /* 0x100fe400078e0a03 */
[--C-:B------:R-:W-:Y:S02]  /*2850*/  @!P5 IMAD.IADD R48, R48, 0x1, -R3.reuse ;  /* 0x000000013030d824 */ /* 0x100fe400078e0a03 */
[----:B------:R-:W-:Y:S01]  /*2860*/  @!P4 IMAD.IADD R46, R46, 0x1, -R3 ;  /* 0x000000012e2ec824 */ /* 0x000fe200078e0a03 */
[C---:B------:R-:W-:Y:S01]  /*2870*/  ISETP.GT.U32.AND P4, PT, R3.reuse, R52, PT ;  /* 0x000000340300720c */ /* 0x040fe20003f84070 */
[----:B------:R-:W-:Y:S01]  /*2880*/  IMAD.MOV.U32 R47, RZ, RZ, R44 ;  /* 0x000000ffff2f7224 */ /* 0x000fe200078e002c */
[C---:B------:R-:W-:Y:S01]  /*2890*/  ISETP.GT.U32.AND P1, PT, R3.reuse, R50, PT ;  /* 0x000000320300720c */ /* 0x040fe20003f24070 */
[----:B------:R-:W-:Y:S01]  /*28a0*/  @!P0 IMAD.MOV R42, RZ, RZ, -R42 ;  /* 0x000000ffff2a8224 */ /* 0x000fe200078e0a2a */
[----:B------:R-:W-:Y:S01]  /*28b0*/  ISETP.GE.AND P0, PT, R58, RZ, PT ;  /* 0x000000ff3a00720c */ /* 0x000fe20003f06270 */
[----:B------:R-:W-:Y:S01]  /*28c0*/  @!P2 IMAD.MOV R47, RZ, RZ, -R47 ;  /* 0x000000ffff2fa224 */ /* 0x000fe200078e0a2f */
[----:B------:R-:W-:Y:S01]  /*28d0*/  ISETP.GT.U32.AND P5, PT, R3, R48, PT ;  /* 0x000000300300720c */ /* 0x000fe20003fa4070 */
[----:B------:R-:W-:Y:S01]  /*28e0*/  @!P3 IMAD.MOV R46, RZ, RZ, -R46 ;  /* 0x000000ffff2eb224 */ /* 0x000fe200078e0a2e */
[----:B------:R-:W-:-:S02]  /*28f0*/  IABS R58, R56 ;  /* 0x00000038003a7213 */ /* 0x000fc40000000000 */
[----:B------:R-:W-:Y:S01]  /*2900*/  ISETP.GE.AND P2, PT, R49, RZ, PT ;  /* 0x000000ff3100720c */ /* 0x000fe20003f46270 */
[----:B------:R-:W-:Y:S01]  /*2910*/  IMAD.HI.U32 R49, R8, R60, RZ ;  /* 0x0000003c08317227 */ /* 0x000fe200078e00ff */
[----:B------:R-:W-:-:S03]  /*2920*/  ISETP.GE.AND P3, PT, R54, RZ, PT ;  /* 0x000000ff3600720c */ /* 0x000fc60003f66270 */
[----:B------:R-:W-:-:S04]  /*2930*/  IMAD.HI.U32 R44, R8, R58, RZ ;  /* 0x0000003a082c7227 */ /* 0x000fc800078e00ff */
[----:B------:R-:W-:Y:S02]  /*2940*/  IMAD.MOV R49, RZ, RZ, -R49 ;  /* 0x000000ffff317224 */ /* 0x000fe400078e0a31 */
[----:B------:R-:W-:Y:S02]  /*2950*/  IMAD.MOV R44, RZ, RZ, -R44 ;  /* 0x000000ffff2c7224 */ /* 0x000fe400078e0a2c */
[--C-:B------:R-:W-:Y:S02]  /*2960*/  @!P4 IMAD.IADD R52, R52, 0x1, -R3.reuse ;  /* 0x000000013434c824 */ /* 0x100fe400078e0a03 */
[C---:B------:R-:W-:Y:S01]  /*2970*/  IMAD R54, R3.reuse, R49, R60 ;  /* 0x0000003103367224 */ /* 0x040fe200078e023c */
[----:B------:R-:W-:Y:S01]  /*2980*/  IABS R60, R53 ;  /* 0x00000035003c7213 */ /* 0x000fe20000000000 */
[--C-:B------:R-:W-:Y:S01]  /*2990*/  @!P1 IMAD.IADD R50, R50, 0x1, -R3.reuse ;  /* 0x0000000132329824 */ /* 0x100fe200078e0a03 */
[C---:B------:R-:W-:Y:S01]  /*29a0*/  ISETP.GT.U32.AND P4, PT, R3.reuse, R52, PT ;  /* 0x000000340300720c */ /* 0x040fe20003f84070 */
[----:B------:R-:W-:Y:S01]  /*29b0*/  @!P5 IMAD.IADD R48, R48, 0x1, -R3 ;  /* 0x000000013030d824 */ /* 0x000fe200078e0a03 */
[----:B------:R-:W-:Y:S01]  /*29c0*/  ISETP.GE.AND P5, PT, R56, RZ, PT ;  /* 0x000000ff3800720c */ /* 0x000fe20003fa6270 */
[C---:B------:R-:W-:Y:S01]  /*29d0*/  IMAD R44, R3.reuse, R44, R58 ;  /* 0x0000002c032c7224 */ /* 0x040fe200078e023a */
[----:B------:R-:W-:Y:S01]  /*29e0*/  IABS R56, R51 ;  /* 0x0000003300387213 */ /* 0x000fe20000000000 */
[----:B------:R-:W-:Y:S01]  /*29f0*/  @!P6 IMAD.MOV R50, RZ, RZ, -R50 ;  /* 0x000000ffff32e224 */ /* 0x000fe200078e0a32 */
[C---:B------:R-:W-:Y:S01]  /*2a00*/  ISETP.GT.U32.AND P6, PT, R3.reuse, R54, PT ;  /* 0x000000360300720c */ /* 0x040fe20003fc4070 */
[----:B------:R-:W-:Y:S01]  /*2a10*/  @!P0 IMAD.MOV R48, RZ, RZ, -R48 ;  /* 0x000000ffff308224 */ /* 0x000fe200078e0a30 */
[----:B------:R-:W-:Y:S01]  /*2a20*/  ISETP.GT.U32.AND P1, PT, R3, R44, PT ;  /* 0x0000002c0300720c */ /* 0x000fe20003f24070 */
[----:B------:R-:W-:Y:S01]  /*2a30*/  IMAD.HI.U32 R49, R8, R56, RZ ;  /* 0x0000003808317227 */ /* 0x000fe200078e00ff */
[----:B------:R-:W-:-:S02]  /*2a40*/  IABS R58, R15 ;  /* 0x0000000f003a7213 */ /* 0x000fc40000000000 */
[----:B------:R-:W-:Y:S01]  /*2a50*/  ISETP.GE.AND P0, PT, R51, RZ, PT ;  /* 0x000000ff3300720c */ /* 0x000fe20003f06270 */
[----:B------:R-:W-:Y:S02]  /*2a60*/  IMAD.MOV R49, RZ, RZ, -R49 ;  /* 0x000000ffff317224 */ /* 0x000fe400078e0a31 */
[--C-:B------:R-:W-:Y:S01]  /*2a70*/  @!P4 IMAD.IADD R52, R52, 0x1, -R3.reuse ;  /* 0x000000013434c824 */ /* 0x100fe200078e0a03 */
[----:B------:R-:W-:Y:S01]  /*2a80*/  ISETP.GE.AND P4, PT, R15, RZ, PT ;  /* 0x000000ff0f00720c */ /* 0x000fe20003f86270 */
[C---:B------:R-:W-:Y:S02]  /*2a90*/  IMAD R56, R3.reuse, R49, R56 ;  /* 0x0000003103387224 */ /* 0x040fe400078e0238 */
[--C-:B------:R-:W-:Y:S02]  /*2aa0*/  @!P6 IMAD.IADD R54, R54, 0x1, -R3.reuse ;  /* 0x000000013636e824 */ /* 0x100fe400078e0a03 */
[----:B------:R-:W-:Y:S02]  /*2ab0*/  @!P1 IMAD.IADD R44, R44, 0x1, -R3 ;  /* 0x000000012c2c9824 */ /* 0x000fe400078e0a03 */
[----:B------:R-:W-:Y:S01]  /*2ac0*/  @!P2 IMAD.MOV R52, RZ, RZ, -R52 ;  /* 0x000000ffff34a224 */ /* 0x000fe200078e0a34 */
[C---:B------:R-:W-:Y:S01]  /*2ad0*/  ISETP.GT.U32.AND P6, PT, R3.reuse, R54, PT ;  /* 0x000000360300720c */ /* 0x040fe20003fc4070 */
[----:B------:R-:W-:Y:S01]  /*2ae0*/  IMAD.HI.U32 R49, R8, R60, RZ ;  /* 0x0000003c08317227 */ /* 0x000fe200078e00ff */
[----:B------:R-:W-:-:S02]  /*2af0*/  ISETP.GT.U32.AND P2, PT, R3, R56, PT ;  /* 0x000000380300720c */ /* 0x000fc40003f44070 */
[----:B------:R-:W-:Y:S01]  /*2b00*/  ISETP.GT.U32.AND P1, PT, R3, R44, PT ;  /* 0x0000002c0300720c */ /* 0x000fe20003f24070 */
[----:B------:R-:W-:-:S04]  /*2b10*/  IMAD.HI.U32 R15, R8, R58, RZ ;  /* 0x0000003a080f7227 */ /* 0x000fc800078e00ff */
[----:B------:R-:W-:-:S04]  /*2b20*/  IMAD.HI.U32 R51, R8, R62, RZ ;  /* 0x0000003e08337227 */ /* 0x000fc800078e00ff */
[----:B------:R-:W-:Y:S02]  /*2b30*/  IMAD.MOV R49, RZ, RZ, -R49 ;  /* 0x000000ffff317224 */ /* 0x000fe400078e0a31 */
[----:B------:R-:W-:Y:S02]  /*2b40*/  IMAD.MOV R15, RZ, RZ, -R15 ;  /* 0x000000ffff0f7224 */ /* 0x000fe400078e0a0f */
[----:B------:R-:W-:Y:S02]  /*2b50*/  IMAD.MOV R51, RZ, RZ, -R51 ;  /* 0x000000ffff337224 */ /* 0x000fe400078e0a33 */
[C---:B------:R-:W-:Y:S02]  /*2b60*/  IMAD R60, R3.reuse, R49, R60 ;  /* 0x00000031033c7224 */ /* 0x040fe400078e023c */
[C---:B------:R-:W-:Y:S01]  /*2b70*/  IMAD R58, R3.reuse, R15, R58 ;  /* 0x0000000f033a7224 */ /* 0x040fe200078e023a */
[----:B------:R-:W-:Y:S01]  /*2b80*/  IABS R15, R68 ;  /* 0x00000044000f7213 */ /* 0x000fe20000000000 */
[----:B------:R-:W-:-:S02]  /*2b90*/  IMAD R62, R3, R51, R62 ;  /* 0x00000033033e7224 */ /* 0x000fc400078e023e */
[--C-:B------:R-:W-:Y:S01]  /*2ba0*/  @!P6 IMAD.IADD R54, R54, 0x1, -R3.reuse ;  /* 0x000000013636e824 */ /* 0x100fe200078e0a03 */
[C---:B------:R-:W-:Y:S01]  /*2bb0*/  ISETP.GT.U32.AND P6, PT, R3.reuse, R58, PT ;  /* 0x0000003a0300720c */ /* 0x040fe20003fc4070 */
[--C-:B------:R-:W-:Y:S01]  /*2bc0*/  @!P2 IMAD.IADD R56, R56, 0x1, -R3.reuse ;  /* 0x000000013838a824 */ /* 0x100fe200078e0a03 */
[----:B------:R-:W-:Y:S01]  /*2bd0*/  ISETP.GT.U32.AND P2, PT, R3, R60, PT ;  /* 0x0000003c0300720c */ /* 0x000fe20003f44070 */
[----:B------:R-:W-:Y:S01]  /*2be0*/  @!P1 IMAD.IADD R44, R44, 0x1, -R3 ;  /* 0x000000012c2c9824 */ /* 0x000fe200078e0a03 */
[----:B------:R-:W-:Y:S01]  /*2bf0*/  ISETP.GE.AND P1, PT, R53, RZ, PT ;  /* 0x000000ff3500720c */ /* 0x000fe20003f26270 */
[----:B------:R-:W-:Y:S01]  /*2c00*/  @!P3 IMAD.MOV R54, RZ, RZ, -R54 ;  /* 0x000000ffff36b224 */ /* 0x000fe200078e0a36 */
[----:B------:R-:W-:Y:S01]  /*2c10*/  ISETP.GT.U32.AND P3, PT, R3, R62, PT ;  /* 0x0000003e0300720c */ /* 0x000fe20003f64070 */
[----:B------:R-:W-:Y:S02]  /*2c20*/  IMAD.MOV.U32 R49, RZ, RZ, R44 ;  /* 0x000000ffff317224 */ /* 0x000fe400078e002c */
[----:B------:R-:W-:-:S02]  /*2c30*/  IMAD.MOV.U32 R44, RZ, RZ, R15 ;  /* 0x000000ffff2c7224 */ /* 0x000fc400078e000f */
[----:B------:R-:W-:Y:S01]  /*2c40*/  @!P5 IMAD.MOV R49, RZ, RZ, -R49 ;  /* 0x000000ffff31d224 */ /* 0x000fe200078e0a31 */
[C---:B------:R-:W-:Y:S01]  /*2c50*/  ISETP.GT.U32.AND P5, PT, R3.reuse, R56, PT ;  /* 0x000000380300720c */ /* 0x040fe20003fa4070 */
[--C-:B------:R-:W-:Y:S02]  /*2c60*/  @!P6 IMAD.IADD R58, R58, 0x1, -R3.reuse ;  /* 0x000000013a3ae824 */ /* 0x100fe400078e0a03 */
[--C-:B------:R-:W-:Y:S02]  /*2c70*/  @!P2 IMAD.IADD R60, R60, 0x1, -R3.reuse ;  /* 0x000000013c3ca824 */ /* 0x100fe400078e0a03 */
[----:B------:R-:W-:Y:S01]  /*2c80*/  IMAD.HI.U32 R51, R8, R66, RZ ;  /* 0x0000004208337227 */ /* 0x000fe200078e00ff */
[C---:B------:R-:W-:Y:S02]  /*2c90*/  ISETP.GT.U32.AND P6, PT, R3.reuse, R58, PT ;  /* 0x0000003a0300720c */ /* 0x040fe40003fc4070 */
[----:B------:R-:W-:Y:S01]  /*2ca0*/  ISETP.GT.U32.AND P2, PT, R3, R60, PT ;  /* 0x0000003c0300720c */ /* 0x000fe20003f44070 */
[----:B------:R-:W-:-:S02]  /*2cb0*/  @!P3 IMAD.IADD R62, R62, 0x1, -R3 ;  /* 0x000000013e3eb824 */ /* 0x000fc400078e0a03 */
[----:B------:R-:W-:-:S03]  /*2cc0*/  IMAD.HI.U32 R15, R8, R44, RZ ;  /* 0x0000002c080f7227 */ /* 0x000fc600078e00ff */
[----:B------:R-:W-:Y:S01]  /*2cd0*/  ISETP.GT.U32.AND P3, PT, R3, R62, PT ;  /* 0x0000003e0300720c */ /* 0x000fe20003f64070 */
[----:B------:R-:W-:-:S04]  /*2ce0*/  IMAD.HI.U32 R53, R8, R70, RZ ;  /* 0x0000004608357227 */ /* 0x000fc800078e00ff */
[----:B------:R-:W-:Y:S02]  /*2cf0*/  IMAD.MOV R51, RZ, RZ, -R51 ;  /* 0x000000ffff337224 */ /* 0x000fe400078e0a33 */
[----:B------:R-:W-:Y:S01]  /*2d00*/  @!P5 IMAD.IADD R56, R56, 0x1, -R3 ;  /* 0x000000013838d824 */ /* 0x000fe200078e0a03 */
[----:B------:R-:W-:Y:S01]  /*2d10*/  ISETP.GE.AND P5, PT, R64, RZ, PT ;  /* 0x000000ff4000720c */ /* 0x000fe20003fa6270 */
        /* <DEDUP_REMOVED lines=9> */
[C---:B------:R-:W-:Y:S01]  /*2db0*/  ISETP.GT.U32.AND P6, PT, R3.reuse, R44, PT ;  /* 0x0000002c0300720c */ /* 0x040fe20003fc4070 */
[----:B------:R-:W-:Y:S01]  /*2dc0*/  @!P3 IMAD.IADD R62, R62, 0x1, -R3 ;  /* 0x000000013e3eb824 */ /* 0x000fe200078e0a03 */
[----:B------:R-:W-:Y:S01]  /*2dd0*/  ISETP.GT.U32.AND P3, PT, R3, R66, PT ;  /* 0x000000420300720c */ /* 0x000fe20003f64070 */
[----:B------:R-:W-:Y:S02]  /*2de0*/  IMAD.MOV.U32 R51, RZ, RZ, R15 ;  /* 0x000000ffff337224 */ /* 0x000fe400078e000f */
[----:B------:R-:W-:Y:S02]  /*2df0*/  @!P0 IMAD.MOV R56, RZ, RZ, -R56 ;  /* 0x000000ffff388224 */ /* 0x000fe400078e0a38 */
[----:B------:R-:W-:-:S04]  /*2e00*/  IMAD.HI.U32 R15, R8, R51, RZ ;  /* 0x00000033080f7227 */ /* 0x000fc800078e00ff */
[----:B------:R-:W-:Y:S02]  /*2e10*/  @!P2 IMAD.IADD R64, R64, 0x1, -R3 ;  /* 0x000000014040a824 */ /* 0x000fe400078e0a03 */
[----:B------:R-:W-:Y:S02]  /*2e20*/  IMAD.MOV R70, RZ, RZ, -R15 ;  /* 0x000000ffff467224 */ /* 0x000fe400078e0a0f */
[----:B------:R-:W-:-:S04]  /*2e30*/  IMAD.HI.U32 R15, R8, R72, RZ ;  /* 0x00000048080f7227 */ /* 0x000fc800078e00ff */
[--C-:B------:R-:W-:Y:S01]  /*2e40*/  @!P6 IMAD.IADD R44, R44, 0x1, -R3.reuse ;  /* 0x000000012c2ce824 */ /* 0x100fe200078e0a03 */
[----:B------:R-:W-:Y:S01]  /*2e50*/  ISETP.GE.AND P6, PT, R68, RZ, PT ;  /* 0x000000ff4400720c */ /* 0x000fe20003fc6270 */
[----:B------:R-:W-:Y:S01]  /*2e60*/  @!P3 IMAD.IADD R66, R66, 0x1, -R3 ;  /* 0x000000014242b824 */ /* 0x000fe200078e0a03 */
[C---:B------:R-:W-:Y:S01]  /*2e70*/  ISETP.GT.U32.AND P3, PT, R3.reuse, R64, PT ;  /* 0x000000400300720c */ /* 0x040fe20003f64070 */
[C---:B------:R-:W-:Y:S01]  /*2e80*/  IMAD R68, R3.reuse, R70, R51 ;  /* 0x0000004603447224 */ /* 0x040fe200078e0233 */
[C---:B------:R-:W-:Y:S01]  /*2e90*/  ISETP.GT.U32.AND P2, PT, R3.reuse, R44, PT ;  /* 0x0000002c0300720c */ /* 0x040fe20003f44070 */
[----:B------:R-:W-:Y:S01]  /*2ea0*/  IMAD.MOV R15, RZ, RZ, -R15 ;  /* 0x000000ffff0f7224 */ /* 0x000fe200078e0a0f */
[----:B------:R-:W-:Y:S01]  /*2eb0*/  ISETP.GT.U32.AND P0, PT, R3, R66, PT ;  /* 0x000000420300720c */ /* 0x000fe20003f04070 */
[----:B------:R-:W-:-:S04]  /*2ec0*/  IMAD.HI.U32 R51, R8, R74, RZ ;  /* 0x0000004a08337227 */ /* 0x000fc800078e00ff */
[----:B------:R-:W-:Y:S01]  /*2ed0*/  IMAD R70, R3, R15, R72 ;  /* 0x0000000f03467224 */ /* 0x000fe200078e0248 */
[----:B------:R-:W-:Y:S01]  /*2ee0*/  IABS R15, R79 ;  /* 0x0000004f000f7213 */ /* 0x000fe20000000000 */
[----:B------:R-:W-:Y:S02]  /*2ef0*/  IMAD.MOV R51, RZ, RZ, -R51 ;  /* 0x000000ffff337224 */ /* 0x000fe400078e0a33 */
[----:B------:R-:W-:-:S04]  /*2f00*/  IMAD.HI.U32 R53, R8, R76, RZ ;  /* 0x0000004c08357227 */ /* 0x000fc800078e00ff */
[C---:B------:R-:W-:Y:S02]  /*2f10*/  IMAD R72, R3.reuse, R51, R74 ;  /* 0x0000003303487224 */ /* 0x040fe400078e024a */
[----:B------:R-:W-:Y:S02]  /*2f20*/  IMAD.MOV.U32 R51, RZ, RZ, R15 ;  /* 0x000000ffff337224 */ /* 0x000fe400078e000f */
[----:B------:R-:W-:Y:S01]  /*2f30*/  @!P3 IMAD.IADD R64, R64, 0x1, -R3 ;  /* 0x000000014040b824 */ /* 0x000fe200078e0a03 */
[----:B------:R-:W-:Y:S01]  /*2f40*/  ISETP.GT.U32.AND P3, PT, R3, R70, PT ;  /* 0x000000460300720c */ /* 0x000fe20003f64070 */
[----:B------:R-:W-:Y:S02]  /*2f50*/  IMAD.MOV R53, RZ, RZ, -R53 ;  /* 0x000000ffff357224 */ /* 0x000fe400078e0a35 */
[----:B------:R-:W-:-:S04]  /*2f60*/  IMAD.HI.U32 R15, R8, R51, RZ ;  /* 0x00000033080f7227 */ /* 0x000fc800078e00ff */
[C---:B------:R-:W-:Y:S02]  /*2f70*/  IMAD R74, R3.reuse, R53, R76 ;  /* 0x00000035034a7224 */ /* 0x040fe400078e024c */
[----:B------:R-:W-:Y:S02]  /*2f80*/  IMAD.MOV R76, RZ, RZ, -R15 ;  /* 0x000000ffff4c7224 */ /* 0x000fe400078e0a0f */
[----:B------:R-:W-:Y:S01]  /*2f90*/  @!P0 IMAD.IADD R66, R66, 0x1, -R3 ;  /* 0x0000000142428824 */ /* 0x000fe200078e0a03 */
[C---:B------:R-:W-:Y:S01]  /*2fa0*/  ISETP.GT.U32.AND P0, PT, R3.reuse, R72, PT ;  /* 0x000000480300720c */ /* 0x040fe20003f04070 */
[C---:B------:R-:W-:Y:S02]  /*2fb0*/  IMAD R76, R3.reuse, R76, R51 ;  /* 0x0000004c034c7224 */ /* 0x040fe400078e0233 */
[----:B------:R-:W-:Y:S02]  /*2fc0*/  @!P3 IMAD.IADD R70, R70, 0x1, -R3 ;  /* 0x000000014646b824 */ /* 0x000fe400078e0a03 */
[----:B------:R-:W-:Y:S01]  /*2fd0*/  IMAD.HI.U32 R15, R8, R80, RZ ;  /* 0x00000050080f7227 */ /* 0x000fe200078e00ff */
[----:B------:R-:W-:-:S03]  /*2fe0*/  ISETP.GT.U32.AND P3, PT, R3, R76, PT ;  /* 0x0000004c0300720c */ /* 0x000fc60003f64070 */
[----:B------:R-:W-:Y:S01]  /*2ff0*/  @!P2 IMAD.IADD R44, R44, 0x1, -R3 ;  /* 0x000000012c2ca824 */ /* 0x000fe200078e0a03 */
[C---:B------:R-:W-:Y:S01]  /*3000*/  ISETP.GT.U32.AND P2, PT, R3.reuse, R68, PT ;  /* 0x000000440300720c */ /* 0x040fe20003f44070 */
[----:B------:R-:W-:Y:S02]  /*3010*/  IMAD.MOV R15, RZ, RZ, -R15 ;  /* 0x000000ffff0f7224 */ /* 0x000fe400078e0a0f */
[----:B------:R-:W-:Y:S01]  /*3020*/  @!P0 IMAD.IADD R72, R72, 0x1, -R3 ;  /* 0x0000000148488824 */ /* 0x000fe200078e0a03 */
[----:B------:R-:W-:Y:S01]  /*3030*/  ISETP.GE.AND P0, PT, R78, RZ, PT ;  /* 0x000000ff4e00720c */ /* 0x000fe20003f06270 */
[----:B------:R-:W-:Y:S02]  /*3040*/  IMAD R78, R3, R15, R80 ;  /* 0x0000000f034e7224 */ /* 0x000fe400078e0250 */
[----:B------:R-:W-:-:S04]  /*3050*/  IMAD.HI.U32 R51, R8, R81, RZ ;  /* 0x0000005108337227 */ /* 0x000fc800078e00ff */
[--C-:B------:R-:W-:Y:S01]  /*3060*/  @!P3 IMAD.IADD R76, R76, 0x1, -R3.reuse ;  /* 0x000000014c4cb824 */ /* 0x100fe200078e0a03 */
[C---:B------:R-:W-:Y:S01]  /*3070*/  ISETP.GT.U32.AND P3, PT, R3.reuse, R78, PT ;  /* 0x0000004e0300720c */ /* 0x040fe20003f64070 */
[----:B------:R-:W-:Y:S01]  /*3080*/  @!P2 IMAD.IADD R68, R68, 0x1, -R3 ;  /* 0x000000014444a824 */ /* 0x000fe200078e0a03 */
[----:B------:R-:W-:Y:S01]  /*3090*/  ISETP.GT.U32.AND P2, PT, R3, R74, PT ;  /* 0x0000004a0300720c */ /* 0x000fe20003f44070 */
[----:B------:R-:W-:Y:S02]  /*30a0*/  IMAD.MOV R82, RZ, RZ, -R51 ;  /* 0x000000ffff527224 */ /* 0x000fe400078e0a33 */
[----:B------:R-:W-:-:S04]  /*30b0*/  IMAD.HI.U32 R53, R8, R83, RZ ;  /* 0x0000005308357227 */ /* 0x000fc800078e00ff */
[C---:B------:R-:W-:Y:S02]  /*30c0*/  IMAD R80, R3.reuse, R82, R81 ;  /* 0x0000005203507224 */ /* 0x040fe400078e0251 */
[----:B------:R-:W-:Y:S02]  /*30d0*/  IMAD.MOV R84, RZ, RZ, -R53 ;  /* 0x000000ffff547224 */ /* 0x000fe400078e0a35 */
[--C-:B------:R-:W-:Y:S01]  /*30e0*/  @!P3 IMAD.IADD R78, R78, 0x1, -R3.reuse ;  /* 0x000000014e4eb824 */ /* 0x100fe200078e0a03 */
[----:B------:R-:W-:Y:S01]  /*30f0*/  ISETP.GT.U32.AND P3, PT, R3, R80, PT ;  /* 0x000000500300720c */ /* 0x000fe20003f64070 */
[----:B------:R-:W-:Y:S01]  /*3100*/  @!P2 IMAD.IADD R74, R74, 0x1, -R3 ;  /* 0x000000014a4aa824 */ /* 0x000fe200078e0a03 */
[----:B------:R-:W-:Y:S01]  /*3110*/  ISETP.GE.AND P2, PT, R55, RZ, PT ;  /* 0x000000ff3700720c */ /* 0x000fe20003f46270 */
[C---:B------:R-:W-:Y:S01]  /*3120*/  IMAD R82, R3.reuse, R84, R83 ;  /* 0x0000005403527224 */ /* 0x040fe200078e0253 */
[----:B------:R-:W-:Y:S01]  /*3130*/  IABS R84, R65 ;  /* 0x0000004100547213 */ /* 0x000fe20000000000 */
[----:B------:R-:W-:Y:S01]  /*3140*/  @!P4 IMAD.MOV R58, RZ, RZ, -R58 ;  /* 0x000000ffff3ac224 */ /* 0x000fe200078e0a3a */
[----:B------:R-:W-:Y:S01]  /*3150*/  ISETP.GT.U32.AND P4, PT, R3, R72, PT ;  /* 0x000000480300720c */ /* 0x000fe20003f84070 */
[----:B------:R-:W-:-:S04]  /*3160*/  IMAD.HI.U32 R51, R8, R86, RZ ;  /* 0x0000005608337227 */ /* 0x000fc800078e00ff */
[----:B------:R-:W-:-:S04]  /*3170*/  IMAD.HI.U32 R15, R8, R84, RZ ;  /* 0x00000054080f7227 */ /* 0x000fc800078e00ff */
[----:B------:R-:W-:Y:S01]  /*3180*/  @!P3 IMAD.IADD R80, R80, 0x1, -R3 ;  /* 0x000000015050b824 */ /* 0x000fe200078e0a03 */
[C---:B------:R-:W-:Y:S01]  /*3190*/  ISETP.GT.U32.AND P3, PT, R3.reuse, R68, PT ;  /* 0x000000440300720c */ /* 0x040fe20003f64070 */
[----:B------:R-:W-:Y:S01]  /*31a0*/  @!P2 IMAD.MOV R66, RZ, RZ, -R66 ;  /* 0x000000ffff42a224 */ /* 0x000fe200078e0a42 */
[----:B------:R-:W-:Y:S01]  /*31b0*/  ISETP.GT.U32.AND P2, PT, R3, R78, PT ;  /* 0x0000004e0300720c */ /* 0x000fe20003f44070 */
[----:B------:R-:W-:-:S04]  /*31c0*/  IMAD.HI.U32 R53, R8, R88, RZ ;  /* 0x0000005808357227 */ /* 0x000fc800078e00ff */
[----:B------:R-:W-:-:S04]  /*31d0*/  IMAD.HI.U32 R55, R8, R90, RZ ;  /* 0x0000005a08377227 */ /* 0x000fc800078e00ff */
[----:B------:R-:W-:-:S04]  /*31e0*/  IMAD.HI.U32 R8, R8, R92, RZ ;  /* 0x0000005c08087227 */ /* 0x000fc800078e00ff */
[----:B------:R-:W-:Y:S01]  /*31f0*/  @!P1 IMAD.MOV R60, RZ, RZ, -R60 ;  /* 0x000000ffff3c9224 */ /* 0x000fe200078e0a3c */
[C---:B------:R-:W-:Y:S01]  /*3200*/  ISETP.GT.U32.AND P1, PT, R3.reuse, R70, PT ;  /* 0x000000460300720c */ /* 0x040fe20003f24070 */
[----:B------:R-:W-:Y:S01]  /*3210*/  @!P5 IMAD.MOV R62, RZ, RZ, -R62 ;  /* 0x000000ffff3ed224 */ /* 0x000fe200078e0a3e */
[C---:B------:R-:W-:Y:S01]  /*3220*/  ISETP.GT.U32.AND P5, PT, R3.reuse, R74, PT ;  /* 0x0000004a0300720c */ /* 0x040fe20003fa4070 */
[----:B------:R-:W-:Y:S01]  /*3230*/  @!P0 IMAD.MOV R64, RZ, RZ, -R64 ;  /* 0x000000ffff408224 */ /* 0x000fe200078e0a40 */
[----:B------:R-:W-:Y:S01]  /*3240*/  ISETP.GT.U32.AND P0, PT, R3, R76, PT ;  /* 0x0000004c0300720c */ /* 0x000fe20003f04070 */
[----:B------:R-:W-:Y:S02]  /*3250*/  IMAD.MOV R51, RZ, RZ, -R51 ;  /* 0x000000ffff337224 */ /* 0x000fe400078e0a33 */
[----:B------:R-:W-:Y:S02]  /*3260*/  IMAD.MOV R8, RZ, RZ, -R8 ;  /* 0x000000ffff087224 */ /* 0x000fe400078e0a08 */
[----:B------:R-:W-:-:S02]  /*3270*/  IMAD.MOV R15, RZ, RZ, -R15 ;  /* 0x000000ffff0f7224 */ /* 0x000fc400078e0a0f */
[----:B------:R-:W-:Y:S02]  /*3280*/  IMAD.MOV R53, RZ, RZ, -R53 ;  /* 0x000000ffff357224 */ /* 0x000fe400078e0a35 */
[----:B------:R-:W-:Y:S02]  /*3290*/  IMAD.MOV R55, RZ, RZ, -R55 ;  /* 0x000000ffff377224 */ /* 0x000fe400078e0a37 */
[C---:B------:R-:W-:Y:S02]  /*32a0*/  IMAD R86, R3.reuse, R51, R86 ;  /* 0x0000003303567224 */ /* 0x040fe400078e0256 */
[C---:B------:R-:W-:Y:S02]  /*32b0*/  IMAD R92, R3.reuse, R8, R92 ;  /* 0x00000008035c7224 */ /* 0x040fe400078e025c */
[----:B------:R-:W-:Y:S01]  /*32c0*/  @!P3 IMAD.IADD R68, R68, 0x1, -R3 ;  /* 0x000000014444b824 */ /* 0x000fe200078e0a03 */
[C---:B------:R-:W-:Y:S01]  /*32d0*/  ISETP.GT.U32.AND P3, PT, R3.reuse, R82, PT ;  /* 0x000000520300720c */ /* 0x040fe20003f64070 */
[C---:B------:R-:W-:Y:S01]  /*32e0*/  IMAD R84, R3.reuse, R15, R84 ;  /* 0x0000000f03547224 */ /* 0x040fe200078e0254 */
[----:B------:R-:W-:Y:S01]  /*32f0*/  SHF.R.S32.HI R15, RZ, 0x1f, R114 ;  /* 0x0000001fff0f7819 */ /* 0x000fe20000011472 */
[----:B------:R-:W-:-:S02]  /*3300*/  IMAD R88, R3, R53, R88 ;  /* 0x0000003503587224 */ /* 0x000fc400078e0258 */
[----:B------:R-:W-:Y:S01]  /*3310*/  IMAD R90, R3, R55, R90 ;  /* 0x00000037035a7224 */ /* 0x000fe200078e025a */
[----:B------:R-:W-:Y:S01]  /*3320*/  LEA.HI R114, R15, R114, RZ, 0x7 ;  /* 0x000000720f727211 */ /* 0x000fe200078f38ff */
[----:B------:R-:W-:Y:S01]  /*3330*/  IMAD.MOV.U32 R51, RZ, RZ, R44 ;  /* 0x000000ffff337224 */ /* 0x000fe200078e002c */
[----:B------:R-:W-:Y:S01]  /*3340*/  LOP3.LUT R44, RZ, R45, RZ, 0x33, !PT ;  /* 0x0000002dff2c7212 */ /* 0x000fe200078e33ff */
[--C-:B------:R-:W-:Y:S01]  /*3350*/  @!P4 IMAD.IADD R72, R72, 0x1, -R3.reuse ;  /* 0x000000014848c824 */ /* 0x100fe200078e0a03 */
[C---:B------:R-:W-:Y:S01]  /*3360*/  ISETP.GT.U32.AND P4, PT, R3.reuse, R86, PT ;  /* 0x000000560300720c */ /* 0x040fe20003f84070 */
[----:B------:R-:W-:Y:S01]  /*3370*/  @!P2 IMAD.IADD R78, R78, 0x1, -R3 ;  /* 0x000000014e4ea824 */ /* 0x000fe200078e0a03 */
[C---:B------:R-:W-:Y:S01]  /*3380*/  ISETP.GT.U32.AND P2, PT, R3.reuse, R92, PT ;  /* 0x0000005c0300720c */ /* 0x040fe20003f44070 */
[----:B------:R-:W-:Y:S01]  /*3390*/  @!P6 IMAD.MOV R51, RZ, RZ, -R51 ;  /* 0x000000ffff33e224 */ /* 0x000fe200078e0a33 */
[C---:B------:R-:W-:Y:S01]  /*33a0*/  ISETP.GT.U32.AND P6, PT, R3.reuse, R80, PT ;  /* 0x000000500300720c */ /* 0x040fe20003fc4070 */
[--C-:B------:R-:W-:Y:S01]  /*33b0*/  @!P1 IMAD.IADD R70, R70, 0x1, -R3.reuse ;  /* 0x0000000146469824 */ /* 0x100fe200078e0a03 */
[C---:B------:R-:W-:Y:S01]  /*33c0*/  ISETP.GT.U32.AND P1, PT, R3.reuse, R84, PT ;  /* 0x000000540300720c */ /* 0x040fe20003f24070 */
[--C-:B------:R-:W-:Y:S01]  /*33d0*/  @!P5 IMAD.IADD R74, R74, 0x1, -R3.reuse ;  /* 0x000000014a4ad824 */ /* 0x100fe200078e0a03 */
[C---:B------:R-:W-:Y:S01]  /*33e0*/  ISETP.GT.U32.AND P5, PT, R3.reuse, R88, PT ;  /* 0x000000580300720c */ /* 0x040fe20003fa4070 */
[--C-:B------:R-:W-:Y:S01]  /*33f0*/  @!P0 IMAD.IADD R76, R76, 0x1, -R3.reuse ;  /* 0x000000014c4c8824 */ /* 0x100fe200078e0a03 */
[----:B------:R-:W-:Y:S01]  /*3400*/  ISETP.GT.U32.AND P0, PT, R3, R90, PT ;  /* 0x0000005a0300720c */ /* 0x000fe20003f04070 */
[--C-:B------:R-:W-:Y:S01]  /*3410*/  @!P3 IMAD.IADD R82, R82, 0x1, -R3.reuse ;  /* 0x000000015252b824 */ /* 0x100fe200078e0a03 */
[----:B------:R-:W-:Y:S01]  /*3420*/  ISETP.GE.AND P3, PT, R71, RZ, PT ;  /* 0x000000ff4700720c */ /* 0x000fe20003f66270 */
[--C-:B------:R-:W-:Y:S01]  /*3430*/  @!P4 IMAD.IADD R86, R86, 0x1, -R3.reuse ;  /* 0x000000015656c824 */ /* 0x100fe200078e0a03 */
[----:B------:R-:W-:Y:S01]  /*3440*/  ISETP.GE.AND P4, PT, R77, RZ, PT ;  /* 0x000000ff4d00720c */ /* 0x000fe20003f86270 */
[--C-:B------:R-:W-:Y:S01]  /*3450*/  @!P2 IMAD.IADD R92, R92, 0x1, -R3.reuse ;  /* 0x000000015c5ca824 */ /* 0x100fe200078e0a03 */
[----:B------:R-:W-:Y:S01]  /*3460*/  ISETP.GT.U32.AND P2, PT, R3, R82, PT ;  /* 0x000000520300720c */ /* 0x000fe20003f44070 */
[--C-:B------:R-:W-:Y:S01]  /*3470*/  @!P6 IMAD.IADD R80, R80, 0x1, -R3.reuse ;  /* 0x000000015050e824 */ /* 0x100fe200078e0a03 */
[----:B------:R-:W-:Y:S01]  /*3480*/  ISETP.GE.AND P6, PT, R75, RZ, PT ;  /* 0x000000ff4b00720c */ /* 0x000fe20003fc6270 */
[--C-:B------:R-:W-:Y:S01]  /*3490*/  @!P1 IMAD.IADD R84, R84, 0x1, -R3.reuse ;  /* 0x0000000154549824 */ /* 0x100fe200078e0a03 */
[----:B------:R-:W-:Y:S01]  /*34a0*/  ISETP.GE.AND P1, PT, R73, RZ, PT ;  /* 0x000000ff4900720c */ /* 0x000fe20003f26270 */
[--C-:B------:R-:W-:Y:S01]  /*34b0*/  @!P5 IMAD.IADD R88, R88, 0x1, -R3.reuse ;  /* 0x000000015858d824 */ /* 0x100fe200078e0a03 */
[----:B------:R-:W-:Y:S01]  /*34c0*/  ISETP.GE.AND P5, PT, R79, RZ, PT ;  /* 0x000000ff4f00720c */ /* 0x000fe20003fa6270 */
[--C-:B------:R-:W-:Y:S01]  /*34d0*/  @!P0 IMAD.IADD R90, R90, 0x1, -R3.reuse ;  /* 0x000000015a5a8824 */ /* 0x100fe200078e0a03 */
[----:B------:R-:W-:Y:S01]  /*34e0*/  ISETP.GE.AND P0, PT, R69, RZ, PT ;  /* 0x000000ff4500720c */ /* 0x000fe20003f06270 */
[----:B------:R-:W-:Y:S01]  /*34f0*/  @!P3 IMAD.MOV R70, RZ, RZ, -R70 ;  /* 0x000000ffff46b224 */ /* 0x000fe200078e0a46 */
[C---:B------:R-:W-:Y:S01]  /*3500*/  ISETP.GT.U32.AND P3, PT, R3.reuse, R84, PT ;  /* 0x000000540300720c */ /* 0x040fe20003f64070 */
[----:B------:R-:W-:Y:S01]  /*3510*/  @!P4 IMAD.MOV R74, RZ, RZ, -R74 ;  /* 0x000000ffff4ac224 */ /* 0x000fe200078e0a4a */
[----:B------:R-:W-:Y:S01]  /*3520*/  ISETP.GT.U32.AND P4, PT, R3, R88, PT ;  /* 0x000000580300720c */ /* 0x000fe20003f84070 */
[--C-:B------:R-:W-:Y:S01]  /*3530*/  @!P2 IMAD.IADD R82, R82, 0x1, -R3.reuse ;  /* 0x000000015252a824 */ /* 0x100fe200078e0a03 */
[----:B------:R-:W-:Y:S01]  /*3540*/  ISETP.GE.AND P2, PT, R63, RZ, PT ;  /* 0x000000ff3f00720c */ /* 0x000fe20003f46270 */
[----:B------:R-:W-:Y:S01]  /*3550*/  @!P6 IMAD.MOV R68, RZ, RZ, -R68 ;  /* 0x000000ffff44e224 */ /* 0x000fe200078e0a44 */
[----:B------:R-:W-:Y:S01]  /*3560*/  ISETP.GE.AND P6, PT, R61, RZ, PT ;  /* 0x000000ff3d00720c */ /* 0x000fe20003fc6270 */
[----:B------:R-:W-:Y:S01]  /*3570*/  @!P1 IMAD.MOV R72, RZ, RZ, -R72 ;  /* 0x000000ffff489224 */ /* 0x000fe200078e0a48 */
[C---:B------:R-:W-:Y:S01]  /*3580*/  ISETP.GT.U32.AND P1, PT, R3.reuse, R86, PT ;  /* 0x000000560300720c */ /* 0x040fe20003f24070 */
[----:B------:R-:W-:Y:S01]  /*3590*/  @!P5 IMAD.MOV R76, RZ, RZ, -R76 ;  /* 0x000000ffff4cd224 */ /* 0x000fe200078e0a4c */
[C---:B------:R-:W-:Y:S01]  /*35a0*/  ISETP.GT.U32.AND P5, PT, R3.reuse, R90, PT ;  /* 0x0000005a0300720c */ /* 0x040fe20003fa4070 */
[----:B------:R-:W-:Y:S01]  /*35b0*/  @!P0 IMAD.MOV R78, RZ, RZ, -R78 ;  /* 0x000000ffff4e8224 */ /* 0x000fe200078e0a4e */
[----:B------:R-:W-:Y:S01]  /*35c0*/  ISETP.GT.U32.AND P0, PT, R3, R92, PT ;  /* 0x0000005c0300720c */ /* 0x000fe20003f04070 */
[----:B------:R-:W-:Y:S01]  /*35d0*/  IMAD R8, R177, UR13, RZ ;  /* 0x0000000db1087c24 */ /* 0x000fe2000f8e02ff */
[----:B------:R-:W-:Y:S01]  /*35e0*/  SHF.R.S32.HI R114, RZ, 0x7, R114 ;  /* 0x00000007ff727819 */ /* 0x000fe20000011472 */
[--C-:B------:R-:W-:Y:S01]  /*35f0*/  @!P4 IMAD.IADD R88, R88, 0x1, -R3.reuse ;  /* 0x000000015858c824 */ /* 0x100fe200078e0a03 */
[----:B------:R-:W-:Y:S01]  /*3600*/  ISETP.GE.AND P4, PT, R57, RZ, PT ;  /* 0x000000ff3900720c */ /* 0x000fe20003f86270 */
[----:B------:R-:W-:Y:S01]  /*3610*/  @!P2 IMAD.MOV R82, RZ, RZ, -R82 ;  /* 0x000000ffff52a224 */ /* 0x000fe200078e0a52 */
[----:B------:R-:W-:Y:S01]  /*3620*/  ISETP.NE.AND P2, PT, R45, RZ, PT ;  /* 0x000000ff2d00720c */ /* 0x000fe20003f45270 */
[--C-:B------:R-:W-:Y:S01]  /*3630*/  @!P3 IMAD.IADD R84, R84, 0x1, -R3.reuse ;  /* 0x000000015454b824 */ /* 0x100fe200078e0a03 */
[----:B------:R-:W-:Y:S01]  /*3640*/  ISETP.GE.AND P3, PT, R65, RZ, PT ;  /* 0x000000ff4100720c */ /* 0x000fe20003f66270 */
[--C-:B------:R-:W-:Y:S01]  /*3650*/  @!P1 IMAD.IADD R86, R86, 0x1, -R3.reuse ;  /* 0x0000000156569824 */ /* 0x100fe200078e0a03 */
[----:B------:R-:W-:Y:S01]  /*3660*/  SEL R15, R44, R4, !P2 ;  /* 0x000000042c0f7207 */ /* 0x000fe20005000000 */
[--C-:B------:R-:W-:Y:S01]  /*3670*/  @!P5 IMAD.IADD R90, R90, 0x1, -R3.reuse ;  /* 0x000000015a5ad824 */ /* 0x100fe200078e0a03 */
[----:B------:R-:W-:Y:S01]  /*3680*/  ISETP.GE.AND P1, PT, R67, RZ, PT ;  /* 0x000000ff4300720c */ /* 0x000fe20003f26270 */
[----:B------:R-:W-:Y:S01]  /*3690*/  @!P0 IMAD.IADD R92, R92, 0x1, -R3 ;  /* 0x000000015c5c8824 */ /* 0x000fe200078e0a03 */
[----:B------:R-:W-:Y:S01]  /*36a0*/  ISETP.GE.AND P5, PT, R59, RZ, PT ;  /* 0x000000ff3b00720c */ /* 0x000fe20003fa6270 */
[----:B------:R-:W-:Y:S01]  /*36b0*/  @!P6 IMAD.MOV R80, RZ, RZ, -R80 ;  /* 0x000000ffff50e224 */ /* 0x000fe200078e0a50 */
[----:B------:R-:W-:Y:S01]  /*36c0*/  IADD3 R3, P6, R8, UR4, RZ ;  /* 0x0000000408037c10 */ /* 0x000fe2000ffde0ff */
[----:B------:R-:W-:Y:S01]  /*36d0*/  @!P4 IMAD.MOV R88, RZ, RZ, -R88 ;  /* 0x000000ffff58c224 */ /* 0x000fe200078e0a58 */
[----:B------:R-:W-:Y:S01]  /*36e0*/  SEL R5, R44, R5, !P2 ;  /* 0x000000052c057207 */ /* 0x000fe20005000000 */
[----:B------:R-:W-:Y:S01]  /*36f0*/  ULDC UR4, c[0x0][0x234] ;  /* 0x00008d0000047ab9 */ /* 0x000fe20000000800 */
[----:B------:R-:W-:Y:S01]  /*3700*/  LEA.HI.X.SX32 R4, R8, UR5, 0x1, P6 ;  /* 0x0000000508047c11 */ /* 0x000fe2000b0f0eff */
[----:B------:R-:W-:Y:S01]  /*3710*/  ULDC UR5, c[0x0][0x240] ;  /* 0x0000900000057ab9 */ /* 0x000fe20000000800 */
[----:B------:R-:W-:Y:S01]  /*3720*/  ISETP.GE.AND P0, PT, R0, RZ, PT ;  /* 0x000000ff0000720c */ /* 0x000fe20003f06270 */
[----:B------:R-:W-:Y:S01]  /*3730*/  IMAD R15, R15, UR5, RZ ;  /* 0x000000050f0f7c24 */ /* 0x000fe2000f8e02ff */
[C---:B------:R-:W-:Y:S01]  /*3740*/  SEL R13, R44.reuse, R13, !P2 ;  /* 0x0000000d2c0d7207 */ /* 0x040fe20005000000 */
[----:B------:R-:W-:Y:S01]  /*3750*/  IMAD R5, R5, UR5, RZ ;  /* 0x0000000505057c24 */ /* 0x000fe2000f8e02ff */
[C---:B------:R-:W-:Y:S01]  /*3760*/  SEL R7, R44.reuse, R7, !P2 ;  /* 0x000000072c077207 */ /* 0x040fe20005000000 */
[----:B------:R-:W-:Y:S01]  /*3770*/  @!P3 IMAD.MOV R84, RZ, RZ, -R84 ;  /* 0x000000ffff54b224 */ /* 0x000fe200078e0a54 */
[C---:B------:R-:W-:Y:S01]  /*3780*/  SEL R14, R44.reuse, R14, !P2 ;  /* 0x0000000e2c0e7207 */ /* 0x040fe20005000000 */
[----:B------:R-:W-:Y:S01]  /*3790*/  IMAD R13, R13, UR5, RZ ;  /* 0x000000050d0d7c24 */ /* 0x000fe2000f8e02ff */
[C---:B------:R-:W-:Y:S01]  /*37a0*/  SEL R9, R44.reuse, R9, !P2 ;  /* 0x000000092c097207 */ /* 0x040fe20005000000 */
[----:B------:R-:W-:Y:S01]  /*37b0*/  IMAD R7, R7, UR5, RZ ;  /* 0x0000000507077c24 */ /* 0x000fe2000f8e02ff */
[----:B------:R-:W-:Y:S01]  /*37c0*/  SEL R21, R44, R21, !P2 ;  /* 0x000000152c157207 */ /* 0x000fe20005000000 */
[----:B------:R-:W-:Y:S01]  /*37d0*/  IMAD R14, R14, UR5, RZ ;  /* 0x000000050e0e7c24 */ /* 0x000fe2000f8e02ff */
[-C--:B------:R-:W-:Y:S01]  /*37e0*/  IADD3 R198, P4, R15, R3.reuse, RZ ;  /* 0x000000030fc67210 */ /* 0x080fe20007f9e0ff */
[----:B------:R-:W-:Y:S01]  /*37f0*/  IMAD R9, R9, UR5, RZ ;  /* 0x0000000509097c24 */ /* 0x000fe2000f8e02ff */
[C---:B------:R-:W-:Y:S01]  /*3800*/  SEL R16, R44.reuse, R16, !P2 ;  /* 0x000000102c107207 */ /* 0x040fe20005000000 */
[----:B------:R-:W-:Y:S01]  /*3810*/  @!P1 IMAD.MOV R86, RZ, RZ, -R86 ;  /* 0x000000ffff569224 */ /* 0x000fe200078e0a56 */
[C---:B------:R-:W-:Y:S01]  /*3820*/  SEL R10, R44.reuse, R10, !P2 ;  /* 0x0000000a2c0a7207 */ /* 0x040fe20005000000 */
[----:B------:R-:W-:Y:S01]  /*3830*/  @!P5 IMAD.MOV R90, RZ, RZ, -R90 ;  /* 0x000000ffff5ad224 */ /* 0x000fe200078e0a5a */
[C---:B------:R-:W-:Y:S01]  /*3840*/  SEL R22, R44.reuse, R22, !P2 ;  /* 0x000000162c167207 */ /* 0x040fe20005000000 */
[----:B------:R-:W-:Y:S01]  /*3850*/  IMAD R21, R21, UR5, RZ ;  /* 0x0000000515157c24 */ /* 0x000fe2000f8e02ff */
[----:B------:R-:W-:Y:S01]  /*3860*/  IADD3 R200, P6, R5, R3, RZ ;  /* 0x0000000305c87210 */ /* 0x000fe20007fde0ff */
[----:B------:R-:W-:Y:S01]  /*3870*/  @!P0 IMAD.MOV R92, RZ, RZ, -R92 ;  /* 0x000000ffff5c8224 */ /* 0x000fe200078e0a5c */
[----:B------:R-:W-:Y:S01]  /*3880*/  SEL R17, R44, R17, !P2 ;  /* 0x000000112c117207 */ /* 0x000fe20005000000 */
[----:B------:R-:W-:Y:S01]  /*3890*/  IMAD R16, R16, UR5, RZ ;  /* 0x0000000510107c24 */ /* 0x000fe2000f8e02ff */
[----:B------:R-:W-:Y:S01]  /*38a0*/  SEL R11, R44, R11, !P2 ;  /* 0x0000000b2c0b7207 */ /* 0x000fe20005000000 */
[----:B------:R-:W-:Y:S01]  /*38b0*/  IMAD R10, R10, UR5, RZ ;  /* 0x000000050a0a7c24 */ /* 0x000fe2000f8e02ff */
[-C--:B------:R-:W-:Y:S01]  /*38c0*/  LEA.HI.X.SX32 R197, R15, R4.reuse, 0x1, P4 ;  /* 0x000000040fc57211 */ /* 0x080fe200020f0eff */
[----:B------:R-:W-:Y:S01]  /*38d0*/  IMAD R22, R22, UR5, RZ ;  /* 0x0000000516167c24 */ /* 0x000fe2000f8e02ff */
[C---:B------:R-:W-:Y:S01]  /*38e0*/  SEL R31, R44.reuse, R31, !P2 ;  /* 0x0000001f2c1f7207 */ /* 0x040fe20005000000 */
[----:B------:R-:W-:Y:S01]  /*38f0*/  IMAD R17, R17, UR5, RZ ;  /* 0x0000000511117c24 */ /* 0x000fe2000f8e02ff */
[----:B------:R-:W-:Y:S01]  /*3900*/  IADD3 R212, P4, R13, R3, RZ ;  /* 0x000000030dd47210 */ /* 0x000fe20007f9e0ff */
[----:B------:R-:W-:Y:S01]  /*3910*/  IMAD R11, R11, UR5, RZ ;  /* 0x000000050b0b7c24 */ /* 0x000fe2000f8e02ff */
[----:B------:R-:W-:Y:S01]  /*3920*/  SEL R23, R44, R23, !P2 ;  /* 0x000000172c177207 */ /* 0x000fe20005000000 */
[----:B------:R-:W-:Y:S01]  /*3930*/  IMAD R31, R31, UR5, RZ ;  /* 0x000000051f1f7c24 */ /* 0x000fe2000f8e02ff */
[-C--:B------:R-:W-:Y:S01]  /*3940*/  IADD3 R202, P5, R7, R3.reuse, RZ ;  /* 0x0000000307ca7210 */ /* 0x080fe20007fbe0ff */
[----:B------:R-:W-:Y:S01]  /*3950*/  IMAD R6, R6, UR4, RZ ;  /* 0x0000000406067c24 */ /* 0x000fe2000f8e02ff */
[----:B------:R-:W-:Y:S01]  /*3960*/  LEA.HI.X.SX32 R199, R5, R4, 0x1, P6 ;  /* 0x0000000405c77211 */ /* 0x000fe200030f0eff */
[----:B------:R-:W-:Y:S01]  /*3970*/  IMAD R23, R23, UR5, RZ ;  /* 0x0000000517177c24 */ /* 0x000fe2000f8e02ff */
[C---:B------:R-:W-:Y:S01]  /*3980*/  SEL R18, R44.reuse, R18, !P2 ;  /* 0x000000122c127207 */ /* 0x040fe20005000000 */
[----:B------:R-:W-:Y:S01]  /*3990*/  UMOV UR4, URZ ;  /* 0x0000003f00047c82 */ /* 0x000fe20008000000 */
[----:B------:R-:W-:Y:S01]  /*39a0*/  SEL R28, R44, R28, !P2 ;  /* 0x0000001c2c1c7207 */ /* 0x000fe20005000000 */
[----:B------:R-:W-:Y:S01]  /*39b0*/  USHF.L.U32 UR13, UR13, 0x7, URZ ;  /* 0x000000070d0d7899 */ /* 0x000fe2000800063f */
[-C--:B------:R-:W-:Y:S01]  /*39c0*/  IADD3 R214, P6, R14, R3.reuse, RZ ;  /* 0x000000030ed67210 */ /* 0x080fe20007fde0ff */
[----:B------:R-:W-:Y:S01]  /*39d0*/  IMAD R18, R18, UR5, RZ ;  /* 0x0000000512127c24 */ /* 0x000fe2000f8e02ff */
[----:B------:R-:W-:Y:S01]  /*39e0*/  SEL R12, R44, R12, !P2 ;  /* 0x0000000c2c0c7207 */ /* 0x000fe20005000000 */
[----:B------:R-:W-:Y:S01]  /*39f0*/  IMAD R28, R28, UR5, RZ ;  /* 0x000000051c1c7c24 */ /* 0x000fe2000f8e02ff */
[----:B------:R-:W-:Y:S01]  /*3a00*/  SEL R24, R44, R24, !P2 ;  /* 0x000000182c187207 */ /* 0x000fe20005000000 */
[----:B------:R-:W-:Y:S01]  /*3a10*/  USHF.R.S32.HI UR40, URZ, 0x1f, UR13 ;  /* 0x0000001f3f287899 */ /* 0x000fe2000801140d */
[----:B------:R-:W-:Y:S01]  /*3a20*/  IADD3 R204, P3, R9, R3, RZ ;  /* 0x0000000309cc7210 */ /* 0x000fe20007f7e0ff */
[----:B------:R-:W-:Y:S01]  /*3a30*/  IMAD R12, R12, UR5, RZ ;  /* 0x000000050c0c7c24 */ /* 0x000fe2000f8e02ff */
[----:B------:R-:W-:Y:S01]  /*3a40*/  SEL R19, R44, R19, !P2 ;  /* 0x000000132c137207 */ /* 0x000fe20005000000 */
[----:B------:R-:W-:Y:S01]  /*3a50*/  IMAD R24, R24, UR5, RZ ;  /* 0x0000000518187c24 */ /* 0x000fe2000f8e02ff */
[----:B------:R-:W-:-:S02]  /*3a60*/  LEA.HI.X.SX32 R211, R13, R4, 0x1, P4 ;  /* 0x000000040dd37211 */ /* 0x000fc400020f0eff */
[C---:B------:R-:W-:Y:S01]  /*3a70*/  SEL R20, R44.reuse, R20, !P2 ;  /* 0x000000142c147207 */ /* 0x040fe20005000000 */
[----:B------:R-:W-:Y:S01]  /*3a80*/  IMAD R19, R19, UR5, RZ ;  /* 0x0000000513137c24 */ /* 0x000fe2000f8e02ff */
[C---:B------:R-:W-:Y:S02]  /*3a90*/  SEL R25, R44.reuse, R25, !P2 ;  /* 0x000000192c197207 */ /* 0x040fe40005000000 */
[----:B------:R-:W-:Y:S01]  /*3aa0*/  SEL R26, R44, R26, !P2 ;  /* 0x0000001a2c1a7207 */ /* 0x000fe20005000000 */
[----:B------:R-:W-:Y:S01]  /*3ab0*/  IMAD R20, R20, UR5, RZ ;  /* 0x0000000514147c24 */ /* 0x000fe2000f8e02ff */
[C---:B------:R-:W-:Y:S01]  /*3ac0*/  SEL R27, R44.reuse, R27, !P2 ;  /* 0x0000001b2c1b7207 */ /* 0x040fe20005000000 */
[----:B------:R-:W-:Y:S01]  /*3ad0*/  IMAD R25, R25, UR5, RZ ;  /* 0x0000000519197c24 */ /* 0x000fe2000f8e02ff */
[----:B------:R-:W-:Y:S01]  /*3ae0*/  SEL R29, R44, R29, !P2 ;  /* 0x0000001d2c1d7207 */ /* 0x000fe20005000000 */
[----:B------:R-:W-:Y:S01]  /*3af0*/  IMAD R26, R26, UR5, RZ ;  /* 0x000000051a1a7c24 */ /* 0x000fe2000f8e02ff */
[C---:B------:R-:W-:Y:S01]  /*3b00*/  SEL R30, R44.reuse, R30, !P2 ;  /* 0x0000001e2c1e7207 */ /* 0x040fe20005000000 */
[----:B------:R-:W-:Y:S01]  /*3b10*/  IMAD R27, R27, UR5, RZ ;  /* 0x000000051b1b7c24 */ /* 0x000fe2000f8e02ff */
[C---:B------:R-:W-:Y:S01]  /*3b20*/  SEL R32, R44.reuse, R32, !P2 ;  /* 0x000000202c207207 */ /* 0x040fe20005000000 */
[----:B------:R-:W-:Y:S01]  /*3b30*/  IMAD R29, R29, UR5, RZ ;  /* 0x000000051d1d7c24 */ /* 0x000fe2000f8e02ff */
[----:B------:R-:W-:Y:S01]  /*3b40*/  SEL R33, R44, R33, !P2 ;  /* 0x000000212c217207 */ /* 0x000fe20005000000 */
[----:B------:R-:W-:Y:S01]  /*3b50*/  IMAD R30, R30, UR5, RZ ;  /* 0x000000051e1e7c24 */ /* 0x000fe2000f8e02ff */
        /* <DEDUP_REMOVED lines=72> */
[----:B------:R-:W-:Y:S01]  /*3fe0*/  LEA.HI.X.SX32 R201, R7, R4, 0x1, P5 ;  /* 0x0000000407c97211 */ /* 0x000fe200028f0eff */
[----:B------:R-:W-:Y:S01]  /*3ff0*/  IMAD R88, R88, UR5, RZ ;  /* 0x0000000558587c24 */ /* 0x000fe2000f8e02ff */
[----:B------:R-:W-:Y:S01]  /*4000*/  IADD3 R226, P4, R21, R3, RZ ;  /* 0x0000000315e27210 */ /* 0x000fe20007f9e0ff */
[----:B------:R-:W-:Y:S01]  /*4010*/  IMAD R90, R90, UR5, RZ ;  /* 0x000000055a5a7c24 */ /* 0x000fe2000f8e02ff */
[----:B------:R-:W-:-:S02]  /*4020*/  SEL R44, R44, R92, !P2 ;  /* 0x0000005c2c2c7207 */ /* 0x000fc40005000000 */
[-C--:B------:R-:W-:Y:S02]  /*4030*/  IADD3 R216, P5, R16, R3.reuse, RZ ;  /* 0x0000000310d87210 */ /* 0x080fe40007fbe0ff */
[-C--:B------:R-:W-:Y:S01]  /*4040*/  LEA.HI.X.SX32 R213, R14, R4.reuse, 0x1, P6 ;  /* 0x000000040ed57211 */ /* 0x080fe200030f0eff */
[----:B------:R-:W-:Y:S01]  /*4050*/  IMAD R44, R44, UR5, RZ ;  /* 0x000000052c2c7c24 */ /* 0x000fe2000f8e02ff */
[-C--:B------:R-:W-:Y:S01]  /*4060*/  IADD3 R206, P2, R10, R3.reuse, RZ ;  /* 0x000000030ace7210 */ /* 0x080fe20007f5e0ff */
[----:B------:R-:W-:Y:S01]  /*4070*/  UMOV UR5, URZ ;  /* 0x0000003f00057c82 */ /* 0x000fe20008000000 */
[----:B------:R-:W-:Y:S02]  /*4080*/  LEA.HI.X.SX32 R203, R9, R4, 0x1, P3 ;  /* 0x0000000409cb7211 */ /* 0x000fe400018f0eff */
[-C--:B------:R-:W-:Y:S02]  /*4090*/  IADD3 R228, P6, R22, R3.reuse, RZ ;  /* 0x0000000316e47210 */ /* 0x080fe40007fde0ff */
[----:B------:R-:W-:-:S02]  /*40a0*/  IADD3 R218, P3, R17, R3, RZ ;  /* 0x0000000311da7210 */ /* 0x000fc40007f7e0ff */
[-C--:B------:R-:W-:Y:S02]  /*40b0*/  IADD3 R208, P1, R11, R3.reuse, RZ ;  /* 0x000000030bd07210 */ /* 0x080fe40007f3e0ff */
[-C--:B------:R-:W-:Y:S02]  /*40c0*/  LEA.HI.X.SX32 R225, R21, R4.reuse, 0x1, P4 ;  /* 0x0000000415e17211 */ /* 0x080fe400020f0eff */
[-C--:B------:R-:W-:Y:S02]  /*40d0*/  LEA.HI.X.SX32 R215, R16, R4.reuse, 0x1, P5 ;  /* 0x0000000410d77211 */ /* 0x080fe400028f0eff */
[-C--:B------:R-:W-:Y:S02]  /*40e0*/  IADD3 R240, P4, R31, R3.reuse, RZ ;  /* 0x000000031ff07210 */ /* 0x080fe40007f9e0ff */
[----:B------:R-:W-:Y:S02]  /*40f0*/  LEA.HI.X.SX32 R205, R10, R4, 0x1, P2 ;  /* 0x000000040acd7211 */ /* 0x000fe400010f0eff */
[----:B------:R-:W-:-:S02]  /*4100*/  IADD3 R230, P5, R23, R3, RZ ;  /* 0x0000000317e67210 */ /* 0x000fc40007fbe0ff */
[-C--:B------:R-:W-:Y:S02]  /*4110*/  LEA.HI.X.SX32 R227, R22, R4.reuse, 0x1, P6 ;  /* 0x0000000416e37211 */ /* 0x080fe400030f0eff */
[-C--:B------:R-:W-:Y:S02]  /*4120*/  IADD3 R220, P2, R18, R3.reuse, RZ ;  /* 0x0000000312dc7210 */ /* 0x080fe40007f5e0ff */
[-C--:B------:R-:W-:Y:S02]  /*4130*/  LEA.HI.X.SX32 R217, R17, R4.reuse, 0x1, P3 ;  /* 0x0000000411d97211 */ /* 0x080fe400018f0eff */
[-C--:B------:R-:W-:Y:S02]  /*4140*/  IADD3 R242, P6, R28, R3.reuse, RZ ;  /* 0x000000031cf27210 */ /* 0x080fe40007fde0ff */
[----:B------:R-:W-:Y:S02]  /*4150*/  IADD3 R210, P0, R12, R3, RZ ;  /* 0x000000030cd27210 */ /* 0x000fe40007f1e0ff */
[----:B------:R-:W-:-:S02]  /*4160*/  LEA.HI.X.SX32 R207, R11, R4, 0x1, P1 ;  /* 0x000000040bcf7211 */ /* 0x000fc400008f0eff */
[-C--:B------:R-:W-:Y:S02]  /*4170*/  IADD3 R232, P3, R24, R3.reuse, RZ ;  /* 0x0000000318e87210 */ /* 0x080fe40007f7e0ff */
[-C--:B------:R-:W-:Y:S02]  /*4180*/  IADD3 R222, P1, R19, R3.reuse, RZ ;  /* 0x0000000313de7210 */ /* 0x080fe40007f3e0ff */
[-C--:B------:R-:W-:Y:S02]  /*4190*/  LEA.HI.X.SX32 R239, R31, R4.reuse, 0x1, P4 ;  /* 0x000000041fef7211 */ /* 0x080fe400020f0eff */
[-C--:B------:R-:W-:Y:S02]  /*41a0*/  LEA.HI.X.SX32 R229, R23, R4.reuse, 0x1, P5 ;  /* 0x0000000417e57211 */ /* 0x080fe400028f0eff */
[----:B------:R-:W-:Y:S02]  /*41b0*/  IADD3 R5, P4, R35, R3, RZ ;  /* 0x0000000323057210 */ /* 0x000fe40007f9e0ff */
[----:B------:R-:W-:-:S02]  /*41c0*/  LEA.HI.X.SX32 R219, R18, R4, 0x1, P2 ;  /* 0x0000000412db7211 */ /* 0x000fc400010f0eff */
[-C--:B------:R-:W-:Y:S01]  /*41d0*/  IADD3 R244, P5, R29, R3.reuse, RZ ;  /* 0x000000031df47210 */ /* 0x080fe20007fbe0ff */
[----:B------:R0:W-:Y:S01]  /*41e0*/  STL [R1+0x4], R5 ;  /* 0x0000040501007387 */ /* 0x0001e20000100800 */
[-C--:B------:R-:W-:Y:S02]  /*41f0*/  LEA.HI.X.SX32 R241, R28, R4.reuse, 0x1, P6 ;  /* 0x000000041cf17211 */ /* 0x080fe400030f0eff */
[-C--:B------:R-:W-:Y:S02]  /*4200*/  LEA.HI.X.SX32 R209, R12, R4.reuse, 0x1, P0 ;  /* 0x000000040cd17211 */ /* 0x080fe400000f0eff */
[-C--:B------:R-:W-:Y:S02]  /*4210*/  IADD3 R234, P2, R25, R3.reuse, RZ ;  /* 0x0000000319ea7210 */ /* 0x080fe40007f5e0ff */
[----:B------:R-:W-:Y:S02]  /*4220*/  LEA.HI.X.SX32 R231, R24, R4, 0x1, P3 ;  /* 0x0000000418e77211 */ /* 0x000fe400018f0eff */
[----:B------:R-:W-:-:S02]  /*4230*/  IADD3 R7, P6, R36, R3, RZ ;  /* 0x0000000324077210 */ /* 0x000fc40007fde0ff */
[-C--:B------:R-:W-:Y:S02]  /*4240*/  IADD3 R224, P0, R20, R3.reuse, RZ ;  /* 0x0000000314e07210 */ /* 0x080fe40007f1e0ff */
[-C--:B------:R-:W-:Y:S01]  /*4250*/  LEA.HI.X.SX32 R221, R19, R4.reuse, 0x1, P1 ;  /* 0x0000000413dd7211 */ /* 0x080fe200008f0eff */
[----:B------:R1:W-:Y:S01]  /*4260*/  STL [R1+0xc], R7 ;  /* 0x00000c0701007387 */ /* 0x0003e20000100800 */
[-C--:B------:R-:W-:Y:S02]  /*4270*/  IADD3 R246, P3, R30, R3.reuse, RZ ;  /* 0x000000031ef67210 */ /* 0x080fe40007f7e0ff */
[----:B------:R-:W-:Y:S02]  /*4280*/  IADD3 R236, P1, R26, R3, RZ ;  /* 0x000000031aec7210 */ /* 0x000fe40007f3e0ff */
[----:B------:R-:W-:Y:S02]  /*4290*/  LEA.HI.X.SX32 R243, R29, R4, 0x1, P5 ;  /* 0x000000041df37211 */ /* 0x000fe400028f0eff */
[----:B------:R-:W-:-:S02]  /*42a0*/  CS2R R28, SRZ ;  /* 0x00000000001c7805 */ /* 0x000fc4000001ff00 */
[-C--:B------:R-:W-:Y:S02]  /*42b0*/  LEA.HI.X.SX32 R233, R25, R4.reuse, 0x1, P2 ;  /* 0x0000000419e97211 */ /* 0x080fe400010f0eff */
[----:B------:R-:W-:Y:S02]  /*42c0*/  CS2R R24, SRZ ;  /* 0x0000000000187805 */ /* 0x000fe4000001ff00 */
[-C--:B0-----:R-:W-:Y:S02]  /*42d0*/  IADD3 R5, P5, R37, R3.reuse, RZ ;  /* 0x0000000325057210 */ /* 0x081fe40007fbe0ff */
[-C--:B------:R-:W-:Y:S02]  /*42e0*/  LEA.HI.X.SX32 R223, R20, R4.reuse, 0x1, P0 ;  /* 0x0000000414df7211 */ /* 0x080fe400000f0eff */
[----:B------:R-:W-:Y:S01]  /*42f0*/  IADD3 R248, P2, R32, R3, RZ ;  /* 0x0000000320f87210 */ /* 0x000fe20007f5e0ff */
[----:B------:R0:W-:Y:S01]  /*4300*/  STL [R1+0x14], R5 ;  /* 0x0000140501007387 */ /* 0x0001e20000100800 */
[----:B------:R-:W-:-:S02]  /*4310*/  LEA.HI.X.SX32 R245, R30, R4, 0x1, P3 ;  /* 0x000000041ef57211 */ /* 0x000fc400018f0eff */
[----:B------:R-:W-:Y:S02]  /*4320*/  CS2R R30, SRZ ;  /* 0x00000000001e7805 */ /* 0x000fe4000001ff00 */
[-C--:B------:R-:W-:Y:S02]  /*4330*/  IADD3 R238, P0, R27, R3.reuse, RZ ;  /* 0x000000031bee7210 */ /* 0x080fe40007f1e0ff */
[-C--:B------:R-:W-:Y:S02]  /*4340*/  LEA.HI.X.SX32 R235, R26, R4.reuse, 0x1, P1 ;  /* 0x000000041aeb7211 */ /* 0x080fe400008f0eff */
[-C--:B-1----:R-:W-:Y:S02]  /*4350*/  IADD3 R7, P3, R38, R3.reuse, RZ ;  /* 0x0000000326077210 */ /* 0x082fe40007f7e0ff */
[----:B------:R-:W-:Y:S02]  /*4360*/  IADD3 R250, P1, R33, R3, RZ ;  /* 0x0000000321fa7210 */ /* 0x000fe40007f3e0ff */
[-C--:B------:R-:W-:Y:S01]  /*4370*/  LEA.HI.X.SX32 R247, R32, R4.reuse, 0x1, P2 ;  /* 0x0000000420f77211 */ /* 0x080fe200010f0eff */
[----:B------:R1:W-:Y:S01]  /*4380*/  STL [R1+0x1c], R7 ;  /* 0x00001c0701007387 */ /* 0x0003e20000100800 */
[----:B------:R-:W-:-:S02]  /*4390*/  LEA.HI.X.SX32 R237, R27, R4, 0x1, P0 ;  /* 0x000000041bed7211 */ /* 0x000fc400000f0eff */
[----:B------:R-:W-:Y:S02]  /*43a0*/  CS2R R26, SRZ ;  /* 0x00000000001a7805 */ /* 0x000fe4000001ff00 */
[-C--:B0-----:R-:W-:Y:S02]  /*43b0*/  IADD3 R5, P2, R39, R3.reuse, RZ ;  /* 0x0000000327057210 */ /* 0x081fe40007f5e0ff */
[C---:B------:R-:W-:Y:S02]  /*43c0*/  IADD3 R252, P0, R34.reuse, R3, RZ ;  /* 0x0000000322fc7210 */ /* 0x040fe40007f1e0ff */
[-C--:B------:R-:W-:Y:S01]  /*43d0*/  LEA.HI.X.SX32 R249, R33, R4.reuse, 0x1, P1 ;  /* 0x0000000421f97211 */ /* 0x080fe200008f0eff */
[----:B------:R0:W-:Y:S01]  /*43e0*/  STL [R1+0x24], R5 ;  /* 0x0000240501007387 */ /* 0x0001e20000100800 */
[----:B------:R-:W-:Y:S02]  /*43f0*/  LEA.HI.X.SX32 R251, R34, R4, 0x1, P0 ;  /* 0x0000000422fb7211 */ /* 0x000fe400000f0eff */
[----:B------:R-:W-:-:S02]  /*4400*/  CS2R R32, SRZ ;  /* 0x0000000000207805 */ /* 0x000fc4000001ff00 */
[----:B-1----:R-:W-:Y:S02]  /*4410*/  IADD3 R7, P1, R40, R3, RZ ;  /* 0x0000000328077210 */ /* 0x002fe40007f3e0ff */
[----:B------:R-:W-:-:S03]  /*4420*/  LEA.HI.X.SX32 R8, R35, R4, 0x1, P4 ;  /* 0x0000000423087211 */ /* 0x000fc600020f0eff */
[----:B------:R1:W-:Y:S01]  /*4430*/  STL [R1+0x2c], R7 ;  /* 0x00002c0701007387 */ /* 0x0003e20000100800 */
[----:B0-----:R-:W-:-:S05]  /*4440*/  IADD3 R5, P0, R41, R3, RZ ;  /* 0x0000000329057210 */ /* 0x001fca0007f1e0ff */
[----:B------:R0:W-:Y:S01]  /*4450*/  STL [R1+0x34], R5 ;  /* 0x0000340501007387 */ /* 0x0001e20000100800 */
[----:B-1----:R-:W-:-:S03]  /*4460*/  IADD3 R7, P4, R42, R3, RZ ;  /* 0x000000032a077210 */ /* 0x002fc60007f9e0ff */
[----:B------:R1:W-:Y:S04]  /*4470*/  STL [R1], R8 ;  /* 0x0000000801007387 */ /* 0x0003e80000100800 */
[----:B------:R2:W-:Y:S01]  /*4480*/  STL [R1+0x3c], R7 ;  /* 0x00003c0701007387 */ /* 0x0005e20000100800 */
[----:B0-----:R-:W-:Y:S02]  /*4490*/  LEA.HI.X.SX32 R5, R36, R4, 0x1, P6 ;  /* 0x0000000424057211 */ /* 0x001fe400030f0eff */
[----:B-1----:R-:W-:-:S03]  /*44a0*/  IADD3 R8, P6, R43, R3, RZ ;  /* 0x000000032b087210 */ /* 0x002fc60007fde0ff */
[----:B------:R0:W-:Y:S01]  /*44b0*/  STL [R1+0x8], R5 ;  /* 0x0000080501007387 */ /* 0x0001e20000100800 */
[----:B--2---:R-:W-:-:S03]  /*44c0*/  LEA.HI.X.SX32 R7, R37, R4, 0x1, P5 ;  /* 0x0000000425077211 */ /* 0x004fc600028f0eff */
[----:B------:R1:W-:Y:S04]  /*44d0*/  STL [R1+0x44], R8 ;  /* 0x0000440801007387 */ /* 0x0003e80000100800 */
[----:B------:R2:W-:Y:S01]  /*44e0*/  STL [R1+0x10], R7 ;  /* 0x0000100701007387 */ /* 0x0005e20000100800 */
[----:B0-----:R-:W-:Y:S02]  /*44f0*/  IADD3 R5, P5, R47, R3, RZ ;  /* 0x000000032f057210 */ /* 0x001fe40007fbe0ff */
[----:B-1----:R-:W-:-:S03]  /*4500*/  LEA.HI.X.SX32 R8, R38, R4, 0x1, P3 ;  /* 0x0000000426087211 */ /* 0x002fc600018f0eff */
[----:B------:R0:W-:Y:S01]  /*4510*/  STL [R1+0x4c], R5 ;  /* 0x00004c0501007387 */ /* 0x0001e20000100800 */
[----:B--2---:R-:W-:-:S03]  /*4520*/  IADD3 R7, P3, R46, R3, RZ ;  /* 0x000000032e077210 */ /* 0x004fc60007f7e0ff */
[----:B------:R1:W-:Y:S04]  /*4530*/  STL [R1+0x18], R8 ;  /* 0x0000180801007387 */ /* 0x0003e80000100800 */
        /* <DEDUP_REMOVED lines=49> */
[-C--:B0-----:R-:W-:Y:S02]  /*4850*/  LEA.HI.X.SX32 R5, R56, R4.reuse, 0x1, P5 ;  /* 0x0000000438057211 */ /* 0x081fe400028f0eff */
[----:B------:R-:W-:Y:S02]  /*4860*/  CS2R R56, SRZ ;  /* 0x0000000000387805 */ /* 0x000fe4000001ff00 */
[----:B-1----:R-:W-:Y:S01]  /*4870*/  IADD3 R8, P5, R68, R3, RZ ;  /* 0x0000000344087210 */ /* 0x002fe20007fbe0ff */
[----:B------:R0:W-:Y:S01]  /*4880*/  STL [R1+0x80], R5 ;  /* 0x0000800501007387 */ /* 0x0001e20000100800 */
[----:B--2---:R-:W-:-:S03]  /*4890*/  LEA.HI.X.SX32 R7, R58, R4, 0x1, P3 ;  /* 0x000000043a077211 */ /* 0x004fc600018f0eff */
[----:B------:R1:W-:Y:S01]  /*48a0*/  STL [R1+0xbc], R8 ;  /* 0x0000bc0801007387 */ /* 0x0003e20000100800 */
[----:B------:R-:W-:-:S03]  /*48b0*/  CS2R R58, SRZ ;  /* 0x00000000003a7805 */ /* 0x000fc6000001ff00 */
[----:B------:R2:W-:Y:S01]  /*48c0*/  STL [R1+0x88], R7 ;  /* 0x0000880701007387 */ /* 0x0005e20000100800 */
[----:B0-----:R-:W-:Y:S02]  /*48d0*/  IADD3 R5, P3, R70, R3, RZ ;  /* 0x0000000346057210 */ /* 0x001fe40007f7e0ff */
[----:B-1----:R-:W-:-:S03]  /*48e0*/  LEA.HI.X.SX32 R8, R60, R4, 0x1, P2 ;  /* 0x000000043c087211 */ /* 0x002fc600010f0eff */
[----:B------:R0:W-:Y:S01]  /*48f0*/  STL [R1+0xc4], R5 ;  /* 0x0000c40501007387 */ /* 0x0001e20000100800 */
[----:B------:R-:W-:Y:S02]  /*4900*/  CS2R R60, SRZ ;  /* 0x00000000003c7805 */ /* 0x000fe4000001ff00 */
[----:B--2---:R-:W-:Y:S01]  /*4910*/  IADD3 R7, P2, R72, R3, RZ ;  /* 0x0000000348077210 */ /* 0x004fe20007f5e0ff */
[----:B------:R1:W-:Y:S04]  /*4920*/  STL [R1+0x90], R8 ;  /* 0x0000900801007387 */ /* 0x0003e80000100800 */
[----:B------:R2:W-:Y:S01]  /*4930*/  STL [R1+0xcc], R7 ;  /* 0x0000cc0701007387 */ /* 0x0005e20000100800 */
[----:B0-----:R-:W-:Y:S02]  /*4940*/  LEA.HI.X.SX32 R5, R62, R4, 0x1, P1 ;  /* 0x000000043e057211 */ /* 0x001fe400008f0eff */
[----:B------:R-:W-:-:S02]  /*4950*/  CS2R R62, SRZ ;  /* 0x00000000003e7805 */ /* 0x000fc4000001ff00 */
[----:B-1----:R-:W-:Y:S01]  /*4960*/  IADD3 R8, P1, R74, R3, RZ ;  /* 0x000000034a087210 */ /* 0x002fe20007f3e0ff */
[----:B------:R0:W-:Y:S01]  /*4970*/  STL [R1+0x98], R5 ;  /* 0x0000980501007387 */ /* 0x0001e20000100800 */
[----:B--2---:R-:W-:-:S03]  /*4980*/  LEA.HI.X.SX32 R7, R51, R4, 0x1, P0 ;  /* 0x0000000433077211 */ /* 0x004fc600000f0eff */
[----:B------:R1:W-:Y:S04]  /*4990*/  STL [R1+0xd4], R8 ;  /* 0x0000d40801007387 */ /* 0x0003e80000100800 */
        /* <DEDUP_REMOVED lines=40> */
[----:B------:R-:W-:Y:S02]  /*4c20*/  IADD3 R3, P4, R44, R3, RZ ;  /* 0x000000032c037210 */ /* 0x000fe40007f9e0ff */
[-C--:B-1----:R-:W-:Y:S01]  /*4c30*/  LEA.HI.X.SX32 R8, R86, R4.reuse, 0x1, P2 ;  /* 0x0000000456087211 */ /* 0x082fe200010f0eff */
[----:B------:R0:W-:Y:S01]  /*4c40*/  STL [R1+0xe0], R5 ;  /* 0x0000e00501007387 */ /* 0x0001e20000100800 */
[----:B------:R-:W-:Y:S02]  /*4c50*/  CS2R R86, SRZ ;  /* 0x0000000000567805 */ /* 0x000fe4000001ff00 */
[----:B--2---:R-:W-:Y:S01]  /*4c60*/  LEA.HI.X.SX32 R7, R80, R4, 0x1, P6 ;  /* 0x0000000450077211 */ /* 0x004fe200030f0eff */
[----:B------:R1:W-:Y:S01]  /*4c70*/  STL [R1+0x11c], R3 ;  /* 0x00011c0301007387 */ /* 0x0003e20000100800 */
[----:B------:R-:W-:-:S03]  /*4c80*/  CS2R R80, SRZ ;  /* 0x0000000000507805 */ /* 0x000fc6000001ff00 */
[----:B------:R2:W-:Y:S01]  /*4c90*/  STL [R1+0xe8], R7 ;  /* 0x0000e80701007387 */ /* 0x0005e20000100800 */
[----:B0-----:R-:W-:Y:S01]  /*4ca0*/  IADD3 R5, P6, R6, UR6, RZ ;  /* 0x0000000606057c10 */ /* 0x001fe2000ffde0ff */
[----:B------:R-:W-:Y:S01]  /*4cb0*/  UIADD3 UR6, UR12, 0x4000, URZ ;  /* 0x000040000c067890 */ /* 0x000fe2000fffe03f */
[----:B-1----:R-:W-:-:S03]  /*4cc0*/  LEA.HI.X.SX32 R3, R82, R4, 0x1, P5 ;  /* 0x0000000452037211 */ /* 0x002fc600028f0eff */
[----:B------:R-:W-:Y:S01]  /*4cd0*/  USHF.R.U32.HI UR10, URZ, 0x4, UR6 ;  /* 0x000000043f0a7899 */ /* 0x000fe20008011606 */
[----:B------:R-:W-:Y:S01]  /*4ce0*/  CS2R R82, SRZ ;  /* 0x0000000000527805 */ /* 0x000fe2000001ff00 */
[----:B------:R-:W-:Y:S01]  /*4cf0*/  UIADD3 UR6, UP0, UR8, 0x2, URZ ;  /* 0x0000000208067890 */ /* 0x000fe2000ff1e03f */
[-C--:B--2---:R-:W-:Y:S01]  /*4d00*/  LEA.HI.X.SX32 R7, R84, R4.reuse, 0x1, P3 ;  /* 0x0000000454077211 */ /* 0x084fe200018f0eff */
[----:B------:R0:W-:Y:S01]  /*4d10*/  STL [R1+0xf0], R3 ;  /* 0x0000f00301007387 */ /* 0x0001e20000100800 */
[----:B------:R-:W-:Y:S01]  /*4d20*/  USGXT.U32 UR10, UR10, 0xe ;  /* 0x0000000e0a0a789a */ /* 0x000fe20008000000 */
[----:B------:R-:W-:Y:S02]  /*4d30*/  CS2R R84, SRZ ;  /* 0x0000000000547805 */ /* 0x000fe4000001ff00 */
[----:B------:R1:W-:Y:S04]  /*4d40*/  STL [R1+0xf8], R7 ;  /* 0x0000f80701007387 */ /* 0x0003e80000100800 */
[----:B------:R-:W-:Y:S01]  /*4d50*/  STL [R1+0x100], R8 ;  /* 0x0001000801007387 */ /* 0x000fe20000100800 */
[----:B0-----:R-:W-:-:S02]  /*4d60*/  LEA.HI.X.SX32 R3, R88, R4, 0x1, P1 ;  /* 0x0000000458037211 */ /* 0x001fc400008f0eff */
[----:B-1----:R-:W-:-:S03]  /*4d70*/  LEA.HI.X.SX32 R7, R90, R4, 0x1, P0 ;  /* 0x000000045a077211 */ /* 0x002fc600000f0eff */
[----:B------:R0:W-:Y:S01]  /*4d80*/  STL [R1+0x108], R3 ;  /* 0x0001080301007387 */ /* 0x0001e20000100800 */
[----:B------:R-:W-:-:S03]  /*4d90*/  LEA.HI.X.SX32 R4, R44, R4, 0x1, P4 ;  /* 0x000000042c047211 */ /* 0x000fc600020f0eff */
[----:B------:R1:W-:Y:S04]  /*4da0*/  STL [R1+0x110], R7 ;  /* 0x0001100701007387 */ /* 0x0003e80000100800 */
[----:B------:R2:W-:Y:S01]  /*4db0*/  STL [R1+0x118], R4 ;  /* 0x0001180401007387 */ /* 0x0005e20000100800 */
[----:B0-----:R-:W-:Y:S01]  /*4dc0*/  LEA.HI.X.SX32 R3, R6, UR7, 0x1, P6 ;  /* 0x0000000706037c11 */ /* 0x001fe2000b0f0eff */
[----:B------:R-:W-:Y:S02]  /*4dd0*/  UIADD3.X UR7, UR4, 0x40000040, URZ, UP0, !UPT ;  /* 0x4000004004077890 */ /* 0x000fe400087fe43f */
[----:B------:R-:W-:Y:S01]  /*4de0*/  UIADD3 UR9, UP0, UR10, 0x2, URZ ;  /* 0x000000020a097890 */ /* 0x000fe2000ff1e03f */
[----:B-1----:R-:W-:Y:S01]  /*4df0*/  IMAD.SHL.U32 R7, R2, 0x10, RZ ;  /* 0x0000001002077824 */ /* 0x002fe200078e00ff */
[----:B------:R-:W-:Y:S01]  /*4e00*/  UMOV UR4, UR6 ;  /* 0x0000000600047c82 */ /* 0x000fe20008000000 */
[----:B------:R-:W0:Y:S01]  /*4e10*/  LDC R2, c[0x0][0x238] ;  /* 0x00008e00ff027b82 */ /* 0x000e220000000800 */
[----:B------:R-:W-:Y:S01]  /*4e20*/  UIADD3.X UR11, UR5, 0x40000040, URZ, UP0, !UPT ;  /* 0x40000040050b7890 */ /* 0x000fe200087fe43f */
[----:B--2---:R-:W-:Y:S01]  /*4e30*/  IMAD.MOV.U32 R4, RZ, RZ, RZ ;  /* 0x000000ffff047224 */ /* 0x004fe200078e00ff */
[----:B------:R-:W-:Y:S01]  /*4e40*/  LOP3.LUT R113, R7, 0x70, RZ, 0xc0, !PT ;  /* 0x0000007007717812 */ /* 0x000fe200078ec0ff */
[----:B------:R-:W-:Y:S01]  /*4e50*/  STL [R1+0x59c], R7 ;  /* 0x00059c0701007387 */ /* 0x000fe20000100800 */
[----:B------:R-:W-:Y:S01]  /*4e60*/  UMOV UR5, UR7 ;  /* 0x0000000700057c82 */ /* 0x000fe20008000000 */
[----:B------:R-:W-:Y:S01]  /*4e70*/  UMOV UR6, UR9 ;  /* 0x0000000900067c82 */ /* 0x000fe20008000000 */
[----:B------:R-:W-:Y:S01]  /*4e80*/  UIADD3.64 UR16, UR4, 0x2, URZ ;  /* 0x0000000204107897 */ /* 0x000fe2000fffe03f */
[----:B------:R-:W-:Y:S01]  /*4e90*/  IMAD R113, R177, 0x80, R113 ;  /* 0x00000080b1717824 */ /* 0x000fe200078e0271 */
[----:B------:R1:W-:Y:S01]  /*4ea0*/  STL [R1+0x558], R114 ;  /* 0x0005587201007387 */ /* 0x0003e20000100800 */
[----:B------:R-:W-:Y:S01]  /*4eb0*/  UMOV UR7, UR11 ;  /* 0x0000000b00077c82 */ /* 0x000fe20008000000 */
[----:B------:R-:W-:-:S02]  /*4ec0*/  UIADD3.64 UR20, UR4, 0x4, URZ ;  /* 0x0000000404147897 */ /* 0x000fc4000fffe03f */
[----:B------:R-:W-:Y:S01]  /*4ed0*/  STL [R1+0x554], R113 ;  /* 0x0005547101007387 */ /* 0x000fe20000100800 */
[----:B------:R-:W-:Y:S02]  /*4ee0*/  UIADD3.64 UR24, UR4, 0x1fe, URZ ;  /* 0x000001fe04187897 */ /* 0x000fe4000fffe03f */
[----:B------:R-:W-:Y:S02]  /*4ef0*/  UIADD3.64 UR28, UR4, 0x200, URZ ;  /* 0x00000200041c7897 */ /* 0x000fe4000fffe03f */
[----:B------:R-:W-:Y:S02]  /*4f00*/  UIADD3.64 UR32, UR4, 0x202, URZ ;  /* 0x0000020204207897 */ /* 0x000fe4000fffe03f */
[----:B------:R-:W-:Y:S02]  /*4f10*/  UIADD3.64 UR36, UR4, 0x204, URZ ;  /* 0x0000020404247897 */ /* 0x000fe4000fffe03f */
[----:B------:R-:W-:Y:S01]  /*4f20*/  UIADD3.64 UR18, UR6, 0x2, URZ ;  /* 0x0000000206127897 */ /* 0x000fe2000fffe03f */
[C---:B0-----:R-:W-:Y:S01]  /*4f30*/  IMAD R105, R2.reuse, 0x7f, RZ ;  /* 0x0000007f02697824 */ /* 0x041fe200078e02ff */
[----:B------:R-:W-:Y:S01]  /*4f40*/  UIADD3.64 UR22, UR6, 0x4, URZ ;  /* 0x0000000406167897 */ /* 0x000fe2000fffe03f */
[C---:B------:R-:W-:Y:S01]  /*4f50*/  IMAD R103, R2.reuse, 0x7e, RZ ;  /* 0x0000007e02677824 */ /* 0x040fe200078e02ff */
[----:B------:R-:W-:Y:S01]  /*4f60*/  UMOV UR11, 0x40000040 ;  /* 0x40000040000b7882 */ /* 0x000fe20000000000 */
[C---:B------:R-:W-:Y:S01]  /*4f70*/  IMAD R101, R2.reuse, 0x7d, RZ ;  /* 0x0000007d02657824 */ /* 0x040fe200078e02ff */
[-C--:B------:R-:W-:Y:S01]  /*4f80*/  IADD3 R177, P3, R105, R5.reuse, RZ ;  /* 0x0000000569b17210 */ /* 0x080fe20007f7e0ff */
[C---:B------:R-:W-:Y:S01]  /*4f90*/  IMAD R99, R2.reuse, 0x7c, RZ ;  /* 0x0000007c02637824 */ /* 0x040fe200078e02ff */
[-C--:B-1----:R-:W-:Y:S01]  /*4fa0*/  IADD3 R114, P4, R103, R5.reuse, RZ ;  /* 0x0000000567727210 */ /* 0x082fe20007f9e0ff */
[C---:B------:R-:W-:Y:S01]  /*4fb0*/  IMAD R97, R2.reuse, 0x7b, RZ ;  /* 0x0000007b02617824 */ /* 0x040fe200078e02ff */
[----:B------:R-:W-:Y:S01]  /*4fc0*/  IADD3 R178, P5, R101, R5, RZ ;  /* 0x0000000565b27210 */ /* 0x000fe20007fbe0ff */
[----:B------:R0:W-:Y:S01]  /*4fd0*/  STL [R1+0x124], R177 ;  /* 0x000124b101007387 */ /* 0x0001e20000100800 */
[----:B------:R-:W-:-:S02]  /*4fe0*/  IMAD R95, R2, 0x7a, RZ ;  /* 0x0000007a025f7824 */ /* 0x000fc400078e02ff */
[C---:B------:R-:W-:Y:S01]  /*4ff0*/  IMAD R93, R2.reuse, 0x79, RZ ;  /* 0x00000079025d7824 */ /* 0x040fe200078e02ff */
[----:B------:R1:W-:Y:S01]  /*5000*/  STL [R1+0x12c], R114 ;  /* 0x00012c7201007387 */ /* 0x0003e20000100800 */
[C---:B------:R-:W-:Y:S02]  /*5010*/  IMAD R91, R2.reuse, 0x78, RZ ;  /* 0x00000078025b7824 */ /* 0x040fe400078e02ff */
[C---:B------:R-:W-:Y:S01]  /*5020*/  IMAD R89, R2.reuse, 0x77, RZ ;  /* 0x0000007702597824 */ /* 0x040fe200078e02ff */
[----:B------:R2:W-:Y:S01]  /*5030*/  STL [R1+0x134], R178 ;  /* 0x000134b201007387 */ /* 0x0005e20000100800 */
[C---:B------:R-:W-:Y:S01]  /*5040*/  IMAD R55, R2.reuse, 0x76, RZ ;  /* 0x0000007602377824 */ /* 0x040fe200078e02ff */
[-C--:B0-----:R-:W-:Y:S01]  /*5050*/  IADD3 R177, P0, R97, R5.reuse, RZ ;  /* 0x0000000561b17210 */ /* 0x081fe20007f1e0ff */
[C---:B------:R-:W-:Y:S02]  /*5060*/  IMAD R53, R2.reuse, 0x75, RZ ;  /* 0x0000007502357824 */ /* 0x040fe400078e02ff */
[C---:B------:R-:W-:Y:S01]  /*5070*/  IMAD R51, R2.reuse, 0x74, RZ ;  /* 0x0000007402337824 */ /* 0x040fe200078e02ff */
[----:B-1----:R-:W-:Y:S01]  /*5080*/  IADD3 R114, P6, R99, R5, RZ ;  /* 0x0000000563727210 */ /* 0x002fe20007fde0ff */
[----:B------:R-:W-:-:S02]  /*5090*/  IMAD R49, R2, 0x73, RZ ;  /* 0x0000007302317824 */ /* 0x000fc400078e02ff */
[C---:B------:R-:W-:Y:S01]  /*50a0*/  IMAD R47, R2.reuse, 0x72, RZ ;  /* 0x00000072022f7824 */ /* 0x040fe200078e02ff */
[-C--:B--2---:R-:W-:Y:S01]  /*50b0*/  IADD3 R178, P1, R95, R5.reuse, RZ ;  /* 0x000000055fb27210 */ /* 0x084fe20007f3e0ff */
[----:B------:R0:W-:Y:S01]  /*50c0*/  STL [R1+0x13c], R114 ;  /* 0x00013c7201007387 */ /* 0x0001e20000100800 */
[C---:B------:R-:W-:Y:S02]  /*50d0*/  IMAD R45, R2.reuse, 0x71, RZ ;  /* 0x00000071022d7824 */ /* 0x040fe400078e02ff */
[C---:B------:R-:W-:Y:S01]  /*50e0*/  IMAD R43, R2.reuse, 0x70, RZ ;  /* 0x00000070022b7824 */ /* 0x040fe200078e02ff */
[----:B------:R1:W-:Y:S01]  /*50f0*/  STL [R1+0x144], R177 ;  /* 0x000144b101007387 */ /* 0x0003e20000100800 */
[C---:B------:R-:W-:Y:S02]  /*5100*/  IMAD R41, R2.reuse, 0x6f, RZ ;  /* 0x0000006f02297824 */ /* 0x040fe400078e02ff */
[C---:B------:R-:W-:Y:S01]  /*5110*/  IMAD R39, R2.reuse, 0x6e, RZ ;  /* 0x0000006e02277824 */ /* 0x040fe200078e02ff */
[----:B------:R-:W-:Y:S01]  /*5120*/  STL [R1+0x14c], R178 ;  /* 0x00014cb201007387 */ /* 0x000fe20000100800 */
[C---:B------:R-:W-:Y:S01]  /*5130*/  IMAD R37, R2.reuse, 0x6d, RZ ;  /* 0x0000006d02257824 */ /* 0x040fe200078e02ff */
[----:B0-----:R-:W-:Y:S01]  /*5140*/  IADD3 R114, P2, R93, R5, RZ ;  /* 0x000000055d727210 */ /* 0x001fe20007f5e0ff */
[----:B------:R-:W-:-:S02]  /*5150*/  IMAD R35, R2, 0x6c, RZ ;  /* 0x0000006c02237824 */ /* 0x000fc400078e02ff */
[C---:B------:R-:W-:Y:S01]  /*5160*/  IMAD R23, R2.reuse, 0x6b, RZ ;  /* 0x0000006b02177824 */ /* 0x040fe200078e02ff */
[----:B-1----:R-:W-:Y:S01]  /*5170*/  LEA.HI.X.SX32 R177, R105, R3, 0x1, P3 ;  /* 0x0000000369b17211 */ /* 0x002fe200018f0eff */
[----:B------:R0:W-:Y:S01]  /*5180*/  STL [R1+0x154], R114 ;  /* 0x0001547201007387 */ /* 0x0001e20000100800 */
[----:B------:R-:W-:Y:S01]  /*5190*/  IADD3 R105, P3, R91, R5, RZ ;  /* 0x000000055b697210 */ /* 0x000fe20007f7e0ff */
[C---:B------:R-:W-:Y:S02]  /*51a0*/  IMAD R21, R2.reuse, 0x6a, RZ ;  /* 0x0000006a02157824 */ /* 0x040fe400078e02ff */
[----:B------:R-:W-:Y:S01]  /*51b0*/  STL [R1+0x120], R177 ;  /* 0x000120b101007387 */ /* 0x000fe20000100800 */
[C---:B------:R-:W-:Y:S02]  /*51c0*/  IMAD R19, R2.reuse, 0x69, RZ ;  /* 0x0000006902137824 */ /* 0x040fe400078e02ff */
[C---:B------:R-:W-:Y:S01]  /*51d0*/  IMAD R17, R2.reuse, 0x68, RZ ;  /* 0x0000006802117824 */ /* 0x040fe200078e02ff */
[----:B------:R1:W-:Y:S01]  /*51e0*/  STL [R1+0x15c], R105 ;  /* 0x00015c6901007387 */ /* 0x0003e20000100800 */
[C---:B------:R-:W-:Y:S01]  /*51f0*/  IMAD R15, R2.reuse, 0x67, RZ ;  /* 0x00000067020f7824 */ /* 0x040fe200078e02ff */
[----:B0-----:R-:W-:Y:S01]  /*5200*/  LEA.HI.X.SX32 R114, R103, R3, 0x1, P4 ;  /* 0x0000000367727211 */ /* 0x001fe200020f0eff */
[C---:B------:R-:W-:Y:S01]  /*5210*/  IMAD R13, R2.reuse, 0x66, RZ ;  /* 0x00000066020d7824 */ /* 0x040fe200078e02ff */
[----:B------:R-:W-:Y:S01]  /*5220*/  IADD3 R103, P4, R89, R5, RZ ;  /* 0x0000000559677210 */ /* 0x000fe20007f9e0ff */
[----:B------:R-:W-:-:S02]  /*5230*/  IMAD R11, R2, 0x65, RZ ;  /* 0x00000065020b7824 */ /* 0x000fc400078e02ff */
[----:B------:R-:W-:Y:S01]  /*5240*/  STL [R1+0x128], R114 ;  /* 0x0001287201007387 */ /* 0x000fe20000100800 */
[C---:B------:R-:W-:Y:S01]  /*5250*/  IMAD R9, R2.reuse, 0x64, RZ ;  /* 0x0000006402097824 */ /* 0x040fe200078e02ff */
[----:B-1----:R-:W-:Y:S02]  /*5260*/  LEA.HI.X.SX32 R105, R101, R3, 0x1, P5 ;  /* 0x0000000365697211 */ /* 0x002fe400028f0eff */
        /* <DEDUP_REMOVED lines=48> */
[----:B------:R1:W-:Y:S01]  /*5570*/  STL [R1+0x160], R93 ;  /* 0x0001605d01007387 */ /* 0x0003e20000100800 */
[C---:B------:R-:W-:Y:S02]  /*5580*/  IMAD R92, R2.reuse, 0x4d, RZ ;  /* 0x0000004d025c7824 */ /* 0x040fe400078e02ff */
[C---:B------:R-:W-:Y:S01]  /*5590*/  IMAD R94, R2.reuse, 0x4c, RZ ;  /* 0x0000004c025e7824 */ /* 0x040fe200078e02ff */
[----:B------:R2:W-:Y:S01]  /*55a0*/  STL [R1+0x19c], R89 ;  /* 0x00019c5901007387 */ /* 0x0005e20000100800 */
[C---:B------:R-:W-:Y:S01]  /*55b0*/  IMAD R96, R2.reuse, 0x4b, RZ ;  /* 0x0000004b02607824 */ /* 0x040fe200078e02ff */
[----:B0-----:R-:W-:Y:S01]  /*55c0*/  LEA.HI.X.SX32 R91, R55, R3, 0x1, P5 ;  /* 0x00000003375b7211 */ /* 0x001fe200028f0eff */
[----:B------:R-:W-:-:S02]  /*55d0*/  IMAD R98, R2, 0x4a, RZ ;  /* 0x0000004a02627824 */ /* 0x000fc400078e02ff */
[C---:B------:R-:W-:Y:S01]  /*55e0*/  IMAD R100, R2.reuse, 0x49, RZ ;  /* 0x0000004902647824 */ /* 0x040fe200078e02ff */
[----:B-1----:R-:W-:Y:S01]  /*55f0*/  IADD3 R93, P5, R41, R5, RZ ;  /* 0x00000005295d7210 */ /* 0x002fe20007fbe0ff */
[----:B------:R0:W-:Y:S01]  /*5600*/  STL [R1+0x168], R91 ;  /* 0x0001685b01007387 */ /* 0x0001e20000100800 */
[C---:B------:R-:W-:Y:S01]  /*5610*/  IMAD R102, R2.reuse, 0x48, RZ ;  /* 0x0000004802667824 */ /* 0x040fe200078e02ff */
[----:B--2---:R-:W-:Y:S02]  /*5620*/  LEA.HI.X.SX32 R89, R53, R3, 0x1, P6 ;  /* 0x0000000335597211 */ /* 0x004fe400030f0eff */
[----:B------:R1:W-:Y:S01]  /*5630*/  STL [R1+0x1a4], R93 ;  /* 0x0001a45d01007387 */ /* 0x0003e20000100800 */
[C---:B------:R-:W-:Y:S02]  /*5640*/  IMAD R104, R2.reuse, 0x47, RZ ;  /* 0x0000004702687824 */ /* 0x040fe400078e02ff */
[C---:B------:R-:W-:Y:S01]  /*5650*/  IMAD R106, R2.reuse, 0x46, RZ ;  /* 0x00000046026a7824 */ /* 0x040fe200078e02ff */
[----:B------:R2:W-:Y:S01]  /*5660*/  STL [R1+0x170], R89 ;  /* 0x0001705901007387 */ /* 0x0005e20000100800 */
[C---:B------:R-:W-:Y:S01]  /*5670*/  IMAD R107, R2.reuse, 0x45, RZ ;  /* 0x00000045026b7824 */ /* 0x040fe200078e02ff */
[----:B0-----:R-:W-:Y:S01]  /*5680*/  IADD3 R91, P6, R39, R5, RZ ;  /* 0x00000005275b7210 */ /* 0x001fe20007fde0ff */
[----:B------:R-:W-:-:S02]  /*5690*/  IMAD R108, R2, 0x44, RZ ;  /* 0x00000044026c7824 */ /* 0x000fc400078e02ff */
[C---:B------:R-:W-:Y:S01]  /*56a0*/  IMAD R109, R2.reuse, 0x43, RZ ;  /* 0x00000043026d7824 */ /* 0x040fe200078e02ff */
[----:B-1----:R-:W-:Y:S01]  /*56b0*/  LEA.HI.X.SX32 R93, R51, R3, 0x1, P0 ;  /* 0x00000003335d7211 */ /* 0x002fe200000f0eff */
[----:B------:R0:W-:Y:S01]  /*56c0*/  STL [R1+0x1ac], R91 ;  /* 0x0001ac5b01007387 */ /* 0x0001e20000100800 */
[C---:B------:R-:W-:Y:S01]  /*56d0*/  IMAD R110, R2.reuse, 0x42, RZ ;  /* 0x00000042026e7824 */ /* 0x040fe200078e02ff */
[----:B--2---:R-:W-:Y:S02]  /*56e0*/  IADD3 R89, P0, R37, R5, RZ ;  /* 0x0000000525597210 */ /* 0x004fe40007f1e0ff */
[----:B------:R1:W-:Y:S01]  /*56f0*/  STL [R1+0x178], R93 ;  /* 0x0001785d01007387 */ /* 0x0003e20000100800 */
[C---:B------:R-:W-:Y:S02]  /*5700*/  IMAD R111, R2.reuse, 0x41, RZ ;  /* 0x00000041026f7824 */ /* 0x040fe400078e02ff */
[C---:B------:R-:W-:Y:S01]  /*5710*/  IMAD.SHL.U32 R112, R2.reuse, 0x40, RZ ;  /* 0x0000004002707824 */ /* 0x040fe200078e00ff */
        /* <DEDUP_REMOVED lines=17> */
[-C--:B-1----:R-:W-:Y:S01]  /*5830*/  LEA.HI.X.SX32 R93, R45, R3.reuse, 0x1, P3 ;  /* 0x000000032d5d7211 */ /* 0x082fe200018f0eff */
[----:B------:R0:W-:Y:S01]  /*5840*/  STL [R1+0x1c4], R91 ;  /* 0x0001c45b01007387 */ /* 0x0001e20000100800 */
[----:B------:R-:W-:Y:S01]  /*5850*/  LEA.HI.X.SX32 R23, R23, R3, 0x1, P2 ;  /* 0x0000000317177211 */ /* 0x000fe200010f0eff */
[C---:B------:R-:W-:Y:S01]  /*5860*/  IMAD R124, R2.reuse, 0x36, RZ ;  /* 0x00000036027c7824 */ /* 0x040fe200078e02ff */
[C---:B--2---:R-:W-:Y:S01]  /*5870*/  IADD3 R89, P3, R21.reuse, R5, RZ ;  /* 0x0000000515597210 */ /* 0x044fe20007f7e0ff */
[----:B------:R1:W-:Y:S01]  /*5880*/  STL [R1+0x190], R93 ;  /* 0x0001905d01007387 */ /* 0x0003e20000100800 */
[C---:B------:R-:W-:Y:S02]  /*5890*/  IMAD R125, R2.reuse, 0x35, RZ ;  /* 0x00000035027d7824 */ /* 0x040fe400078e02ff */
[-C--:B------:R-:W-:Y:S01]  /*58a0*/  LEA.HI.X.SX32 R21, R21, R3.reuse, 0x1, P3 ;  /* 0x0000000315157211 */ /* 0x080fe200018f0eff */
        /* <DEDUP_REMOVED lines=8> */
[-C--:B--2---:R-:W-:Y:S02]  /*5930*/  LEA.HI.X.SX32 R89, R41, R3.reuse, 0x1, P5 ;  /* 0x0000000329597211 */ /* 0x084fe400028f0eff */
[----:B------:R1:W-:Y:S01]  /*5940*/  STL [R1+0x1d4], R93 ;  /* 0x0001d45d01007387 */ /* 0x0003e20000100800 */
[----:B------:R-:W-:Y:S01]  /*5950*/  LEA.HI.X.SX32 R19, R19, R3, 0x1, P4 ;  /* 0x0000000313137211 */ /* 0x000fe200020f0eff */
[C---:B------:R-:W-:Y:S02]  /*5960*/  IMAD R130, R2.reuse, 0x30, RZ ;  /* 0x0000003002827824 */ /* 0x040fe400078e02ff */
        /* <DEDUP_REMOVED lines=22> */
[----:B------:R-:W-:Y:S01]  /*5ad0*/  STL [R1+0x1ec], R93 ;  /* 0x0001ec5d01007387 */ /* 0x000fe20000100800 */
[----:B------:R-:W-:Y:S01]  /*5ae0*/  LEA.HI.X.SX32 R13, R13, R3, 0x1, P0 ;  /* 0x000000030d0d7211 */ /* 0x000fe200000f0eff */
[C---:B------:R-:W-:Y:S02]  /*5af0*/  IMAD R140, R2.reuse, 0x26, RZ ;  /* 0x00000026028c7824 */ /* 0x040fe400078e02ff */
[----:B------:R1:W-:Y:S01]  /*5b00*/  STL [R1+0x1b8], R89 ;  /* 0x0001b85901007387 */ /* 0x0003e20000100800 */
[C---:B------:R-:W-:Y:S01]  /*5b10*/  IMAD R141, R2.reuse, 0x25, RZ ;  /* 0x00000025028d7824 */ /* 0x040fe200078e02ff */
[----:B0-----:R-:W-:Y:S01]  /*5b20*/  IADD3 R91, P1, R11, R5, RZ ;  /* 0x000000050b5b7210 */ /* 0x001fe20007f3e0ff */
[----:B------:R-:W-:-:S02]  /*5b30*/  IMAD R142, R2, 0x24, RZ ;  /* 0x00000024028e7824 */ /* 0x000fc400078e02ff */
[C---:B------:R-:W-:Y:S01]  /*5b40*/  IMAD R143, R2.reuse, 0x23, RZ ;  /* 0x00000023028f7824 */ /* 0x040fe200078e02ff */
[----:B------:R-:W-:Y:S01]  /*5b50*/  LEA.HI.X.SX32 R11, R11, R3, 0x1, P1 ;  /* 0x000000030b0b7211 */ /* 0x000fe200008f0eff */
[----:B------:R-:W-:Y:S01]  /*5b60*/  STL [R1+0x1f4], R91 ;  /* 0x0001f45b01007387 */ /* 0x000fe20000100800 */
[C---:B------:R-:W-:Y:S01]  /*5b70*/  IMAD R144, R2.reuse, 0x22, RZ ;  /* 0x0000002202907824 */ /* 0x040fe200078e02ff */
[C---:B-1----:R-:W-:Y:S02]  /*5b80*/  IADD3 R89, P2, R9.reuse, R5, RZ ;  /* 0x0000000509597210 */ /* 0x042fe40007f5e0ff */
[----:B------:R0:W-:Y:S01]  /*5b90*/  STL [R1+0x1c0], R23 ;  /* 0x0001c01701007387 */ /* 0x0001e20000100800 */
[C---:B------:R-:W-:Y:S01]  /*5ba0*/  IMAD R145, R2.reuse, 0x21, RZ ;  /* 0x0000002102917824 */ /* 0x040fe200078e02ff */
[----:B------:R-:W-:Y:S02]  /*5bb0*/  LEA.HI.X.SX32 R9, R9, R3, 0x1, P2 ;  /* 0x0000000309097211 */ /* 0x000fe400010f0eff */
[----:B------:R-:W-:Y:S01]  /*5bc0*/  STL [R1+0x1fc], R89 ;  /* 0x0001fc5901007387 */ /* 0x000fe20000100800 */
[----:B------:R-:W-:-:S02]  /*5bd0*/  IMAD.SHL.U32 R146, R2, 0x20, RZ ;  /* 0x0000002002927824 */ /* 0x000fc400078e00ff */
[C---:B------:R-:W-:Y:S01]  /*5be0*/  IMAD R147, R2.reuse, 0x1f, RZ ;  /* 0x0000001f02937824 */ /* 0x040fe200078e02ff */
[----:B------:R1:W-:Y:S01]  /*5bf0*/  STL [R1+0x1c8], R21 ;  /* 0x0001c81501007387 */ /* 0x0003e20000100800 */
[C---:B------:R-:W-:Y:S01]  /*5c00*/  IMAD R148, R2.reuse, 0x1e, RZ ;  /* 0x0000001e02947824 */ /* 0x040fe200078e02ff */
[C---:B0-----:R-:W-:Y:S01]  /*5c10*/  IADD3 R23, P3, R7.reuse, R5, RZ ;  /* 0x0000000507177210 */ /* 0x041fe20007f7e0ff */
[C---:B------:R-:W-:Y:S02]  /*5c20*/  IMAD R149, R2.reuse, 0x1d, RZ ;  /* 0x0000001d02957824 */ /* 0x040fe400078e02ff */
[C---:B------:R-:W-:Y:S01]  /*5c30*/  IMAD R150, R2.reuse, 0x1c, RZ ;  /* 0x0000001c02967824 */ /* 0x040fe200078e02ff */
[----:B------:R-:W-:Y:S01]  /*5c40*/  LEA.HI.X.SX32 R7, R7, R3, 0x1, P3 ;  /* 0x0000000307077211 */ /* 0x000fe200018f0eff */
[----:B------:R-:W-:Y:S01]  /*5c50*/  STL [R1+0x204], R23 ;  /* 0x0002041701007387 */ /* 0x000fe20000100800 */
[----:B------:R-:W-:Y:S01]  /*5c60*/  IMAD R151, R2, 0x1b, RZ ;  /* 0x0000001b02977824 */ /* 0x000fe200078e02ff */
[----:B-1----:R-:W-:-:S02]  /*5c70*/  IADD3 R21, P4, R8, R5, RZ ;  /* 0x0000000508157210 */ /* 0x002fc40007f9e0ff */
[----:B------:R0:W-:Y:S01]  /*5c80*/  STL [R1+0x1d0], R19 ;  /* 0x0001d01301007387 */ /* 0x0001e20000100800 */
[----:B------:R-:W-:Y:S01]  /*5c90*/  IMAD R152, R2, 0x1a, RZ ;  /* 0x0000001a02987824 */ /* 0x000fe200078e02ff */
[----:B------:R-:W-:Y:S02]  /*5ca0*/  LEA.HI.X.SX32 R8, R8, R3, 0x1, P4 ;  /* 0x0000000308087211 */ /* 0x000fe400020f0eff */
[----:B------:R-:W-:Y:S01]  /*5cb0*/  STL [R1+0x20c], R21 ;  /* 0x00020c1501007387 */ /* 0x000fe20000100800 */
[C---:B------:R-:W-:Y:S02]  /*5cc0*/  IMAD R153, R2.reuse, 0x19, RZ ;  /* 0x0000001902997824 */ /* 0x040fe400078e02ff */
[C---:B------:R-:W-:Y:S01]  /*5cd0*/  IMAD R154, R2.reuse, 0x18, RZ ;  /* 0x00000018029a7824 */ /* 0x040fe200078e02ff */
[----:B------:R1:W-:Y:S01]  /*5ce0*/  STL [R1+0x1d8], R17 ;  /* 0x0001d81101007387 */ /* 0x0003e20000100800 */
[----:B------:R-:W-:Y:S01]  /*5cf0*/  IMAD R155, R2, 0x17, RZ ;  /* 0x00000017029b7824 */ /* 0x000fe200078e02ff */
[----:B0-----:R-:W-:Y:S01]  /*5d00*/  IADD3 R19, P5, R10, R5, RZ ;  /* 0x000000050a137210 */ /* 0x001fe20007fbe0ff */
[----:B------:R-:W-:-:S02]  /*5d10*/  IMAD R156, R2, 0x16, RZ ;  /* 0x00000016029c7824 */ /* 0x000fc400078e02ff */
[C---:B------:R-:W-:Y:S02]  /*5d20*/  IMAD R157, R2.reuse, 0x15, RZ ;  /* 0x00000015029d7824 */ /* 0x040fe400078e02ff */
[----:B------:R-:W-:Y:S01]  /*5d30*/  STL [R1+0x214], R19 ;  /* 0x0002141301007387 */ /* 0x000fe20000100800 */
[----:B------:R-:W-:Y:S01]  /*5d40*/  IMAD R158, R2, 0x14, RZ ;  /* 0x00000014029e7824 */ /* 0x000fe200078e02ff */
[----:B-1----:R-:W-:Y:S02]  /*5d50*/  IADD3 R17, P6, R12, R5, RZ ;  /* 0x000000050c117210 */ /* 0x002fe40007fde0ff */
[----:B------:R0:W-:Y:S01]  /*5d60*/  STL [R1+0x1e0], R15 ;  /* 0x0001e00f01007387 */ /* 0x0001e20000100800 */
[C---:B------:R-:W-:Y:S02]  /*5d70*/  IMAD R159, R2.reuse, 0x13, RZ ;  /* 0x00000013029f7824 */ /* 0x040fe400078e02ff */
[C---:B------:R-:W-:Y:S01]  /*5d80*/  IMAD R160, R2.reuse, 0x12, RZ ;  /* 0x0000001202a07824 */ /* 0x040fe200078e02ff */
[----:B------:R-:W-:Y:S01]  /*5d90*/  STL [R1+0x21c], R17 ;  /* 0x00021c1101007387 */ /* 0x000fe20000100800 */
[----:B------:R-:W-:-:S02]  /*5da0*/  IMAD R161, R2, 0x11, RZ ;  /* 0x0000001102a17824 */ /* 0x000fc400078e02ff */
[C---:B------:R-:W-:Y:S01]  /*5db0*/  IMAD.SHL.U32 R162, R2.reuse, 0x10, RZ ;  /* 0x0000001002a27824 */ /* 0x040fe200078e00ff */
[----:B------:R1:W-:Y:S01]  /*5dc0*/  STL [R1+0x1e8], R13 ;  /* 0x0001e80d01007387 */ /* 0x0003e20000100800 */
[----:B------:R-:W-:Y:S01]  /*5dd0*/  IMAD R163, R2, 0xf, RZ ;  /* 0x0000000f02a37824 */ /* 0x000fe200078e02ff */
[-C--:B0-----:R-:W-:Y:S01]  /*5de0*/  IADD3 R15, P0, R14, R5.reuse, RZ ;  /* 0x000000050e0f7210 */ /* 0x081fe20007f1e0ff */
[C---:B------:R-:W-:Y:S02]  /*5df0*/  IMAD R164, R2.reuse, 0xe, RZ ;  /* 0x0000000e02a47824 */ /* 0x040fe400078e02ff */
[C---:B------:R-:W-:Y:S02]  /*5e00*/  IMAD R165, R2.reuse, 0xd, RZ ;  /* 0x0000000d02a57824 */ /* 0x040fe400078e02ff */
[----:B------:R-:W-:Y:S01]  /*5e10*/  STL [R1+0x224], R15 ;  /* 0x0002240f01007387 */ /* 0x000fe20000100800 */
[----:B------:R-:W-:Y:S01]  /*5e20*/  IMAD R166, R2, 0xc, RZ ;  /* 0x0000000c02a67824 */ /* 0x000fe200078e02ff */
[----:B-1----:R-:W-:-:S02]  /*5e30*/  IADD3 R13, P1, R16, R5, RZ ;  /* 0x00000005100d7210 */ /* 0x002fc40007f3e0ff */
[----:B------:R0:W-:Y:S01]  /*5e40*/  STL [R1+0x1f0], R11 ;  /* 0x0001f00b01007387 */ /* 0x0001e20000100800 */
[C---:B------:R-:W-:Y:S02]  /*5e50*/  IMAD R167, R2.reuse, 0xb, RZ ;  /* 0x0000000b02a77824 */ /* 0x040fe400078e02ff */
[C---:B------:R-:W-:Y:S01]  /*5e60*/  IMAD R168, R2.reuse, 0xa, RZ ;  /* 0x0000000a02a87824 */ /* 0x040fe200078e02ff */
[----:B------:R-:W-:Y:S01]  /*5e70*/  STL [R1+0x22c], R13 ;  /* 0x00022c0d01007387 */ /* 0x000fe20000100800 */
[C---:B------:R-:W-:Y:S02]  /*5e80*/  IMAD R169, R2.reuse, 0x9, RZ ;  /* 0x0000000902a97824 */ /* 0x040fe400078e02ff */
[C---:B------:R-:W-:Y:S01]  /*5e90*/  IMAD.SHL.U32 R170, R2.reuse, 0x8, RZ ;  /* 0x0000000802aa7824 */ /* 0x040fe200078e00ff */
[----:B------:R1:W-:Y:S01]  /*5ea0*/  STL [R1+0x1f8], R9 ;  /* 0x0001f80901007387 */ /* 0x0003e20000100800 */
[----:B------:R-:W-:Y:S01]  /*5eb0*/  IMAD R171, R2, 0x7, RZ ;  /* 0x0000000702ab7824 */ /* 0x000fe200078e02ff */
[----:B0-----:R-:W-:Y:S01]  /*5ec0*/  IADD3 R11, P2, R18, R5, RZ ;  /* 0x00000005120b7210 */ /* 0x001fe20007f5e0ff */
[----:B------:R-:W-:-:S02]  /*5ed0*/  IMAD R172, R2, 0x6, RZ ;  /* 0x0000000602ac7824 */ /* 0x000fc400078e02ff */
[C---:B------:R-:W-:Y:S02]  /*5ee0*/  IMAD R173, R2.reuse, 0x5, RZ ;  /* 0x0000000502ad7824 */ /* 0x040fe400078e02ff */
[----:B------:R-:W-:Y:S01]  /*5ef0*/  STL [R1+0x234], R11 ;  /* 0x0002340b01007387 */ /* 0x000fe20000100800 */
[----:B------:R-:W-:Y:S01]  /*5f00*/  IMAD.SHL.U32 R174, R2, 0x4, RZ ;  /* 0x0000000402ae7824 */ /* 0x000fe200078e00ff */
[----:B-1----:R-:W-:Y:S02]  /*5f10*/  IADD3 R9, P3, R20, R5, RZ ;  /* 0x0000000514097210 */ /* 0x002fe40007f7e0ff */
[----:B------:R0:W-:Y:S01]  /*5f20*/  STL [R1+0x200], R7 ;  /* 0x0002000701007387 */ /* 0x0001e20000100800 */
[C---:B------:R-:W-:Y:S02]  /*5f30*/  IMAD R175, R2.reuse, 0x3, RZ ;  /* 0x0000000302af7824 */ /* 0x040fe400078e02ff */
[C---:B------:R-:W-:Y:S01]  /*5f40*/  IMAD.SHL.U32 R176, R2.reuse, 0x2, RZ ;  /* 0x0000000202b07824 */ /* 0x040fe200078e00ff */
[----:B------:R1:W-:Y:S01]  /*5f50*/  STL [R1+0x23c], R9 ;  /* 0x00023c0901007387 */ /* 0x0003e20000100800 */
[----:B------:R-:W-:-:S03]  /*5f60*/  IMAD.SHL.U32 R6, R2, 0x80, RZ ;  /* 0x0000008002067824 */ /* 0x000fc600078e00ff */
        /* <DEDUP_REMOVED lines=375> */
[-C--:B------:R-:W-:Y:S02]  /*76e0*/  LEA.HI.X.SX32 R2, R2, R3.reuse, 0x1, P3 ;  /* 0x0000000302027211 */ /* 0x080fe400018f0eff */
[-C--:B--2---:R-:W-:Y:S01]  /*76f0*/  LEA.HI.X.SX32 R8, R172, R3.reuse, 0x1, P5 ;  /* 0x00000003ac087211 */ /* 0x084fe200028f0eff */
[----:B------:R1:W-:Y:S04]  /*7700*/  STL [R1+0x4e0], R9 ;  /* 0x0004e00901007387 */ /* 0x0003e80000100800 */
[----:B------:R2:W-:Y:S01]  /*7710*/  STL [R1+0x4e8], R8 ;  /* 0x0004e80801007387 */ /* 0x0005e20000100800 */
[-C--:B0-----:R-:W-:Y:S02]  /*7720*/  LEA.HI.X.SX32 R7, R173, R3.reuse, 0x1, P6 ;  /* 0x00000003ad077211 */ /* 0x081fe400030f0eff */
[----:B-1----:R-:W-:-:S03]  /*7730*/  LEA.HI.X.SX32 R9, R174, R3, 0x1, P0 ;  /* 0x00000003ae097211 */ /* 0x002fc600000f0eff */
[----:B------:R0:W-:Y:S01]  /*7740*/  STL [R1+0x4f0], R7 ;  /* 0x0004f00701007387 */ /* 0x0001e20000100800 */
[----:B--2---:R-:W-:-:S03]  /*7750*/  LEA.HI.X.SX32 R8, R175, R3, 0x1, P1 ;  /* 0x00000003af087211 */ /* 0x004fc600008f0eff */
[----:B------:R1:W-:Y:S04]  /*7760*/  STL [R1+0x4f8], R9 ;  /* 0x0004f80901007387 */ /* 0x0003e80000100800 */
[----:B------:R2:W-:Y:S01]  /*7770*/  STL [R1+0x500], R8 ;  /* 0x0005000801007387 */ /* 0x0005e20000100800 */
[----:B0-----:R-:W-:Y:S02]  /*7780*/  LEA.HI.X.SX32 R7, R176, R3, 0x1, P2 ;  /* 0x00000003b0077211 */ /* 0x001fe400010f0eff */
[----:B-1----:R-:W-:-:S03]  /*7790*/  LOP3.LUT R9, R113, 0x20, RZ, 0x3c, !PT ;  /* 0x0000002071097812 */ /* 0x002fc600078e3cff */
[----:B------:R0:W-:Y:S01]  /*77a0*/  STL [R1+0x508], R7 ;  /* 0x0005080701007387 */ /* 0x0001e20000100800 */
[----:B--2---:R-:W-:-:S03]  /*77b0*/  LOP3.LUT R8, R113, 0x30, RZ, 0x3c, !PT ;  /* 0x0000003071087812 */ /* 0x004fc600078e3cff */
[----:B------:R1:W-:Y:S01]  /*77c0*/  STL [R1+0x510], R2 ;  /* 0x0005100201007387 */ /* 0x0003e20000100800 */
[----:B0-----:R-:W-:Y:S02]  /*77d0*/  LOP3.LUT R7, R113, 0x10, RZ, 0x3c, !PT ;  /* 0x0000001071077812 */ /* 0x001fe400078e3cff */
[----:B-1----:R-:W-:-:S03]  /*77e0*/  SHF.R.S32.HI R2, RZ, 0x1f, R6 ;  /* 0x0000001fff027819 */ /* 0x002fc60000011406 */
[----:B------:R0:W-:Y:S04]  /*77f0*/  STL [R1+0x574], R7 ;  /* 0x0005740701007387 */ /* 0x0001e80000100800 */
[----:B------:R1:W-:Y:S04]  /*7800*/  STL [R1+0x570], R9 ;  /* 0x0005700901007387 */ /* 0x0003e80000100800 */
[----:B------:R2:W-:Y:S01]  /*7810*/  STL [R1+0x56c], R8 ;  /* 0x00056c0801007387 */ /* 0x0005e20000100800 */
[C---:B0-----:R-:W-:Y:S02]  /*7820*/  LOP3.LUT R7, R113.reuse, 0x40, RZ, 0x3c, !PT ;  /* 0x0000004071077812 */ /* 0x041fe400078e3cff */
[----:B-1----:R-:W-:-:S03]  /*7830*/  LOP3.LUT R9, R113, 0x50, RZ, 0x3c, !PT ;  /* 0x0000005071097812 */ /* 0x002fc600078e3cff */
[----:B------:R0:W-:Y:S01]  /*7840*/  STL [R1+0x568], R7 ;  /* 0x0005680701007387 */ /* 0x0001e20000100800 */
[----:B--2---:R-:W-:-:S03]  /*7850*/  LOP3.LUT R8, R113, 0x60, RZ, 0x3c, !PT ;  /* 0x0000006071087812 */ /* 0x004fc600078e3cff */
[----:B------:R1:W-:Y:S04]  /*7860*/  STL [R1+0x564], R9 ;  /* 0x0005640901007387 */ /* 0x0003e80000100800 */
[----:B------:R1:W-:Y:S01]  /*7870*/  STL [R1+0x560], R8 ;  /* 0x0005600801007387 */ /* 0x0003e20000100800 */
[----:B0-----:R-:W-:-:S05]  /*7880*/  LOP3.LUT R7, R113, 0x70, RZ, 0x3c, !PT ;  /* 0x0000007071077812 */ /* 0x001fca00078e3cff */
[----:B------:R1:W-:Y:S02]  /*7890*/  STL [R1+0x55c], R7 ;  /* 0x00055c0701007387 */ /* 0x0003e40000100800 */
.L_x_2:
[----:B------:R-:W0:Y:S01]  /*78a0*/  LDC R146, c[0x0][0x230] ;  /* 0x00008c00ff927b82 */ /* 0x000e220000000800 */
[----:B------:R-:W2:Y:S04]  /*78b0*/  LDL R120, [R1+0x510] ;  /* 0x0005100001787983 */ /* 0x000ea80000100800 */
[----:B------:R-:W3:Y:S04]  /*78c0*/  LDL R2, [R1+0x514] ;  /* 0x0005140001027983 */ /* 0x000ee80000100800 */
[----:B------:R-:W4:Y:S04]  /*78d0*/  LDL R119, [R1+0x508] ;  /* 0x0005080001777983 */ /* 0x000f280000100800 */
[----:B------:R-:W4:Y:S04]  /*78e0*/  LDL R118, [R1+0x500] ;  /* 0x0005000001767983 */ /* 0x000f280000100800 */
[----:B------:R-:W4:Y:S04]  /*78f0*/  LDL R117, [R1+0x504] ;  /* 0x0005040001757983 */ /* 0x000f280000100800 */
[----:B------:R-:W4:Y:S01]  /*7900*/  LDL R116, [R1+0x4f8] ;  /* 0x0004f80001747983 */ /* 0x000f220000100800 */
[----:B0-----:R-:W-:-:S03]  /*7910*/  IMAD R146, R4, -0x80, R146 ;  /* 0xffffff8004927824 */ /* 0x001fc600078e0292 */
[----:B------:R-:W4:Y:S01]  /*7920*/  LDL R6, [R1+0x4fc] ;  /* 0x0004fc0001067983 */ /* 0x000f220000100800 */
[----:B------:R-:W-:Y:S02]  /*7930*/  PRMT R168, RZ, 0x7610, R168 ;  /* 0x00007610ffa87816 */ /* 0x000fe400000000a8 */
[----:B------:R-:W-:Y:S01]  /*7940*/  PRMT R167, RZ, 0x7610, R167 ;  /* 0x00007610ffa77816 */ /* 0x000fe200000000a7 */
[----:B-----5:R-:W-:Y:S01]  /*7950*/  STL [R1+0x5a0], R0 ;  /* 0x0005a00001007387 */ /* 0x020fe20000100800 */
[C---:B------:R-:W-:Y:S02]  /*7960*/  ISETP.GT.AND P0, PT, R146.reuse, RZ, PT ;  /* 0x000000ff9200720c */ /* 0x040fe40003f04270 */
[C---:B------:R-:W-:Y:S01]  /*7970*/  ISETP.GT.AND P1, PT, R146.reuse, 0x1, PT ;  /* 0x000000019200780c */ /* 0x040fe20003f24270 */
[----:B------:R-:W-:Y:S01]  /*7980*/  STL [R1+0x63c], R4 ;  /* 0x00063c0401007387 */ /* 0x000fe20000100800 */
[C---:B------:R-:W-:Y:S02]  /*7990*/  ISETP.GT.AND P2, PT, R146.reuse, 0x2, PT ;  /* 0x000000029200780c */ /* 0x040fe40003f44270 */
[----:B------:R-:W-:Y:S01]  /*79a0*/  ISETP.GT.AND P3, PT, R146, 0x3, PT ;  /* 0x000000039200780c */ /* 0x000fe20003f64270 */
[----:B------:R-:W-:Y:S01]  /*79b0*/  STL [R1+0x640], R5 ;  /* 0x0006400501007387 */ /* 0x000fe20000100800 */
[----:B------:R-:W-:-:S02]  /*79c0*/  PRMT R166, RZ, 0x7610, R166 ;  /* 0x00007610ffa67816 */ /* 0x000fc400000000a6 */
[----:B------:R-:W-:Y:S01]  /*79d0*/  ISETP.GT.AND P4, PT, R146, 0x4, PT ;  /* 0x000000049200780c */ /* 0x000fe20003f84270 */
[----:B------:R0:W-:Y:S02]  /*79e0*/  STL [R1+0x638], R3 ;  /* 0x0006380301007387 */ /* 0x0001e40000100800 */
[----:B-1----:R-:W-:Y:S02]  /*79f0*/  @P0 IMAD.MOV.U32 R9, RZ, RZ, R3 ;  /* 0x000000ffff090224 */ /* 0x002fe400078e0003 */
[----:B------:R-:W-:-:S05]  /*7a00*/  @P0 IMAD.MOV.U32 R8, RZ, RZ, R5 ;  /* 0x000000ffff080224 */ /* 0x000fca00078e0005 */
[----:B------:R2:W4:Y:S04]  /*7a10*/  @P0 LDG.E.U8 R168, desc[UR14][R8.64] ;  /* 0x0000000e08a80981 */ /* 0x000528000c1e1100 */
[----:B0-----:R-:W4:Y:S01]  /*7a20*/  LDL.LU R3, [R1+0x50c] ;  /* 0x00050c0001037983 */ /* 0x001f220000300800 */
[----:B------:R-:W-:Y:S01]  /*7a30*/  PRMT R165, RZ, 0x7610, R165 ;  /* 0x00007610ffa57816 */ /* 0x000fe200000000a5 */
[----:B--2---:R-:W-:Y:S02]  /*7a40*/  @P1 IMAD.MOV.U32 R9, RZ, RZ, R120 ;  /* 0x000000ffff091224 */ /* 0x004fe400078e0078 */
[----:B---3--:R-:W-:Y:S02]  /*7a50*/  @P1 IMAD.MOV.U32 R8, RZ, RZ, R2 ;  /* 0x000000ffff081224 */ /* 0x008fe400078e0002 */
[----:B------:R-:W2:Y:S04]  /*7a60*/  LDL.LU R2, [R1+0x4f4] ;  /* 0x0004f40001027983 */ /* 0x000ea80000300800 */
[----:B------:R4:W3:Y:S02]  /*7a70*/  @P1 LDG.E.U8 R167, desc[UR14][R8.64] ;  /* 0x0000000e08a71981 */ /* 0x0008e4000c1e1100 */
[----:B----4-:R-:W-:-:S02]  /*7a80*/  @P2 IMAD.MOV.U32 R9, RZ, RZ, R119 ;  /* 0x000000ffff092224 */ /* 0x010fc400078e0077 */
[----:B------:R-:W-:Y:S01]  /*7a90*/  @P2 IMAD.MOV.U32 R8, RZ, RZ, R3 ;  /* 0x000000ffff082224 */ /* 0x000fe200078e0003 */
[----:B------:R0:W-:Y:S04]  /*7aa0*/  STL [R1+0x644], R3 ;  /* 0x0006440301007387 */ /* 0x0001e80000100800 */
[----:B------:R-:W4:Y:S04]  /*7ab0*/  LDL R119, [R1+0x4f0] ;  /* 0x0004f00001777983 */ /* 0x000f280000100800 */
[----:B------:R1:W3:Y:S04]  /*7ac0*/  @P2 LDG.E.U8 R166, desc[UR14][R8.64] ;  /* 0x0000000e08a62981 */ /* 0x0002e8000c1e1100 */
[----:B0-----:R-:W3:Y:S04]  /*7ad0*/  LDL R3, [R1+0x4e4] ;  /* 0x0004e40001037983 */ /* 0x001ee80000100800 */
[----:B------:R-:W3:Y:S01]  /*7ae0*/  LDL R5, [R1+0x4dc] ;  /* 0x0004dc0001057983 */ /* 0x000ee20000100800 */
[----:B-1----:R-:W-:-:S02]  /*7af0*/  @P3 IMAD.MOV.U32 R8, RZ, RZ, R117 ;  /* 0x000000ffff083224 */ /* 0x002fc400078e0075 */
[----:B------:R-:W-:Y:S01]  /*7b00*/  @P3 IMAD.MOV.U32 R9, RZ, RZ, R118 ;  /* 0x000000ffff093224 */ /* 0x000fe200078e0076 */
[----:B------:R-:W3:Y:S04]  /*7b10*/  LDL R117, [R1+0x4ec] ;  /* 0x0004ec0001757983 */ /* 0x000ee80000100800 */
[----:B------:R-:W3:Y:S04]  /*7b20*/  LDL R118, [R1+0x4e8] ;  /* 0x0004e80001767983 */ /* 0x000ee80000100800 */
[----:B------:R0:W3:Y:S04]  /*7b30*/  @P3 LDG.E.U8 R165, desc[UR14][R8.64] ;  /* 0x0000000e08a53981 */ /* 0x0000e8000c1e1100 */
[----:B------:R-:W3:Y:S04]  /*7b40*/  LDL R4, [R1+0x4d0] ;  /* 0x0004d00001047983 */ /* 0x000ee80000100800 */
[----:B------:R-:W3:Y:S01]  /*7b50*/  LDL R0, [R1+0x4d4] ;  /* 0x0004d40001007983 */ /* 0x000ee20000100800 */
[----:B0-----:R-:W-:-:S03]  /*7b60*/  @P4 IMAD.MOV.U32 R9, RZ, RZ, R116 ;  /* 0x000000ffff094224 */ /* 0x001fc600078e0074 */
[----:B------:R-:W3:Y:S01]  /*7b70*/  LDL R116, [R1+0x4e0] ;  /* 0x0004e00001747983 */ /* 0x000ee20000100800 */
[----:B------:R-:W-:-:S03]  /*7b80*/  @P4 IMAD.MOV.U32 R8, RZ, RZ, R6 ;  /* 0x000000ffff084224 */ /* 0x000fc600078e0006 */
[----:B------:R-:W3:Y:S01]  /*7b90*/  LDL R6, [R1+0x4d8] ;  /* 0x0004d80001067983 */ /* 0x000ee20000100800 */
[C---:B------:R-:W-:Y:S02]  /*7ba0*/  ISETP.GT.AND P1, PT, R146.reuse, 0x5, PT ;  /* 0x000000059200780c */ /* 0x040fe40003f24270 */
[----:B------:R-:W-:Y:S02]  /*7bb0*/  PRMT R164, RZ, 0x7610, R164 ;  /* 0x00007610ffa47816 */ /* 0x000fe400000000a4 */
[C---:B------:R-:W-:Y:S02]  /*7bc0*/  ISETP.GT.AND P0, PT, R146.reuse, 0x6, PT ;  /* 0x000000069200780c */ /* 0x040fe40003f04270 */
[----:B------:R-:W-:Y:S02]  /*7bd0*/  PRMT R163, RZ, 0x7610, R163 ;  /* 0x00007610ffa37816 */ /* 0x000fe400000000a3 */
[----:B------:R2:W3:Y:S01]  /*7be0*/  @P4 LDG.E.U8 R164, desc[UR14][R8.64] ;  /* 0x0000000e08a44981 */ /* 0x0004e2000c1e1100 */
[----:B------:R-:W-:-:S02]  /*7bf0*/  ISETP.GT.AND P2, PT, R146, 0x7, PT ;  /* 0x000000079200780c */ /* 0x000fc40003f44270 */
[----:B------:R-:W-:Y:S02]  /*7c00*/  PRMT R161, RZ, 0x7610, R161 ;  /* 0x00007610ffa17816 */ /* 0x000fe400000000a1 */
[C---:B------:R-:W-:Y:S02]  /*7c10*/  ISETP.GT.AND P3, PT, R146.reuse, 0x8, PT ;  /* 0x000000089200780c */ /* 0x040fe40003f64270 */
[----:B------:R-:W-:Y:S02]  /*7c20*/  ISETP.GT.AND P4, PT, R146, 0x9, PT ;  /* 0x000000099200780c */ /* 0x000fe40003f84270 */
[----:B------:R-:W-:Y:S02]  /*7c30*/  PRMT R162, RZ, 0x7610, R162 ;  /* 0x00007610ffa27816 */ /* 0x000fe400000000a2 */
[----:B------:R-:W-:Y:S01]  /*7c40*/  PRMT R160, RZ, 0x7610, R160 ;  /* 0x00007610ffa07816 */ /* 0x000fe200000000a0 */
[----:B--2---:R-:W-:Y:S01]  /*7c50*/  @P1 IMAD.MOV.U32 R8, RZ, RZ, R2 ;  /* 0x000000ffff081224 */ /* 0x004fe200078e0002 */
[----:B------:R0:W-:Y:S01]  /*7c60*/  STL [R1+0x648], R2 ;  /* 0x0006480201007387 */ /* 0x0001e20000100800 */
[----:B------:R-:W-:-:S02]  /*7c70*/  PRMT R157, RZ, 0x7610, R157 ;  /* 0x00007610ff9d7816 */ /* 0x000fc4000000009d */
[----:B------:R-:W-:Y:S01]  /*7c80*/  PRMT R113, RZ, 0x7610, R113 ;  /* 0x00007610ff717816 */ /* 0x000fe20000000071 */
[----:B------:R-:W2:Y:S01]  /*7c90*/  LDL R121, [R1+0x240] ;  /* 0x0002400001797983 */ /* 0x000ea20000100800 */
[----:B------:R-:W-:Y:S02]  /*7ca0*/  PRMT R156, RZ, 0x7610, R156 ;  /* 0x00007610ff9c7816 */ /* 0x000fe4000000009c */
[----:B------:R-:W-:Y:S01]  /*7cb0*/  PRMT R112, RZ, 0x7610, R112 ;  /* 0x00007610ff707816 */ /* 0x000fe20000000070 */
[----:B------:R-:W2:Y:S04]  /*7cc0*/  LDL R120, [R1+0x244] ;  /* 0x0002440001787983 */ /* 0x000ea80000100800 */
[----:B0-----:R-:W2:Y:S01]  /*7cd0*/  LDL R2, [R1+0x4cc] ;  /* 0x0004cc0001027983 */ /* 0x001ea20000100800 */
[----:B----4-:R-:W-:Y:S01]  /*7ce0*/  @P1 IMAD.MOV.U32 R9, RZ, RZ, R119 ;  /* 0x000000ffff091224 */ /* 0x010fe200078e0077 */
[----:B------:R-:W-:-:S02]  /*7cf0*/  PRMT R114, RZ, 0x7610, R114 ;  /* 0x00007610ff727816 */ /* 0x000fc40000000072 */
[----:B------:R-:W4:Y:S04]  /*7d00*/  LDL R119, [R1+0x270] ;  /* 0x0002700001777983 */ /* 0x000f280000100800 */
[----:B------:R3:W4:Y:S02]  /*7d10*/  @P1 LDG.E.U8 R163, desc[UR14][R8.64] ;  /* 0x0000000e08a31981 */ /* 0x000724000c1e1100 */
[----:B---3--:R-:W-:Y:S02]  /*7d20*/  @P0 IMAD.MOV.U32 R8, RZ, RZ, R117 ;  /* 0x000000ffff080224 */ /* 0x008fe400078e0075 */
[----:B------:R-:W3:Y:S01]  /*7d30*/  LDL R117, [R1+0x4c0] ;  /* 0x0004c00001757983 */ /* 0x000ee20000100800 */
[----:B------:R-:W-:Y:S01]  /*7d40*/  @P0 IMAD.MOV.U32 R9, RZ, RZ, R118 ;  /* 0x000000ffff090224 */ /* 0x000fe200078e0076 */
[----:B------:R-:W-:-:S02]  /*7d50*/  ISETP.GT.AND P1, PT, R146, 0xa, PT ;  /* 0x0000000a9200780c */ /* 0x000fc40003f24270 */
[----:B------:R-:W4:Y:S04]  /*7d60*/  LDL R118, [R1+0x274] ;  /* 0x0002740001767983 */ /* 0x000f280000100800 */
[----:B------:R0:W4:Y:S02]  /*7d70*/  @P0 LDG.E.U8 R161, desc[UR14][R8.64] ;  /* 0x0000000e08a10981 */ /* 0x000124000c1e1100 */
[----:B0-----:R-:W-:Y:S02]  /*7d80*/  @P2 IMAD.MOV.U32 R8, RZ, RZ, R3 ;  /* 0x000000ffff082224 */ /* 0x001fe400078e0003 */
[----:B------:R-:W3:Y:S01]  /*7d90*/  LDL R3, [R1+0x4c8] ;  /* 0x0004c80001037983 */ /* 0x000ee20000100800 */
[----:B------:R-:W-:-:S03]  /*7da0*/  @P2 IMAD.MOV.U32 R9, RZ, RZ, R116 ;  /* 0x000000ffff092224 */ /* 0x000fc600078e0074 */
[----:B------:R-:W4:Y:S04]  /*7db0*/  LDL R116, [R1+0x4c4] ;  /* 0x0004c40001747983 */ /* 0x000f280000100800 */
[----:B------:R0:W4:Y:S02]  /*7dc0*/  @P2 LDG.E.U8 R162, desc[UR14][R8.64] ;  /* 0x0000000e08a22981 */ /* 0x000124000c1e1100 */
[----:B0-----:R-:W-:Y:S02]  /*7dd0*/  @P3 IMAD.MOV.U32 R8, RZ, RZ, R5 ;  /* 0x000000ffff083224 */ /* 0x001fe400078e0005 */
[----:B------:R-:W-:Y:S01]  /*7de0*/  @P3 IMAD.MOV.U32 R9, RZ, RZ, R6 ;  /* 0x000000ffff093224 */ /* 0x000fe200078e0006 */
[----:B------:R-:W4:Y:S04]  /*7df0*/  LDL R5, [R1+0x4b4] ;  /* 0x0004b40001057983 */ /* 0x000f280000100800 */
[----:B------:R0:W4:Y:S04]  /*7e00*/  @P3 LDG.E.U8 R160, desc[UR14][R8.64] ;  /* 0x0000000e08a03981 */ /* 0x000128000c1e1100 */
[----:B------:R-:W4:Y:S01]  /*7e10*/  LDL R6, [R1+0x4b0] ;  /* 0x0004b00001067983 */ /* 0x000f220000100800 */
[----:B0-----:R-:W-:-:S02]  /*7e20*/  @P4 IMAD.MOV.U32 R8, RZ, RZ, R0 ;  /* 0x000000ffff084224 */ /* 0x001fc400078e0000 */
[----:B------:R-:W-:Y:S01]  /*7e30*/  @P4 IMAD.MOV.U32 R9, RZ, RZ, R4 ;  /* 0x000000ffff094224 */ /* 0x000fe200078e0004 */
[----:B------:R-:W4:Y:S04]  /*7e40*/  LDL R0, [R1+0x4bc] ;  /* 0x0004bc0001007983 */ /* 0x000f280000100800 */
[----:B------:R-:W4:Y:S01]  /*7e50*/  LDL R4, [R1+0x4b8] ;  /* 0x0004b80001047983 */ /* 0x000f220000100800 */
[----:B------:R-:W-:-:S03]  /*7e60*/  ISETP.GT.AND P0, PT, R146, 0xb, PT ;  /* 0x0000000b9200780c */ /* 0x000fc60003f04270 */
[----:B------:R2:W4:Y:S01]  /*7e70*/  @P4 LDG.E.U8 R157, desc[UR14][R8.64] ;  /* 0x0000000e089d4981 */ /* 0x000522000c1e1100 */
[----:B------:R-:W-:Y:S01]  /*7e80*/  ISETP.GT.AND P2, PT, R146, 0xc, PT ;  /* 0x0000000c9200780c */ /* 0x000fe20003f44270 */
[----:B--2---:R-:W-:Y:S02]  /*7e90*/  @P1 IMAD.MOV.U32 R8, RZ, RZ, R2 ;  /* 0x000000ffff081224 */ /* 0x004fe400078e0002 */
[----:B------:R-:W2:Y:S01]  /*7ea0*/  LDL R2, [R1+0x4ac] ;  /* 0x0004ac0001027983 */ /* 0x000ea20000100800 */
[----:B---3--:R-:W-:-:S03]  /*7eb0*/  @P1 IMAD.MOV.U32 R9, RZ, RZ, R3 ;  /* 0x000000ffff091224 */ /* 0x008fc600078e0003 */
[----:B------:R-:W3:Y:S04]  /*7ec0*/  LDL R3, [R1+0x4a8] ;  /* 0x0004a80001037983 */ /* 0x000ee80000100800 */
[----:B------:R4:W3:Y:S02]  /*7ed0*/  @P1 LDG.E.U8 R113, desc[UR14][R8.64] ;  /* 0x0000000e08711981 */ /* 0x0008e4000c1e1100 */
[----:B----4-:R-:W-:Y:S02]  /*7ee0*/  @P0 IMAD.MOV.U32 R8, RZ, RZ, R116 ;  /* 0x000000ffff080224 */ /* 0x010fe400078e0074 */
[----:B------:R-:W-:Y:S01]  /*7ef0*/  @P0 IMAD.MOV.U32 R9, RZ, RZ, R117 ;  /* 0x000000ffff090224 */ /* 0x000fe200078e0075 */
[C---:B------:R-:W-:Y:S01]  /*7f00*/  ISETP.GT.AND P3, PT, R146.reuse, 0xd, PT ;  /* 0x0000000d9200780c */ /* 0x040fe20003f64270 */
[----:B------:R-:W4:Y:S04]  /*7f10*/  LDL R117, [R1+0x498] ;  /* 0x0004980001757983 */ /* 0x000f280000100800 */
[----:B------:R0:W4:Y:S01]  /*7f20*/  @P0 LDG.E.U8 R156, desc[UR14][R8.64] ;  /* 0x0000000e089c0981 */ /* 0x000122000c1e1100 */
[----:B------:R-:W-:-:S03]  /*7f30*/  ISETP.GT.AND P4, PT, R146, 0xe, PT ;  /* 0x0000000e9200780c */ /* 0x000fc60003f84270 */
[----:B------:R-:W4:Y:S01]  /*7f40*/  LDL R116, [R1+0x49c] ;  /* 0x00049c0001747983 */ /* 0x000f220000100800 */
[----:B0-----:R-:W-:-:S03]  /*7f50*/  @P2 IMAD.MOV.U32 R8, RZ, RZ, R0 ;  /* 0x000000ffff082224 */ /* 0x001fc600078e0000 */
[----:B------:R-:W4:Y:S01]  /*7f60*/  LDL R0, [R1+0x4a4] ;  /* 0x0004a40001007983 */ /* 0x000f220000100800 */
[----:B------:R-:W-:-:S03]  /*7f70*/  @P2 IMAD.MOV.U32 R9, RZ, RZ, R4 ;  /* 0x000000ffff092224 */ /* 0x000fc600078e0004 */
[----:B------:R-:W4:Y:S04]  /*7f80*/  LDL R4, [R1+0x4a0] ;  /* 0x0004a00001047983 */ /* 0x000f280000100800 */
[----:B------:R0:W4:Y:S02]  /*7f90*/  @P2 LDG.E.U8 R112, desc[UR14][R8.64] ;  /* 0x0000000e08702981 */ /* 0x000124000c1e1100 */
[----:B0-----:R-:W-:Y:S02]  /*7fa0*/  @P3 IMAD.MOV.U32 R8, RZ, RZ, R5 ;  /* 0x000000ffff083224 */ /* 0x001fe400078e0005 */
[----:B------:R-:W-:Y:S01]  /*7fb0*/  @P3 IMAD.MOV.U32 R9, RZ, RZ, R6 ;  /* 0x000000ffff093224 */ /* 0x000fe200078e0006 */
[----:B------:R-:W-:Y:S01]  /*7fc0*/  ISETP.GT.AND P1, PT, R146, 0xf, PT ;  /* 0x0000000f9200780c */ /* 0x000fe20003f24270 */
[----:B------:R-:W4:Y:S04]  /*7fd0*/  LDL R6, [R1+0x488] ;  /* 0x0004880001067983 */ /* 0x000f280000100800 */
[----:B------:R2:W4:Y:S01]  /*7fe0*/  @P3 LDG.E.U8 R114, desc[UR14][R8.64] ;  /* 0x0000000e08723981 */ /* 0x000522000c1e1100 */
[----:B------:R-:W-:-:S03]  /*7ff0*/  PRMT R115, RZ, 0x7610, R115 ;  /* 0x00007610ff737816 */ /* 0x000fc60000000073 */
[----:B------:R-:W4:Y:S01]  /*8000*/  LDL R5, [R1+0x48c] ;  /* 0x00048c0001057983 */ /* 0x000f220000100800 */
[----:B--2---:R-:W-:-:S03]  /*8010*/  @P4 IMAD.MOV.U32 R8, RZ, RZ, R2 ;  /* 0x000000ffff084224 */ /* 0x004fc600078e0002 */
[----:B------:R-:W2:Y:S01]  /*8020*/  LDL R2, [R1+0x494] ;  /* 0x0004940001027983 */ /* 0x000ea20000100800 */
[----:B---3--:R-:W-:-:S03]  /*8030*/  @P4 IMAD.MOV.U32 R9, RZ, RZ, R3 ;  /* 0x000000ffff094224 */ /* 0x008fc600078e0003 */
[----:B------:R-:W3:Y:S04]  /*8040*/  LDL R3, [R1+0x490] ;  /* 0x0004900001037983 */ /* 0x000ee80000100800 */
[----:B------:R4:W3:Y:S02]  /*8050*/  @P4 LDG.E.U8 R115, desc[UR14][R8.64] ;  /* 0x0000000e08734981 */ /* 0x0008e4000c1e1100 */
[----:B----4-:R-:W-:Y:S02]  /*8060*/  @P1 IMAD.MOV.U32 R8, RZ, RZ, R0 ;  /* 0x000000ffff081224 */ /* 0x010fe400078e0000 */
[----:B------:R-:W4:Y:S01]  /*8070*/  LDL R0, [R1+0x484] ;  /* 0x0004840001007983 */ /* 0x000f220000100800 */
[----:B------:R-:W-:-:S03]  /*8080*/  @P1 IMAD.MOV.U32 R9, RZ, RZ, R4 ;  /* 0x000000ffff091224 */ /* 0x000fc600078e0004 */
[----:B------:R-:W4:Y:S01]  /*8090*/  LDL R4, [R1+0x480] ;  /* 0x0004800001047983 */ /* 0x000f220000100800 */
[C---:B------:R-:W-:Y:S02]  /*80a0*/  ISETP.GT.AND P0, PT, R146.reuse, 0x10, PT ;  /* 0x000000109200780c */ /* 0x040fe40003f04270 */
[----:B------:R-:W-:Y:S02]  /*80b0*/  PRMT R155, RZ, 0x7610, R155 ;  /* 0x00007610ff9b7816 */ /* 0x000fe4000000009b */
[C---:B------:R-:W-:Y:S02]  /*80c0*/  ISETP.GT.AND P2, PT, R146.reuse, 0x11, PT ;  /* 0x000000119200780c */ /* 0x040fe40003f44270 */
[----:B------:R-:W-:Y:S02]  /*80d0*/  PRMT R150, RZ, 0x7610, R150 ;  /* 0x00007610ff967816 */ /* 0x000fe40000000096 */
[----:B------:R0:W4:Y:S01]  /*80e0*/  @P1 LDG.E.U8 R155, desc[UR14][R8.64] ;  /* 0x0000000e089b1981 */ /* 0x000122000c1e1100 */
[----:B------:R-:W-:-:S04]  /*80f0*/  ISETP.GT.AND P3, PT, R146, 0x12, PT ;  /* 0x000000129200780c */ /* 0x000fc80003f64270 */
[----:B0-----:R-:W-:Y:S02]  /*8100*/  @P0 IMAD.MOV.U32 R8, RZ, RZ, R116 ;  /* 0x000000ffff080224 */ /* 0x001fe400078e0074 */
[----:B------:R-:W-:Y:S01]  /*8110*/  @P0 IMAD.MOV.U32 R9, RZ, RZ, R117 ;  /* 0x000000ffff090224 */ /* 0x000fe200078e0075 */
[----:B------:R-:W-:Y:S01]  /*8120*/  ISETP.GT.AND P4, PT, R146, 0x13, PT ;  /* 0x000000139200780c */ /* 0x000fe20003f84270 */
[----:B------:R-:W4:Y:S04]  /*8130*/  LDL R117, [R1+0x470] ;  /* 0x0004700001757983 */ /* 0x000f280000100800 */
[----:B------:R2:W4:Y:S01]  /*8140*/  @P0 LDG.E.U8 R150, desc[UR14][R8.64] ;  /* 0x0000000e08960981 */ /* 0x000522000c1e1100 */
[----:B------:R-:W-:Y:S02]  /*8150*/  PRMT R145, RZ, 0x7610, R145 ;  /* 0x00007610ff917816 */ /* 0x000fe40000000091 */
[----:B------:R-:W-:Y:S01]  /*8160*/  PRMT R141, RZ, 0x7610, R141 ;  /* 0x00007610ff8d7816 */ /* 0x000fe2000000008d */
[----:B------:R-:W4:Y:S01]  /*8170*/  LDL R116, [R1+0x474] ;  /* 0x0004740001747983 */ /* 0x000f220000100800 */
[----:B--2---:R-:W-:-:S03]  /*8180*/  @P2 IMAD.MOV.U32 R8, RZ, RZ, R2 ;  /* 0x000000ffff082224 */ /* 0x004fc600078e0002 */
[----:B------:R-:W2:Y:S01]  /*8190*/  LDL R2, [R1+0x47c] ;  /* 0x00047c0001027983 */ /* 0x000ea20000100800 */
[----:B---3--:R-:W-:-:S03]  /*81a0*/  @P2 IMAD.MOV.U32 R9, RZ, RZ, R3 ;  /* 0x000000ffff092224 */ /* 0x008fc600078e0003 */
[----:B------:R-:W3:Y:S04]  /*81b0*/  LDL R3, [R1+0x478] ;  /* 0x0004780001037983 */ /* 0x000ee80000100800 */
[----:B------:R0:W3:Y:S02]  /*81c0*/  @P2 LDG.E.U8 R145, desc[UR14][R8.64] ;  /* 0x0000000e08912981 */ /* 0x0000e4000c1e1100 */
[----:B0-----:R-:W-:Y:S02]  /*81d0*/  @P3 IMAD.MOV.U32 R8, RZ, RZ, R5 ;  /* 0x000000ffff083224 */ /* 0x001fe400078e0005 */
[----:B------:R-:W-:Y:S01]  /*81e0*/  @P3 IMAD.MOV.U32 R9, RZ, RZ, R6 ;  /* 0x000000ffff093224 */ /* 0x000fe200078e0006 */
[----:B------:R-:W-:Y:S01]  /*81f0*/  ISETP.GT.AND P1, PT, R146, 0x14, PT ;  /* 0x000000149200780c */ /* 0x000fe20003f24270 */
[----:B------:R-:W3:Y:S04]  /*8200*/  LDL R6, [R1+0x460] ;  /* 0x0004600001067983 */ /* 0x000ee80000100800 */
[----:B------:R4:W3:Y:S01]  /*8210*/  @P3 LDG.E.U8 R141, desc[UR14][R8.64] ;  /* 0x0000000e088d3981 */ /* 0x0008e2000c1e1100 */
[----:B------:R-:W-:-:S03]  /*8220*/  PRMT R152, RZ, 0x7610, R152 ;  /* 0x00007610ff987816 */ /* 0x000fc60000000098 */
[----:B------:R-:W3:Y:S01]  /*8230*/  LDL R5, [R1+0x464] ;  /* 0x0004640001057983 */ /* 0x000ee20000100800 */
[----:B----4-:R-:W-:-:S03]  /*8240*/  @P4 IMAD.MOV.U32 R8, RZ, RZ, R0 ;  /* 0x000000ffff084224 */ /* 0x010fc600078e0000 */
[----:B------:R-:W4:Y:S01]  /*8250*/  LDL R0, [R1+0x46c] ;  /* 0x00046c0001007983 */ /* 0x000f220000100800 */
[----:B------:R-:W-:-:S03]  /*8260*/  @P4 IMAD.MOV.U32 R9, RZ, RZ, R4 ;  /* 0x000000ffff094224 */ /* 0x000fc600078e0004 */
[----:B------:R-:W4:Y:S01]  /*8270*/  LDL R4, [R1+0x468] ;  /* 0x0004680001047983 */ /* 0x000f220000100800 */
[----:B------:R-:W-:-:S03]  /*8280*/  ISETP.GT.AND P0, PT, R146, 0x15, PT ;  /* 0x000000159200780c */ /* 0x000fc60003f04270 */
[----:B------:R2:W4:Y:S01]  /*8290*/  @P4 LDG.E.U8 R152, desc[UR14][R8.64] ;  /* 0x0000000e08984981 */ /* 0x000522000c1e1100 */
[----:B------:R-:W-:Y:S02]  /*82a0*/  PRMT R139, RZ, 0x7610, R139 ;  /* 0x00007610ff8b7816 */ /* 0x000fe4000000008b */
[----:B------:R-:W-:Y:S02]  /*82b0*/  ISETP.GT.AND P2, PT, R146, 0x16, PT ;  /* 0x000000169200780c */ /* 0x000fe40003f44270 */
[----:B------:R-:W-:Y:S01]  /*82c0*/  PRMT R144, RZ, 0x7610, R144 ;  /* 0x00007610ff907816 */ /* 0x000fe20000000090 */
[----:B--2---:R-:W-:Y:S02]  /*82d0*/  @P1 IMAD.MOV.U32 R8, RZ, RZ, R2 ;  /* 0x000000ffff081224 */ /* 0x004fe400078e0002 */
[----:B------:R-:W2:Y:S01]  /*82e0*/  LDL R2, [R1+0x45c] ;  /* 0x00045c0001027983 */ /* 0x000ea20000100800 */
[----:B---3--:R-:W-:-:S03]  /*82f0*/  @P1 IMAD.MOV.U32 R9, RZ, RZ, R3 ;  /* 0x000000ffff091224 */ /* 0x008fc600078e0003 */
[----:B------:R-:W3:Y:S04]  /*8300*/  LDL R3, [R1+0x458] ;  /* 0x0004580001037983 */ /* 0x000ee80000100800 */
[----:B------:R0:W3:Y:S02]  /*8310*/  @P1 LDG.E.U8 R139, desc[UR14][R8.64] ;  /* 0x0000000e088b1981 */ /* 0x0000e4000c1e1100 */
[----:B0-----:R-:W-:Y:S02]  /*8320*/  @P0 IMAD.MOV.U32 R8, RZ, RZ, R116 ;  /* 0x000000ffff080224 */ /* 0x001fe400078e0074 */
[----:B------:R-:W-:Y:S01]  /*8330*/  @P0 IMAD.MOV.U32 R9, RZ, RZ, R117 ;  /* 0x000000ffff090224 */ /* 0x000fe200078e0075 */
[C---:B------:R-:W-:Y:S01]  /*8340*/  ISETP.GT.AND P3, PT, R146.reuse, 0x17, PT ;  /* 0x000000179200780c */ /* 0x040fe20003f64270 */
[----:B------:R-:W3:Y:S04]  /*8350*/  LDL R117, [R1+0x448] ;  /* 0x0004480001757983 */ /* 0x000ee80000100800 */
[----:B------:R4:W3:Y:S01]  /*8360*/  @P0 LDG.E.U8 R144, desc[UR14][R8.64] ;  /* 0x0000000e08900981 */ /* 0x0008e2000c1e1100 */
[----:B------:R-:W-:-:S02]  /*8370*/  ISETP.GT.AND P4, PT, R146, 0x18, PT ;  /* 0x000000189200780c */ /* 0x000fc40003f84270 */
[----:B------:R-:W-:Y:S01]  /*8380*/  PRMT R154, RZ, 0x7610, R154 ;  /* 0x00007610ff9a7816 */ /* 0x000fe2000000009a */
[----:B------:R-:W3:Y:S01]  /*8390*/  LDL R116, [R1+0x44c] ;  /* 0x00044c0001747983 */ /* 0x000ee20000100800 */
[----:B----4-:R-:W-:-:S03]  /*83a0*/  @P2 IMAD.MOV.U32 R8, RZ, RZ, R0 ;  /* 0x000000ffff082224 */ /* 0x010fc600078e0000 */
[----:B------:R-:W4:Y:S01]  /*83b0*/  LDL R0, [R1+0x454] ;  /* 0x0004540001007983 */ /* 0x000f220000100800 */
[----:B------:R-:W-:-:S03]  /*83c0*/  @P2 IMAD.MOV.U32 R9, RZ, RZ, R4 ;  /* 0x000000ffff092224 */ /* 0x000fc600078e0004 */
[----:B------:R-:W4:Y:S01]  /*83d0*/  LDL R4, [R1+0x450] ;  /* 0x0004500001047983 */ /* 0x000f220000100800 */
[----:B------:R-:W-:-:S03]  /*83e0*/  PRMT R149, RZ, 0x7610, R149 ;  /* 0x00007610ff957816 */ /* 0x000fc60000000095 */
        /* <DEDUP_REMOVED lines=285> */
[----:B------:R2:W4:Y:S04]  /*95c0*/  @P3 LDG.E.U8 R95, desc[UR14][R8.64] ;  /* 0x0000000e085f3981 */ /* 0x000528000c1e1100 */
[----:B------:R-:W4:Y:S01]  /*95d0*/  LDL R5, [R1+0x2fc] ;  /* 0x0002fc0001057983 */ /* 0x000f220000100800 */
[----:B------:R-:W-:Y:S01]  /*95e0*/  PRMT R18, RZ, 0x7610, R18 ;  /* 0x00007610ff127816 */ /* 0x000fe20000000012 */
[----:B--2---:R-:W-:-:S02]  /*95f0*/  @P4 IMAD.MOV.U32 R8, RZ, RZ, R2 ;  /* 0x000000ffff084224 */ /* 0x004fc400078e0002 */
        /* <DEDUP_REMOVED lines=13> */
[----:B------:R-:W-:-:S02]  /*96d0*/  ISETP.GT.AND P3, PT, R146, 0x44, PT ;  /* 0x000000449200780c */ /* 0x000fc40003f64270 */
[----:B------:R-:W-:Y:S02]  /*96e0*/  PRMT R96, RZ, 0x7610, R96 ;  /* 0x00007610ff607816 */ /* 0x000fe40000000060 */
        /* <DEDUP_REMOVED lines=14> */
[----:B------:R-:W3:Y:S04]  /*97d0*/  LDL R5, [R1+0x2e4] ;  /* 0x0002e40001057983 */ /* 0x000ee80000100800 */
[----:B------:R-:W3:Y:S04]  /*97e0*/  LDL R6, [R1+0x2e0] ;  /* 0x0002e00001067983 */ /* 0x000ee80000100800 */
[----:B------:R4:W3:Y:S02]  /*97f0*/  @P3 LDG.E.U8 R16, desc[UR14][R8.64] ;  /* 0x0000000e08103981 */ /* 0x0008e4000c1e1100 */
[----:B----4-:R-:W-:-:S02]  /*9800*/  @P4 IMAD.MOV.U32 R8, RZ, RZ, R0 ;  /* 0x000000ffff084224 */ /* 0x010fc400078e0000 */
        /* <DEDUP_REMOVED lines=18> */
[----:B------:R-:W3:Y:S01]  /*9930*/  LDL R5, [R1+0x2c4] ;  /* 0x0002c40001057983 */ /* 0x000ee20000100800 */
[----:B------:R-:W-:-:S03]  /*9940*/  @P0 IMAD.MOV.U32 R9, RZ, RZ, R6 ;  /* 0x000000ffff090224 */ /* 0x000fc600078e0006 */
[----:B------:R-:W3:Y:S04]  /*9950*/  LDL R6, [R1+0x2c0] ;  /* 0x0002c00001067983 */ /* 0x000ee80000100800 */
[----:B------:R0:W3:Y:S02]  /*9960*/  @P0 LDG.E.U8 R97, desc[UR14][R8.64] ;  /* 0x0000000e08610981 */ /* 0x0000e4000c1e1100 */
[----:B0-----:R-:W-:Y:S02]  /*9970*/  @P2 IMAD.MOV.U32 R8, RZ, RZ, R116 ;  /* 0x000000ffff082224 */ /* 0x001fe400078e0074 */
[----:B------:R-:W-:Y:S01]  /*9980*/  @P2 IMAD.MOV.U32 R9, RZ, RZ, R117 ;  /* 0x000000ffff092224 */ /* 0x000fe200078e0075 */
[----:B------:R-:W-:Y:S01]  /*9990*/  ISETP.GT.AND P4, PT, R146, 0x4a, PT ;  /* 0x0000004a9200780c */ /* 0x000fe20003f84270 */
[----:B------:R-:W3:Y:S04]  /*99a0*/  LDL R117, [R1+0x2a8] ;  /* 0x0002a80001757983 */ /* 0x000ee80000100800 */
[----:B------:R4:W3:Y:S01]  /*99b0*/  @P2 LDG.E.U8 R14, desc[UR14][R8.64] ;  /* 0x0000000e080e2981 */ /* 0x0008e2000c1e1100 */
[----:B------:R-:W-:-:S02]  /*99c0*/  PRMT R104, RZ, 0x7610, R104 ;  /* 0x00007610ff687816 */ /* 0x000fc40000000068 */
[----:B------:R-:W-:Y:S01]  /*99d0*/  ISETP.GT.AND P1, PT, R146, 0x4b, PT ;  /* 0x0000004b9200780c */ /* 0x000fe20003f24270 */
[----:B------:R-:W3:Y:S01]  /*99e0*/  LDL R116, [R1+0x2ac] ;  /* 0x0002ac0001747983 */ /* 0x000ee20000100800 */
[----:B----4-:R-:W-:Y:S02]  /*99f0*/  @P3 IMAD.MOV.U32 R8, RZ, RZ, R0 ;  /* 0x000000ffff083224 */ /* 0x010fe400078e0000 */
[----:B------:R-:W-:Y:S01]  /*9a00*/  @P3 IMAD.MOV.U32 R9, RZ, RZ, R4 ;  /* 0x000000ffff093224 */ /* 0x000fe200078e0004 */
[----:B------:R-:W4:Y:S04]  /*9a10*/  LDL R0, [R1+0x2bc] ;  /* 0x0002bc0001007983 */ /* 0x000f280000100800 */
[----:B------:R-:W4:Y:S04]  /*9a20*/  LDL R4, [R1+0x2b8] ;  /* 0x0002b80001047983 */ /* 0x000f280000100800 */
[----:B------:R2:W4:Y:S01]  /*9a30*/  @P3 LDG.E.U8 R104, desc[UR14][R8.64] ;  /* 0x0000000e08683981 */ /* 0x000522000c1e1100 */
[----:B------:R-:W-:-:S02]  /*9a40*/  PRMT R13, RZ, 0x7610, R13 ;  /* 0x00007610ff0d7816 */ /* 0x000fc4000000000d */
        /* <DEDUP_REMOVED lines=19> */
[----:B------:R-:W-:Y:S02]  /*9b80*/  ISETP.GT.AND P4, PT, R146, 0x4f, PT ;  /* 0x0000004f9200780c */ /* 0x000fe40003f84270 */
[----:B------:R2:W4:Y:S01]  /*9b90*/  @P0 LDG.E.U8 R12, desc[UR14][R8.64] ;  /* 0x0000000e080c0981 */ /* 0x000522000c1e1100 */
[----:B------:R-:W-:-:S02]  /*9ba0*/  PRMT R105, RZ, 0x7610, R105 ;  /* 0x00007610ff697816 */ /* 0x000fc40000000069 */
        /* <DEDUP_REMOVED lines=10> */
[----:B------:R-:W3:Y:S04]  /*9c50*/  LDL R116, [R1+0x28c] ;  /* 0x00028c0001747983 */ /* 0x000ee80000100800 */
[----:B------:R0:W3:Y:S04]  /*9c60*/  @P3 LDG.E.U8 R11, desc[UR14][R8.64] ;  /* 0x0000000e080b3981 */ /* 0x0000e8000c1e1100 */
[----:B------:R-:W3:Y:S01]  /*9c70*/  LDL R117, [R1+0x288] ;  /* 0x0002880001757983 */ /* 0x000ee20000100800 */
[----:B0-----:R-:W-:-:S02]  /*9c80*/  @P4 IMAD.MOV.U32 R8, RZ, RZ, R5 ;  /* 0x000000ffff084224 */ /* 0x001fc400078e0005 */
[----:B------:R-:W-:Y:S01]  /*9c90*/  @P4 IMAD.MOV.U32 R9, RZ, RZ, R6 ;  /* 0x000000ffff094224 */ /* 0x000fe200078e0006 */
[C---:B------:R-:W-:Y:S01]  /*9ca0*/  ISETP.GT.AND P0, PT, R146.reuse, 0x51, PT ;  /* 0x000000519200780c */ /* 0x040fe20003f04270 */
[----:B------:R-:W3:Y:S04]  /*9cb0*/  LDL R6, [R1+0x268] ;  /* 0x0002680001067983 */ /* 0x000ee80000100800 */
[----:B------:R4:W3:Y:S01]  /*9cc0*/  @P4 LDG.E.U8 R99, desc[UR14][R8.64] ;  /* 0x0000000e08634981 */ /* 0x0008e2000c1e1100 */
[----:B------:R-:W-:Y:S02]  /*9cd0*/  PRMT R10, RZ, 0x7610, R10 ;  /* 0x00007610ff0a7816 */ /* 0x000fe4000000000a */
[----:B------:R-:W-:Y:S01]  /*9ce0*/  ISETP.GT.AND P2, PT, R146, 0x52, PT ;  /* 0x000000529200780c */ /* 0x000fe20003f44270 */
[----:B------:R-:W3:Y:S01]  /*9cf0*/  LDL R5, [R1+0x26c] ;  /* 0x00026c0001057983 */ /* 0x000ee20000100800 */
[----:B----4-:R-:W-:-:S03]  /*9d00*/  @P1 IMAD.MOV.U32 R8, RZ, RZ, R0 ;  /* 0x000000ffff081224 */ /* 0x010fc600078e0000 */
[----:B------:R-:W4:Y:S01]  /*9d10*/  LDL R0, [R1+0x284] ;  /* 0x0002840001007983 */ /* 0x000f220000100800 */
[----:B------:R-:W-:-:S03]  /*9d20*/  @P1 IMAD.MOV.U32 R9, RZ, RZ, R4 ;  /* 0x000000ffff091224 */ /* 0x000fc600078e0004 */
[----:B------:R-:W4:Y:S04]  /*9d30*/  LDL R4, [R1+0x280] ;  /* 0x0002800001047983 */ /* 0x000f280000100800 */
[----:B------:R2:W4:Y:S01]  /*9d40*/  @P1 LDG.E.U8 R10, desc[UR14][R8.64] ;  /* 0x0000000e080a1981 */ /* 0x000522000c1e1100 */
[----:B------:R-:W-:Y:S02]  /*9d50*/  PRMT R106, RZ, 0x7610, R106 ;  /* 0x00007610ff6a7816 */ /* 0x000fe4000000006a */
[----:B------:R-:W-:Y:S01]  /*9d60*/  ISETP.GT.AND P3, PT, R146, 0x53, PT ;  /* 0x000000539200780c */ /* 0x000fe20003f64270 */
[----:B--2---:R-:W-:Y:S02]  /*9d70*/  @P0 IMAD.MOV.U32 R8, RZ, RZ, R2 ;  /* 0x000000ffff080224 */ /* 0x004fe400078e0002 */
[----:B------:R-:W2:Y:S01]  /*9d80*/  LDL R2, [R1+0x27c] ;  /* 0x00027c0001027983 */ /* 0x000ea20000100800 */
[----:B---3--:R-:W-:-:S03]  /*9d90*/  @P0 IMAD.MOV.U32 R9, RZ, RZ, R3 ;  /* 0x000000ffff090224 */ /* 0x008fc600078e0003 */
[----:B------:R-:W3:Y:S04]  /*9da0*/  LDL R3, [R1+0x278] ;  /* 0x0002780001037983 */ /* 0x000ee80000100800 */
[----:B------:R0:W3:Y:S02]  /*9db0*/  @P0 LDG.E.U8 R106, desc[UR14][R8.64] ;  /* 0x0000000e086a0981 */ /* 0x0000e4000c1e1100 */
[----:B0-----:R-:W-:-:S06]  /*9dc0*/  PRMT R9, RZ, 0x7610, R9 ;  /* 0x00007610ff097816 */ /* 0x001fcc0000000009 */
        /* <DEDUP_REMOVED lines=9> */
[----:B------:R-:W-:Y:S01]  /*9e60*/  ISETP.GT.AND P1, PT, R146, 0x56, PT ;  /* 0x000000569200780c */ /* 0x000fe20003f24270 */
        /* <DEDUP_REMOVED lines=10> */
[----:B------:R-:W-:-:S05]  /*9f10*/  @P0 IMAD.MOV.U32 R117, RZ, RZ, R119 ;  /* 0x000000ffff750224 */ /* 0x000fca00078e0077 */
        /* <DEDUP_REMOVED lines=12> */
[----:B------:R-:W-:Y:S02]  /*9fe0*/  ISETP.GT.AND P1, PT, R146, 0x59, PT ;  /* 0x000000599200780c */ /* 0x000fe40003f24270 */
[----:B------:R-:W-:Y:S02]  /*9ff0*/  PRMT R7, RZ, 0x7610, R7 ;  /* 0x00007610ff077816 */ /* 0x000fe40000000007 */
[----:B------:R2:W4:Y:S05]  /*a000*/  @P2 LDG.E.U8 R101, desc[UR14][R116.64] ;  /* 0x0000000e74652981 */ /* 0x00052a000c1e1100 */
[----:B--2---:R-:W-:-:S02]  /*a010*/  @P0 IMAD.MOV.U32 R116, RZ, RZ, R2 ;  /* 0x000000ffff740224 */ /* 0x004fc400078e0002 */
[----:B------:R-:W2:Y:S01]  /*a020*/  LDL R2, [R1+0x23c] ;  /* 0x00023c0001027983 */ /* 0x000ea20000100800 */
[----:B---3--:R-:W-:-:S03]  /*a030*/  @P0 IMAD.MOV.U32 R117, RZ, RZ, R3 ;  /* 0x000000ffff750224 */ /* 0x008fc600078e0003 */
[----:B------:R-:W3:Y:S04]  /*a040*/  LDL R3, [R1+0x238] ;  /* 0x0002380001037983 */ /* 0x000ee80000100800 */
[----:B------:R0:W3:Y:S01]  /*a050*/  @P0 LDG.E.U8 R7, desc[UR14][R116.64] ;  /* 0x0000000e74070981 */ /* 0x0000e2000c1e1100 */
[----:B------:R-:W-:Y:S01]  /*a060*/  ISETP.GT.AND P0, PT, R146, 0x5a, PT ;  /* 0x0000005a9200780c */ /* 0x000fe20003f04270 */
[----:B0-----:R-:W-:Y:S02]  /*a070*/  @P1 IMAD.MOV.U32 R116, RZ, RZ, R5 ;  /* 0x000000ffff741224 */ /* 0x001fe400078e0005 */
[----:B------:R-:W3:Y:S01]  /*a080*/  LDL R5, [R1+0x234] ;  /* 0x0002340001057983 */ /* 0x000ee20000100800 */
[----:B------:R-:W-:-:S03]  /*a090*/  @P1 IMAD.MOV.U32 R117, RZ, RZ, R6 ;  /* 0x000000ffff751224 */ /* 0x000fc600078e0006 */
[----:B------:R-:W3:Y:S06]  /*a0a0*/  LDL R6, [R1+0x230] ;  /* 0x0002300001067983 */ /* 0x000eec0000100800 */
[----:B----4-:R-:W-:Y:S02]  /*a0b0*/  @P0 IMAD.MOV.U32 R118, RZ, RZ, R0 ;  /* 0x000000ffff760224 */ /* 0x010fe400078e0000 */
[----:B------:R-:W4:Y:S01]  /*a0c0*/  LDL R0, [R1+0x22c] ;  /* 0x00022c0001007983 */ /* 0x000f220000100800 */
[----:B------:R-:W-:-:S03]  /*a0d0*/  @P0 IMAD.MOV.U32 R119, RZ, RZ, R4 ;  /* 0x000000ffff770224 */ /* 0x000fc600078e0004 */
[----:B------:R-:W4:Y:S01]  /*a0e0*/  LDL R4, [R1+0x228] ;  /* 0x0002280001047983 */ /* 0x000f220000100800 */
[----:B------:R-:W-:-:S06]  /*a0f0*/  PRMT R111, RZ, 0x7610, R111 ;  /* 0x00007610ff6f7816 */ /* 0x000fcc000000006f */
[----:B------:R0:W4:Y:S01]  /*a100*/  @P1 LDG.E.U8 R111, desc[UR14][R116.64] ;  /* 0x0000000e746f1981 */ /* 0x000122000c1e1100 */
[----:B------:R-:W-:Y:S02]  /*a110*/  ISETP.GT.AND P1, PT, R146, 0x5b, PT ;  /* 0x0000005b9200780c */ /* 0x000fe40003f24270 */
[----:B0-----:R-:W-:-:S06]  /*a120*/  PRMT R116, RZ, 0x7610, R116 ;  /* 0x00007610ff747816 */ /* 0x001fcc0000000074 */
[----:B------:R0:W4:Y:S01]  /*a130*/  @P0 LDG.E.U8 R116, desc[UR14][R118.64] ;  /* 0x0000000e76740981 */ /* 0x000122000c1e1100 */
[----:B------:R-:W-:Y:S02]  /*a140*/  ISETP.GT.AND P0, PT, R146, 0x5c, PT ;  /* 0x0000005c9200780c */ /* 0x000fe40003f04270 */
[----:B------:R-:W-:Y:S02]  /*a150*/  PRMT R117, RZ, 0x7610, R117 ;  /* 0x00007610ff757816 */ /* 0x000fe40000000075 */
[----:B0-----:R-:W-:Y:S02]  /*a160*/  @P1 IMAD.MOV.U32 R118, RZ, RZ, R120 ;  /* 0x000000ffff761224 */ /* 0x001fe400078e0078 */
[----:B------:R-:W-:-:S05]  /*a170*/  @P1 IMAD.MOV.U32 R119, RZ, RZ, R121 ;  /* 0x000000ffff771224 */ /* 0x000fca00078e0079 */
[----:B------:R0:W4:Y:S01]  /*a180*/  @P1 LDG.E.U8 R117, desc[UR14][R118.64] ;  /* 0x0000000e76751981 */ /* 0x000122000c1e1100 */
[----:B------:R-:W-:Y:S02]  /*a190*/  ISETP.GT.AND P1, PT, R146, 0x5d, PT ;  /* 0x0000005d9200780c */ /* 0x000fe40003f24270 */
[----:B0-----:R-:W-:Y:S02]  /*a1a0*/  PRMT R118, RZ, 0x7610, R118 ;  /* 0x00007610ff767816 */ /* 0x001fe40000000076 */
[----:B------:R-:W-:Y:S01]  /*a1b0*/  PRMT R119, RZ, 0x7610, R119 ;  /* 0x00007610ff777816 */ /* 0x000fe20000000077 */
[----:B--2---:R-:W-:Y:S02]  /*a1c0*/  @P0 IMAD.MOV.U32 R120, RZ, RZ, R2 ;  /* 0x000000ffff780224 */ /* 0x004fe400078e0002 */
        /* <DEDUP_REMOVED lines=8> */
[----:B------:R-:W3:Y:S04]  /*a250*/  LDL R6, [R1+0x210] ;  /* 0x0002100001067983 */ /* 0x000ee80000100800 */
[----:B------:R0:W3:Y:S02]  /*a260*/  @P1 LDG.E.U8 R119, desc[UR14][R120.64] ;  /* 0x0000000e78771981 */ /* 0x0000e4000c1e1100 */
[----:B0-----:R-:W-:Y:S01]  /*a270*/  PRMT R120, RZ, 0x7610, R120 ;  /* 0x00007610ff787816 */ /* 0x001fe20000000078 */
[----:B----4-:R-:W-:Y:S02]  /*a280*/  @P0 IMAD.MOV.U32 R158, RZ, RZ, R0 ;  /* 0x000000ffff9e0224 */ /* 0x010fe400078e0000 */
[----:B------:R-:W4:Y:S01]  /*a290*/  LDL R0, [R1+0x20c] ;  /* 0x00020c0001007983 */ /* 0x000f220000100800 */
[----:B------:R-:W-:-:S03]  /*a2a0*/  @P0 IMAD.MOV.U32 R159, RZ, RZ, R4 ;  /* 0x000000ffff9f0224 */ /* 0x000fc600078e0004 */
[----:B------:R-:W4:Y:S04]  /*a2b0*/  LDL R4, [R1+0x208] ;  /* 0x0002080001047983 */ /* 0x000f280000100800 */
[----:B------:R0:W4:Y:S04]  /*a2c0*/  @P0 LDG.E.U8 R120, desc[UR14][R158.64] ;  /* 0x0000000e9e780981 */ /* 0x000128000c1e1100 */
[----:B------:R-:W0:Y:S04]  /*a2d0*/  LDL R158, [R1+0x220] ;  /* 0x00022000019e7983 */ /* 0x000e280000100800 */
[----:B------:R-:W0:Y:S01]  /*a2e0*/  LDL R159, [R1+0x224] ;  /* 0x00022400019f7983 */ /* 0x000e220000100800 */
[----:B------:R-:W-:-:S02]  /*a2f0*/  ISETP.GT.AND P1, PT, R146, 0x5f, PT ;  /* 0x0000005f9200780c */ /* 0x000fc40003f24270 */
[----:B------:R-:W-:Y:S02]  /*a300*/  ISETP.GT.AND P0, PT, R146, 0x60, PT ;  /* 0x000000609200780c */ /* 0x000fe40003f04270 */
[----:B------:R-:W-:Y:S02]  /*a310*/  PRMT R121, RZ, 0x7610, R121 ;  /* 0x00007610ff797816 */ /* 0x000fe40000000079 */
[----:B------:R-:W-:Y:S02]  /*a320*/  PRMT R169, RZ, 0x7610, R169 ;  /* 0x00007610ffa97816 */ /* 0x000fe400000000a9 */
[----:B------:R-:W-:Y:S02]  /*a330*/  PRMT R170, RZ, 0x7610, R170 ;  /* 0x00007610ffaa7816 */ /* 0x000fe400000000aa */
[----:B------:R-:W-:-:S03]  /*a340*/  PRMT R171, RZ, 0x7610, R171 ;  /* 0x00007610ffab7816 */ /* 0x000fc600000000ab */
[----:B0-----:R-:W-:-:S04]  /*a350*/  @P1 LOP3.LUT R159, R159, R158, RZ, 0x3c, !PT ;  /* 0x0000009e9f9f1212 */ /* 0x001fc800078e3cff */
[----:B------:R-:W-:-:S04]  /*a360*/  @P1 LOP3.LUT R158, R159, R158, RZ, 0x3c, !PT ;  /* 0x0000009e9f9e1212 */ /* 0x000fc800078e3cff */
[----:B------:R-:W-:-:S05]  /*a370*/  @P1 LOP3.LUT R159, R159, R158, RZ, 0x3c, !PT ;  /* 0x0000009e9f9f1212 */ /* 0x000fca00078e3cff */
[----:B------:R2:W4:Y:S01]  /*a380*/  @P1 LDG.E.U8 R121, desc[UR14][R158.64] ;  /* 0x0000000e9e791981 */ /* 0x000522000c1e1100 */
[C---:B------:R-:W-:Y:S01]  /*a390*/  ISETP.GT.AND P1, PT, R146.reuse, 0x61, PT ;  /* 0x000000619200780c */ /* 0x040fe20003f24270 */
[----:B--2---:R-:W-:Y:S02]  /*a3a0*/  @P0 IMAD.MOV.U32 R158, RZ, RZ, R2 ;  /* 0x000000ffff9e0224 */ /* 0x004fe400078e0002 */
[----:B---3--:R-:W-:Y:S01]  /*a3b0*/  @P0 IMAD.MOV.U32 R159, RZ, RZ, R3 ;  /* 0x000000ffff9f0224 */ /* 0x008fe200078e0003 */
[----:B------:R-:W2:Y:S04]  /*a3c0*/  LDL R2, [R1+0x1fc] ;  /* 0x0001fc0001027983 */ /* 0x000ea80000100800 */
[----:B------:R0:W3:Y:S01]  /*a3d0*/  @P0 LDG.E.U8 R169, desc[UR14][R158.64] ;  /* 0x0000000e9ea90981 */ /* 0x0000e2000c1e1100 */
[----:B------:R-:W-:-:S03]  /*a3e0*/  ISETP.GT.AND P0, PT, R146, 0x62, PT ;  /* 0x000000629200780c */ /* 0x000fc60003f04270 */
[----:B------:R-:W3:Y:S01]  /*a3f0*/  LDL R3, [R1+0x1f8] ;  /* 0x0001f80001037983 */ /* 0x000ee20000100800 */
[----:B0-----:R-:W-:Y:S02]  /*a400*/  @P1 IMAD.MOV.U32 R158, RZ, RZ, R5 ;  /* 0x000000ffff9e1224 */ /* 0x001fe400078e0005 */
[----:B------:R-:W-:Y:S01]  /*a410*/  @P1 IMAD.MOV.U32 R159, RZ, RZ, R6 ;  /* 0x000000ffff9f1224 */ /* 0x000fe200078e0006 */
[----:B------:R-:W3:Y:S04]  /*a420*/  LDL R5, [R1+0x1f4] ;  /* 0x0001f40001057983 */ /* 0x000ee80000100800 */
[----:B------:R4:W3:Y:S04]  /*a430*/  @P1 LDG.E.U8 R170, desc[UR14][R158.64] ;  /* 0x0000000e9eaa1981 */ /* 0x0008e8000c1e1100 */
[----:B------:R-:W3:Y:S01]  /*a440*/  LDL R6, [R1+0x1f0] ;  /* 0x0001f00001067983 */ /* 0x000ee20000100800 */
[----:B----4-:R-:W-:-:S02]  /*a450*/  @P0 IMAD.MOV.U32 R158, RZ, RZ, R0 ;  /* 0x000000ffff9e0224 */ /* 0x010fc400078e0000 */
[----:B------:R-:W-:Y:S01]  /*a460*/  @P0 IMAD.MOV.U32 R159, RZ, RZ, R4 ;  /* 0x000000ffff9f0224 */ /* 0x000fe200078e0004 */
[----:B------:R-:W4:Y:S04]  /*a470*/  LDL R0, [R1+0x1ec] ;  /* 0x0001ec0001007983 */ /* 0x000f280000100800 */
[----:B------:R0:W4:Y:S04]  /*a480*/  @P0 LDG.E.U8 R171, desc[UR14][R158.64] ;  /* 0x0000000e9eab0981 */ /* 0x000128000c1e1100 */
[----:B------:R-:W4:Y:S04]  /*a490*/  LDL R4, [R1+0x1e8] ;  /* 0x0001e80001047983 */ /* 0x000f280000100800 */
        /* <DEDUP_REMOVED lines=134> */
[----:B------:R-:W2:Y:S01]  /*ad00*/  LDL R3, [R1+0x158] ;  /* 0x0001580001037983 */ /* 0x000ea20000100800 */
[----:B0-----:R-:W-:Y:S02]  /*ad10*/  @P1 IMAD.MOV.U32 R158, RZ, RZ, R5 ;  /* 0x000000ffff9e1224 */ /* 0x001fe400078e0005 */
[----:B------:R-:W-:Y:S01]  /*ad20*/  @P1 IMAD.MOV.U32 R159, RZ, RZ, R6 ;  /* 0x000000ffff9f1224 */ /* 0x000fe200078e0006 */
[----:B------:R-:W3:Y:S04]  /*ad30*/  LDL R5, [R1+0x154] ;  /* 0x0001540001057983 */ /* 0x000ee80000100800 */
[----:B------:R4:W3:Y:S04]  /*ad40*/  @P1 LDG.E.U8 R190, desc[UR14][R158.64] ;  /* 0x0000000e9ebe1981 */ /* 0x0008e8000c1e1100 */
[----:B------:R-:W3:Y:S01]  /*ad50*/  LDL R6, [R1+0x150] ;  /* 0x0001500001067983 */ /* 0x000ee20000100800 */
[----:B----4-:R-:W-:-:S02]  /*ad60*/  @P0 IMAD.MOV.U32 R158, RZ, RZ, R0 ;  /* 0x000000ffff9e0224 */ /* 0x010fc400078e0000 */
[----:B------:R-:W-:Y:S01]  /*ad70*/  @P0 IMAD.MOV.U32 R159, RZ, RZ, R4 ;  /* 0x000000ffff9f0224 */ /* 0x000fe200078e0004 */
[C---:B------:R-:W-:Y:S01]  /*ad80*/  ISETP.GT.AND P1, PT, R146.reuse, 0x77, PT ;  /* 0x000000779200780c */ /* 0x040fe20003f24270 */
[----:B------:R-:W4:Y:S04]  /*ad90*/  LDL R4, [R1+0x148] ;  /* 0x0001480001047983 */ /* 0x000f280000100800 */
[----:B------:R0:W4:Y:S04]  /*ada0*/  @P0 LDG.E.U8 R191, desc[UR14][R158.64] ;  /* 0x0000000e9ebf0981 */ /* 0x000128000c1e1100 */
[----:B------:R-:W4:Y:S04]  /*adb0*/  LDL R0, [R1+0x14c] ;  /* 0x00014c0001007983 */ /* 0x000f280000100800 */
[----:B------:R-:W0:Y:S04]  /*adc0*/  LDL R158, [R1+0x160] ;  /* 0x00016000019e7983 */ /* 0x000e280000100800 */
[----:B------:R-:W0:Y:S01]  /*add0*/  LDL R159, [R1+0x164] ;  /* 0x00016400019f7983 */ /* 0x000e220000100800 */
[----:B------:R-:W-:-:S02]  /*ade0*/  ISETP.GT.AND P0, PT, R146, 0x78, PT ;  /* 0x000000789200780c */ /* 0x000fc40003f04270 */
[----:B------:R-:W-:Y:S02]  /*adf0*/  PRMT R192, RZ, 0x7610, R192 ;  /* 0x00007610ffc07816 */ /* 0x000fe400000000c0 */
[----:B------:R-:W-:Y:S02]  /*ae00*/  PRMT R193, RZ, 0x7610, R193 ;  /* 0x00007610ffc17816 */ /* 0x000fe400000000c1 */
[----:B------:R-:W-:Y:S02]  /*ae10*/  PRMT R194, RZ, 0x7610, R194 ;  /* 0x00007610ffc27816 */ /* 0x000fe400000000c2 */
[----:B0-----:R-:W-:-:S04]  /*ae20*/  @P1 LOP3.LUT R159, R159, R158, RZ, 0x3c, !PT ;  /* 0x0000009e9f9f1212 */ /* 0x001fc800078e3cff */
[----:B------:R-:W-:-:S04]  /*ae30*/  @P1 LOP3.LUT R158, R159, R158, RZ, 0x3c, !PT ;  /* 0x0000009e9f9e1212 */ /* 0x000fc800078e3cff */
[----:B------:R-:W-:-:S05]  /*ae40*/  @P1 LOP3.LUT R159, R159, R158, RZ, 0x3c, !PT ;  /* 0x0000009e9f9f1212 */ /* 0x000fca00078e3cff */
[----:B------:R2:W4:Y:S02]  /*ae50*/  @P1 LDG.E.U8 R192, desc[UR14][R158.64] ;  /* 0x0000000e9ec01981 */ /* 0x000524000c1e1100 */
[----:B--2---:R-:W-:Y:S02]  /*ae60*/  @P0 IMAD.MOV.U32 R159, RZ, RZ, R3 ;  /* 0x000000ffff9f0224 */ /* 0x004fe400078e0003 */
[----:B------:R-:W2:Y:S01]  /*ae70*/  LDL R3, [R1+0x140] ;  /* 0x0001400001037983 */ /* 0x000ea20000100800 */
[----:B------:R-:W-:-:S03]  /*ae80*/  @P0 IMAD.MOV.U32 R158, RZ, RZ, R2 ;  /* 0x000000ffff9e0224 */ /* 0x000fc600078e0002 */
[----:B------:R-:W2:Y:S01]  /*ae90*/  LDL R2, [R1+0x144] ;  /* 0x0001440001027983 */ /* 0x000ea20000100800 */
[----:B------:R-:W-:-:S03]  /*aea0*/  ISETP.GT.AND P1, PT, R146, 0x79, PT ;  /* 0x000000799200780c */ /* 0x000fc60003f24270 */
[----:B------:R3:W2:Y:S01]  /*aeb0*/  @P0 LDG.E.U8 R193, desc[UR14][R158.64] ;  /* 0x0000000e9ec10981 */ /* 0x0006a2000c1e1100 */
[----:B------:R-:W-:-:S09]  /*aec0*/  ISETP.GT.AND P0, PT, R146, 0x7a, PT ;  /* 0x0000007a9200780c */ /* 0x000fd20003f04270 */
[----:B---3--:R-:W-:Y:S02]  /*aed0*/  @P1 IMAD.MOV.U32 R158, RZ, RZ, R5 ;  /* 0x000000ffff9e1224 */ /* 0x008fe400078e0005 */
[----:B------:R-:W-:Y:S01]  /*aee0*/  @P1 IMAD.MOV.U32 R159, RZ, RZ, R6 ;  /* 0x000000ffff9f1224 */ /* 0x000fe200078e0006 */
[----:B------:R-:W3:Y:S04]  /*aef0*/  LDL R5, [R1+0x13c] ;  /* 0x00013c0001057983 */ /* 0x000ee80000100800 */
[----:B------:R-:W3:Y:S01]  /*af00*/  LDL R6, [R1+0x138] ;  /* 0x0001380001067983 */ /* 0x000ee20000100800 */
[----:B------:R-:W-:-:S03]  /*af10*/  PRMT R195, RZ, 0x7610, R195 ;  /* 0x00007610ffc37816 */ /* 0x000fc600000000c3 */
[----:B------:R4:W3:Y:S02]  /*af20*/  @P1 LDG.E.U8 R194, desc[UR14][R158.64] ;  /* 0x0000000e9ec21981 */ /* 0x0008e4000c1e1100 */
[----:B----4-:R-:W-:Y:S02]  /*af30*/  @P0 IMAD.MOV.U32 R158, RZ, RZ, R0 ;  /* 0x000000ffff9e0224 */ /* 0x010fe400078e0000 */
[----:B------:R-:W-:Y:S01]  /*af40*/  @P0 IMAD.MOV.U32 R159, RZ, RZ, R4 ;  /* 0x000000ffff9f0224 */ /* 0x000fe200078e0004 */
[----:B------:R-:W4:Y:S04]  /*af50*/  LDL R0, [R1+0x134] ;  /* 0x0001340001007983 */ /* 0x000f280000100800 */
[----:B------:R-:W4:Y:S04]  /*af60*/  LDL R4, [R1+0x130] ;  /* 0x0001300001047983 */ /* 0x000f280000100800 */
[----:B------:R2:W4:Y:S01]  /*af70*/  @P0 LDG.E.U8 R195, desc[UR14][R158.64] ;  /* 0x0000000e9ec30981 */ /* 0x000522000c1e1100 */
[----:B------:R-:W-:-:S02]  /*af80*/  ISETP.GT.AND P0, PT, R146, 0x7b, PT ;  /* 0x0000007b9200780c */ /* 0x000fc40003f04270 */
[----:B------:R-:W-:Y:S02]  /*af90*/  LOP3.LUT R168, R168, 0xffff, RZ, 0xc0, !PT ;  /* 0x0000ffffa8a87812 */ /* 0x000fe400078ec0ff */
[----:B------:R-:W-:-:S09]  /*afa0*/  LOP3.LUT R167, R167, 0xffff, RZ, 0xc0, !PT ;  /* 0x0000ffffa7a77812 */ /* 0x000fd200078ec0ff */
[----:B--2---:R-:W-:Y:S02]  /*afb0*/  @P0 IMAD.MOV.U32 R159, RZ, RZ, R3 ;  /* 0x000000ffff9f0224 */ /* 0x004fe400078e0003 */
[----:B------:R-:W2:Y:S01]  /*afc0*/  LDL R3, [R1+0x128] ;  /* 0x0001280001037983 */ /* 0x000ea20000100800 */
[--C-:B------:R-:W-:Y:S01]  /*afd0*/  PRMT R168, R168, 0x3340, R167.reuse ;  /* 0x00003340a8a87816 */ /* 0x100fe200000000a7 */
[----:B------:R-:W-:Y:S01]  /*afe0*/  @P0 IMAD.MOV.U32 R158, RZ, RZ, R2 ;  /* 0x000000ffff9e0224 */ /* 0x000fe200078e0002 */
[----:B------:R-:W-:Y:S01]  /*aff0*/  PRMT R167, RZ, 0x7610, R167 ;  /* 0x00007610ffa77816 */ /* 0x000fe200000000a7 */
[----:B------:R-:W2:Y:S05]  /*b000*/  LDL R2, [R1+0x12c] ;  /* 0x00012c0001027983 */ /* 0x000eaa0000100800 */
[----:B------:R3:W2:Y:S01]  /*b010*/  @P0 LDG.E.U8 R167, desc[UR14][R158.64] ;  /* 0x0000000e9ea70981 */ /* 0x0006a2000c1e1100 */
[----:B------:R-:W-:-:S02]  /*b020*/  ISETP.GT.AND P0, PT, R146, 0x7c, PT ;  /* 0x0000007c9200780c */ /* 0x000fc40003f04270 */
[----:B------:R-:W-:Y:S02]  /*b030*/  LOP3.LUT R166, R166, 0xffff, RZ, 0xc0, !PT ;  /* 0x0000ffffa6a67812 */ /* 0x000fe400078ec0ff */
[----:B------:R-:W-:-:S04]  /*b040*/  LOP3.LUT R165, R165, 0xffff, RZ, 0xc0, !PT ;  /* 0x0000ffffa5a57812 */ /* 0x000fc800078ec0ff */
[--C-:B------:R-:W-:Y:S02]  /*b050*/  PRMT R166, R166, 0x3340, R165.reuse ;  /* 0x00003340a6a67816 */ /* 0x100fe400000000a5 */
[----:B------:R-:W-:-:S03]  /*b060*/  PRMT R165, RZ, 0x7610, R165 ;  /* 0x00007610ffa57816 */ /* 0x000fc600000000a5 */
[----:B---3--:R-:W-:Y:S02]  /*b070*/  @P0 IMAD.MOV.U32 R158, RZ, RZ, R5 ;  /* 0x000000ffff9e0224 */ /* 0x008fe400078e0005 */
[----:B------:R-:W-:-:S05]  /*b080*/  @P0 IMAD.MOV.U32 R159, RZ, RZ, R6 ;  /* 0x000000ffff9f0224 */ /* 0x000fca00078e0006 */
[----:B------:R4:W3:Y:S01]  /*b090*/  @P0 LDG.E.U8 R165, desc[UR14][R158.64] ;  /* 0x0000000e9ea50981 */ /* 0x0008e2000c1e1100 */
[----:B------:R-:W-:Y:S02]  /*b0a0*/  ISETP.GT.AND P0, PT, R146, 0x7d, PT ;  /* 0x0000007d9200780c */ /* 0x000fe40003f04270 */
[----:B------:R-:W-:Y:S02]  /*b0b0*/  LOP3.LUT R164, R164, 0xffff, RZ, 0xc0, !PT ;  /* 0x0000ffffa4a47812 */ /* 0x000fe400078ec0ff */
[----:B------:R-:W-:-:S04]  /*b0c0*/  LOP3.LUT R163, R163, 0xffff, RZ, 0xc0, !PT ;  /* 0x0000ffffa3a37812 */ /* 0x000fc800078ec0ff */
[--C-:B------:R-:W-:Y:S02]  /*b0d0*/  PRMT R164, R164, 0x3340, R163.reuse ;  /* 0x00003340a4a47816 */ /* 0x100fe400000000a3 */
[----:B------:R-:W-:-:S03]  /*b0e0*/  PRMT R163, RZ, 0x7610, R163 ;  /* 0x00007610ffa37816 */ /* 0x000fc600000000a3 */
[----:B----4-:R-:W-:Y:S02]  /*b0f0*/  @P0 IMAD.MOV.U32 R158, RZ, RZ, R0 ;  /* 0x000000ffff9e0224 */ /* 0x010fe400078e0000 */
[----:B------:R-:W-:Y:S01]  /*b100*/  @P0 IMAD.MOV.U32 R159, RZ, RZ, R4 ;  /* 0x000000ffff9f0224 */ /* 0x000fe200078e0004 */
[----:B------:R-:W4:Y:S04]  /*b110*/  LDL R0, [R1+0x124] ;  /* 0x0001240001007983 */ /* 0x000f280000100800 */
[----:B------:R2:W3:Y:S01]  /*b120*/  @P0 LDG.E.U8 R163, desc[UR14][R158.64] ;  /* 0x0000000e9ea30981 */ /* 0x0004e2000c1e1100 */
[----:B------:R-:W-:-:S13]  /*b130*/  ISETP.GT.AND P0, PT, R146, 0x7e, PT ;  /* 0x0000007e9200780c */ /* 0x000fda0003f04270 */
[----:B--2---:R-:W-:Y:S02]  /*b140*/  @P0 IMAD.MOV.U32 R159, RZ, RZ, R3 ;  /* 0x000000ffff9f0224 */ /* 0x004fe400078e0003 */
[----:B------:R-:W2:Y:S01]  /*b150*/  LDL R3, [R1+0x120] ;  /* 0x0001200001037983 */ /* 0x000ea20000100800 */
[----:B------:R-:W-:Y:S02]  /*b160*/  LOP3.LUT R161, R161, 0xffff, RZ, 0xc0, !PT ;  /* 0x0000ffffa1a17812 */ /* 0x000fe400078ec0ff */
[----:B------:R-:W-:Y:S01]  /*b170*/  LOP3.LUT R162, R162, 0xffff, RZ, 0xc0, !PT ;  /* 0x0000ffffa2a27812 */ /* 0x000fe200078ec0ff */
[----:B------:R-:W-:Y:S01]  /*b180*/  @P0 IMAD.MOV.U32 R158, RZ, RZ, R2 ;  /* 0x000000ffff9e0224 */ /* 0x000fe200078e0002 */
[----:B------:R-:W-:Y:S01]  /*b190*/  LOP3.LUT R160, R160, 0xffff, RZ, 0xc0, !PT ;  /* 0x0000ffffa0a07812 */ /* 0x000fe200078ec0ff */
[----:B------:R-:W3:Y:S01]  /*b1a0*/  LDL R2, [R1+0x554] ;  /* 0x0005540001027983 */ /* 0x000ee20000100800 */
[----:B------:R-:W-:Y:S02]  /*b1b0*/  PRMT R162, R161, 0x3340, R162 ;  /* 0x00003340a1a27816 */ /* 0x000fe400000000a2 */
[----:B------:R-:W-:-:S02]  /*b1c0*/  PRMT R161, RZ, 0x7610, R161 ;  /* 0x00007610ffa17816 */ /* 0x000fc400000000a1 */
[----:B------:R-:W-:-:S04]  /*b1d0*/  LOP3.LUT R157, R157, 0xffff, RZ, 0xc0, !PT ;  /* 0x0000ffff9d9d7812 */ /* 0x000fc800078ec0ff */
[----:B------:R-:W3:Y:S01]  /*b1e0*/  @P0 LDG.E.U8 R161, desc[UR14][R158.64] ;  /* 0x0000000e9ea10981 */ /* 0x000ee2000c1e1100 */
[----:B------:R-:W-:Y:S02]  /*b1f0*/  ISETP.GT.AND P0, PT, R146, 0x7f, PT ;  /* 0x0000007f9200780c */ /* 0x000fe40003f04270 */
[----:B------:R-:W-:Y:S02]  /*b200*/  LOP3.LUT R113, R113, 0xffff, RZ, 0xc0, !PT ;  /* 0x0000ffff71717812 */ /* 0x000fe400078ec0ff */
[----:B------:R-:W-:Y:S02]  /*b210*/  LOP3.LUT R156, R156, 0xffff, RZ, 0xc0, !PT ;  /* 0x0000ffff9c9c7812 */ /* 0x000fe400078ec0ff */
[----:B------:R-:W-:Y:S02]  /*b220*/  PRMT R160, R160, 0x3340, R157 ;  /* 0x00003340a0a07816 */ /* 0x000fe4000000009d */
[----:B------:R-:W-:Y:S02]  /*b230*/  LOP3.LUT R112, R112, 0xffff, RZ, 0xc0, !PT ;  /* 0x0000ffff70707812 */ /* 0x000fe400078ec0ff */
[----:B------:R-:W-:-:S02]  /*b240*/  LOP3.LUT R114, R114, 0xffff, RZ, 0xc0, !PT ;  /* 0x0000ffff72727812 */ /* 0x000fc400078ec0ff */
[----:B------:R-:W-:Y:S02]  /*b250*/  PRMT R157, R113, 0x3340, R156 ;  /* 0x00003340719d7816 */ /* 0x000fe4000000009c */
[----:B------:R-:W-:Y:S02]  /*b260*/  PRMT R156, R112, 0x3340, R114 ;  /* 0x00003340709c7816 */ /* 0x000fe40000000072 */
[----:B------:R-:W-:Y:S02]  /*b270*/  PRMT R114, R160, 0x5410, R157 ;  /* 0x00005410a0727816 */ /* 0x000fe4000000009d */
[----:B------:R-:W-:Y:S02]  /*b280*/  LOP3.LUT R115, R115, 0xffff, RZ, 0xc0, !PT ;  /* 0x0000ffff73737812 */ /* 0x000fe400078ec0ff */
[----:B------:R-:W-:-:S04]  /*b290*/  LOP3.LUT R155, R155, 0xffff, RZ, 0xc0, !PT ;  /* 0x0000ffff9b9b7812 */ /* 0x000fc800078ec0ff */
[----:B------:R-:W-:-:S04]  /*b2a0*/  PRMT R115, R115, 0x3340, R155 ;  /* 0x0000334073737816 */ /* 0x000fc8000000009b */
[----:B------:R-:W-:Y:S01]  /*b2b0*/  PRMT R115, R156, 0x5410, R115 ;  /* 0x000054109c737816 */ /* 0x000fe20000000073 */
[----:B----4-:R-:W-:Y:S02]  /*b2c0*/  @P0 IMAD.MOV.U32 R156, RZ, RZ, R0 ;  /* 0x000000ffff9c0224 */ /* 0x010fe400078e0000 */
[----:B------:R-:W0:Y:S01]  /*b2d0*/  S2R R0, SR_TID.X ;  /* 0x0000000000007919 */ /* 0x000e220000002100 */
[----:B--2---:R-:W-:Y:S02]  /*b2e0*/  @P0 IMAD.MOV.U32 R157, RZ, RZ, R3 ;  /* 0x000000ffff9d0224 */ /* 0x004fe400078e0003 */
[----:B------:R-:W2:Y:S01]  /*b2f0*/  LDL R3, [R1+0x574] ;  /* 0x0005740001037983 */ /* 0x000ea20000100800 */
[----:B------:R-:W-:-:S06]  /*b300*/  PRMT R155, RZ, 0x7610, R155 ;  /* 0x00007610ff9b7816 */ /* 0x000fcc000000009b */
[----:B------:R-:W4:Y:S01]  /*b310*/  @P0 LDG.E.U8 R155, desc[UR14][R156.64] ;  /* 0x0000000e9c9b0981 */ /* 0x000f22000c1e1100 */
[----:B0-----:R-:W-:Y:S02]  /*b320*/  LOP3.LUT R0, R0, 0x7f, RZ, 0xc0, !PT ;  /* 0x0000007f00007812 */ /* 0x001fe400078ec0ff */
[----:B------:R-:W-:Y:S02]  /*b330*/  PRMT R112, R168, 0x5410, R166 ;  /* 0x00005410a8707816 */ /* 0x000fe400000000a6 */
[----:B------:R-:W-:Y:S01]  /*b340*/  PRMT R113, R164, 0x5410, R162 ;  /* 0x00005410a4717816 */ /* 0x000fe200000000a2 */
[----:B------:R-:W-:Y:S01]  /*b350*/  BAR.SYNC.DEFER_BLOCKING 0x0 ;  /* 0x0000000000007b1d */ /* 0x000fe20000010000 */
[----:B------:R-:W-:Y:S02]  /*b360*/  LOP3.LUT R150, R150, 0xffff, RZ, 0xc0, !PT ;  /* 0x0000ffff96967812 */ /* 0x000fe400078ec0ff */
[----:B------:R-:W-:Y:S02]  /*b370*/  LOP3.LUT R145, R145, 0xffff, RZ, 0xc0, !PT ;  /* 0x0000ffff91917812 */ /* 0x000fe400078ec0ff */
[----:B------:R-:W-:-:S02]  /*b380*/  LOP3.LUT R141, R141, 0xffff, RZ, 0xc0, !PT ;  /* 0x0000ffff8d8d7812 */ /* 0x000fc400078ec0ff */
[----:B------:R-:W-:Y:S02]  /*b390*/  LOP3.LUT R152, R152, 0xffff, RZ, 0xc0, !PT ;  /* 0x0000ffff98987812 */ /* 0x000fe400078ec0ff */
[----:B------:R-:W-:Y:S02]  /*b3a0*/  LOP3.LUT R139, R139, 0xffff, RZ, 0xc0, !PT ;  /* 0x0000ffff8b8b7812 */ /* 0x000fe400078ec0ff */
[----:B------:R-:W-:Y:S02]  /*b3b0*/  LOP3.LUT R144, R144, 0xffff, RZ, 0xc0, !PT ;  /* 0x0000ffff90907812 */ /* 0x000fe400078ec0ff */
        /* <DEDUP_REMOVED lines=10> */
[----:B------:R-:W-:Y:S01]  /*b460*/  ISETP.GE.AND P0, PT, R0, R146, PT ;  /* 0x000000920000720c */ /* 0x000fe20003f06270 */
[----:B---3--:R0:W-:Y:S01]  /*b470*/  STS.128 [R2+UR12], R112 ;  /* 0x0000007002007988 */ /* 0x0081e20008000c0c */
[----:B------:R-:W-:Y:S02]  /*b480*/  PRMT R145, R150, 0x3340, R145 ;  /* 0x0000334096917816 */ /* 0x000fe40000000091 */
[----:B------:R-:W-:Y:S01]  /*b490*/  PRMT R139, R139, 0x3340, R144 ;  /* 0x000033408b8b7816 */ /* 0x000fe20000000090 */
[----:B------:R-:W3:Y:S01]  /*b4a0*/  LDL R0, [R1+0x11c] ;  /* 0x00011c0001007983 */ /* 0x000ee20000100800 */
[----:B------:R-:W-:Y:S02]  /*b4b0*/  PRMT R138, R138, 0x3340, R143 ;  /* 0x000033408a8a7816 */ /* 0x000fe4000000008f */
[----:B------:R-:W-:-:S02]  /*b4c0*/  PRMT R142, R153, 0x3340, R142 ;  /* 0x00003340998e7816 */ /* 0x000fc4000000008e */
[----:B0-----:R-:W-:Y:S01]  /*b4d0*/  PRMT R112, R141, 0x3340, R152 ;  /* 0x000033408d707816 */ /* 0x001fe20000000098 */
[----:B------:R-:W4:Y:S01]  /*b4e0*/  LDL R2, [R1+0x118] ;  /* 0x0001180001027983 */ /* 0x000f220000100800 */
[----:B------:R-:W-:Y:S02]  /*b4f0*/  PRMT R113, R154, 0x3340, R149 ;  /* 0x000033409a717816 */ /* 0x000fe40000000095 */
[----:B------:R-:W-:Y:S02]  /*b500*/  PRMT R114, R140, 0x3340, R151 ;  /* 0x000033408c727816 */ /* 0x000fe40000000097 */
[----:B------:R-:W-:Y:S02]  /*b510*/  PRMT R115, R147, 0x3340, R148 ;  /* 0x0000334093737816 */ /* 0x000fe40000000094 */
[----:B------:R-:W-:Y:S02]  /*b520*/  PRMT R112, R145, 0x5410, R112 ;  /* 0x0000541091707816 */ /* 0x000fe40000000070 */
[----:B------:R-:W-:-:S02]  /*b530*/  PRMT R113, R139, 0x5410, R113 ;  /* 0x000054108b717816 */ /* 0x000fc40000000071 */
[----:B------:R-:W-:Y:S02]  /*b540*/  PRMT R114, R138, 0x5410, R114 ;  /* 0x000054108a727816 */ /* 0x000fe40000000072 */
[----:B------:R-:W-:Y:S02]  /*b550*/  PRMT R115, R142, 0x5410, R115 ;  /* 0x000054108e737816 */ /* 0x000fe40000000073 */
[----:B------:R-:W-:-:S03]  /*b560*/  PRMT R138, RZ, 0x7610, R138 ;  /* 0x00007610ff8a7816 */ /* 0x000fc6000000008a */
[----:B--2---:R0:W-:Y:S02]  /*b570*/  STS.128 [R3+UR12], R112 ;  /* 0x0000007003007988 */ /* 0x0041e40008000c0c */
[----:B0-----:R-:W-:Y:S02]  /*b580*/  @!P0 IMAD.MOV.U32 R112, RZ, RZ, R198 ;  /* 0x000000ffff708224 */ /* 0x001fe400078e00c6 */
[----:B------:R-:W-:-:S05]  /*b590*/  @!P0 IMAD.MOV.U32 R113, RZ, RZ, R197 ;  /* 0x000000ffff718224 */ /* 0x000fca00078e00c5 */
[----:B------:R3:W2:Y:S04]  /*b5a0*/  @!P0 LDG.E.U8 R138, desc[UR14][R112.64] ;  /* 0x0000000e708a8981 */ /* 0x0006a8000c1e1100 */
[----:B------:R-:W-:Y:S04]  /*b5b0*/  STL [R1+0x5a8], R198 ;  /* 0x0005a8c601007387 */ /* 0x000fe80000100800 */
[----:B------:R-:W-:Y:S01]  /*b5c0*/  STL [R1+0x5a4], R197 ;  /* 0x0005a4c501007387 */ /* 0x000fe20000100800 */
[----:B---3--:R-:W-:Y:S02]  /*b5d0*/  @!P0 IMAD.MOV.U32 R112, RZ, RZ, R0 ;  /* 0x000000ffff708224 */ /* 0x008fe400078e0000 */
[----:B----4-:R-:W-:Y:S01]  /*b5e0*/  @!P0 IMAD.MOV.U32 R113, RZ, RZ, R2 ;  /* 0x000000ffff718224 */ /* 0x010fe200078e0002 */
[----:B--2---:R0:W-:Y:S04]  /*b5f0*/  STL [R1+0x64c], R138 ;  /* 0x00064c8a01007387 */ /* 0x0041e80000100800 */
[----:B------:R-:W2:Y:S04]  /*b600*/  LDL R0, [R1+0x570] ;  /* 0x0005700001007983 */ /* 0x000ea80000100800 */
[----:B------:R-:W3:Y:S04]  /*b610*/  LDL R6, [R1+0x9c] ;  /* 0x00009c0001067983 */ /* 0x000ee80000100800 */
[----:B0-----:R-:W4:Y:S04]  /*b620*/  LDL R138, [R1+0x98] ;  /* 0x00009800018a7983 */ /* 0x001f280000100800 */
[----:B------:R-:W3:Y:S04]  /*b630*/  LDL R3, [R1+0xd8] ;  /* 0x0000d80001037983 */ /* 0x000ee80000100800 */
[----:B------:R-:W4:Y:S04]  /*b640*/  LDL R2, [R1+0xdc] ;  /* 0x0000dc0001027983 */ /* 0x000f280000100800 */
[----:B------:R-:W4:Y:S04]  /*b650*/  LDL R5, [R1+0x58] ;  /* 0x0000580001057983 */ /* 0x000f280000100800 */
[----:B------:R-:W4:Y:S01]  /*b660*/  LDL R4, [R1+0x5c] ;  /* 0x00005c0001047983 */ /* 0x000f220000100800 */
[----:B------:R-:W-:-:S02]  /*b670*/  PRMT R139, RZ, 0x7610, R139 ;  /* 0x00007610ff8b7816 */ /* 0x000fc4000000008b */
[----:B------:R-:W-:Y:S02]  /*b680*/  LOP3.LUT R122, R122, 0xffff, RZ, 0xc0, !PT ;  /* 0x0000ffff7a7a7812 */ /* 0x000fe400078ec0ff */
[----:B------:R-:W-:Y:S02]  /*b690*/  LOP3.LUT R123, R123, 0xffff, RZ, 0xc0, !PT ;  /* 0x0000ffff7b7b7812 */ /* 0x000fe400078ec0ff */
[----:B------:R-:W-:Y:S01]  /*b6a0*/  LOP3.LUT R124, R124, 0xffff, RZ, 0xc0, !PT ;  /* 0x0000ffff7c7c7812 */ /* 0x000fe200078ec0ff */
[----:B------:R0:W4:Y:S01]  /*b6b0*/  @!P0 LDG.E.U8 R139, desc[UR14][R112.64] ;  /* 0x0000000e708b8981 */ /* 0x000122000c1e1100 */
        /* <DEDUP_REMOVED lines=13> */
[----:B------:R-:W-:Y:S02]  /*b790*/  PRMT R122, R122, 0x3340, R123 ;  /* 0x000033407a7a7816 */ /* 0x000fe4000000007b */
[----:B0-----:R-:W-:-:S02]  /*b7a0*/  PRMT R112, R124, 0x3340, R125 ;  /* 0x000033407c707816 */ /* 0x001fc4000000007d */
[----:B------:R-:W-:Y:S02]  /*b7b0*/  PRMT R126, R126, 0x3340, R127 ;  /* 0x000033407e7e7816 */ /* 0x000fe4000000007f */
[----:B------:R-:W-:Y:S02]  /*b7c0*/  PRMT R113, R128, 0x3340, R129 ;  /* 0x0000334080717816 */ /* 0x000fe40000000081 */
[----:B------:R-:W-:Y:S02]  /*b7d0*/  PRMT R130, R130, 0x3340, R131 ;  /* 0x0000334082827816 */ /* 0x000fe40000000083 */
[----:B------:R-:W-:Y:S02]  /*b7e0*/  PRMT R114, R132, 0x3340, R133 ;  /* 0x0000334084727816 */ /* 0x000fe40000000085 */
[----:B------:R-:W-:Y:S02]  /*b7f0*/  PRMT R134, R134, 0x3340, R135 ;  /* 0x0000334086867816 */ /* 0x000fe40000000087 */
[----:B------:R-:W-:-:S02]  /*b800*/  PRMT R115, R136, 0x3340, R137 ;  /* 0x0000334088737816 */ /* 0x000fc40000000089 */
[----:B------:R-:W-:Y:S02]  /*b810*/  PRMT R112, R122, 0x5410, R112 ;  /* 0x000054107a707816 */ /* 0x000fe40000000070 */
[----:B------:R-:W-:Y:S02]  /*b820*/  PRMT R113, R126, 0x5410, R113 ;  /* 0x000054107e717816 */ /* 0x000fe40000000071 */
[----:B------:R-:W-:Y:S02]  /*b830*/  PRMT R114, R130, 0x5410, R114 ;  /* 0x0000541082727816 */ /* 0x000fe40000000072 */
[----:B------:R-:W-:Y:S02]  /*b840*/  PRMT R115, R134, 0x5410, R115 ;  /* 0x0000541086737816 */ /* 0x000fe40000000073 */
[----:B------:R-:W-:Y:S02]  /*b850*/  PRMT R122, RZ, 0x7610, R122 ;  /* 0x00007610ff7a7816 */ /* 0x000fe4000000007a */
[----:B------:R-:W-:Y:S01]  /*b860*/  PRMT R123, RZ, 0x7610, R123 ;  /* 0x00007610ff7b7816 */ /* 0x000fe2000000007b */
[----:B--2---:R0:W-:Y:S01]  /*b870*/  STS.128 [R0+UR12], R112 ;  /* 0x0000007000007988 */ /* 0x0041e20008000c0c */
[----:B---3--:R-:W-:-:S02]  /*b880*/  @!P0 IMAD.MOV.U32 R125, RZ, RZ, R3 ;  /* 0x000000ffff7d8224 */ /* 0x008fc400078e0003 */
[----:B0-----:R-:W-:Y:S02]  /*b890*/  @!P0 IMAD.MOV.U32 R112, RZ, RZ, R6 ;  /* 0x000000ffff708224 */ /* 0x001fe400078e0006 */
[----:B----4-:R-:W-:Y:S02]  /*b8a0*/  @!P0 IMAD.MOV.U32 R113, RZ, RZ, R138 ;  /* 0x000000ffff718224 */ /* 0x010fe400078e008a */
[----:B------:R-:W-:Y:S01]  /*b8b0*/  @!P0 IMAD.MOV.U32 R124, RZ, RZ, R2 ;  /* 0x000000ffff7c8224 */ /* 0x000fe200078e0002 */
[----:B------:R-:W-:Y:S02]  /*b8c0*/  PRMT R115, RZ, 0x7610, R115 ;  /* 0x00007610ff737816 */ /* 0x000fe40000000073 */
[----:B------:R0:W2:Y:S04]  /*b8d0*/  @!P0 LDG.E.U8 R122, desc[UR14][R112.64] ;  /* 0x0000000e707a8981 */ /* 0x0000a8000c1e1100 */
[----:B------:R-:W3:Y:S01]  /*b8e0*/  @!P0 LDG.E.U8 R123, desc[UR14][R124.64] ;  /* 0x0000000e7c7b8981 */ /* 0x000ee2000c1e1100 */
[----:B0-----:R-:W-:-:S02]  /*b8f0*/  @!P0 IMAD.MOV.U32 R112, RZ, RZ, R4 ;  /* 0x000000ffff708224 */ /* 0x001fc400078e0004 */
[----:B------:R-:W-:-:S05]  /*b900*/  @!P0 IMAD.MOV.U32 R113, RZ, RZ, R5 ;  /* 0x000000ffff718224 */ /* 0x000fca00078e0005 */
[----:B------:R-:W4:Y:S04]  /*b910*/  @!P0 LDG.E.U8 R115, desc[UR14][R112.64] ;  /* 0x0000000e70738981 */ /* 0x000f28000c1e1100 */
[----:B------:R-:W-:Y:S04]  /*b920*/  STL [R1+0x650], R139 ;  /* 0x0006508b01007387 */ /* 0x000fe80000100800 */
[----:B------:R-:W4:Y:S04]  /*b930*/  LDL R3, [R1+0x18] ;  /* 0x0000180001037983 */ /* 0x000f280000100800 */
[----:B------:R-:W4:Y:S04]  /*b940*/  LDL R2, [R1+0x1c] ;  /* 0x00001c0001027983 */ /* 0x000f280000100800 */
[----:B---3--:R0:W-:Y:S04]  /*b950*/  STL [R1+0x654], R123 ;  /* 0x0006547b01007387 */ /* 0x0081e80000100800 */
[----:B------:R-:W3:Y:S04]  /*b960*/  LDL.LU R198, [R1+0x10] ;  /* 0x0000100001c67983 */ /* 0x000ee80000300800 */
[----:B------:R-:W3:Y:S04]  /*b970*/  LDL.LU R197, [R1+0x8] ;  /* 0x0000080001c57983 */ /* 0x000ee80000300800 */
[----:B------:R-:W3:Y:S04]  /*b980*/  LDL.LU R0, [R1] ;  /* 0x0000000001007983 */ /* 0x000ee80000300800 */
[----:B--2---:R1:W-:Y:S04]  /*b990*/  STL [R1+0x658], R122 ;  /* 0x0006587a01007387 */ /* 0x0043e80000100800 */
[----:B----4-:R2:W-:Y:S04]  /*b9a0*/  STL [R1+0x65c], R115 ;  /* 0x00065c7301007387 */ /* 0x0105e80000100800 */
[----:B------:R-:W4:Y:S04]  /*b9b0*/  LDL R138, [R1+0x110] ;  /* 0x00011000018a7983 */ /* 0x000f280000100800 */
[----:B0-----:R-:W3:Y:S01]  /*b9c0*/  LDL R123, [R1+0x114] ;  /* 0x00011400017b7983 */ /* 0x001ee20000100800 */
[----:B------:R-:W-:Y:S01]  /*b9d0*/  PRMT R114, RZ, 0x7610, R114 ;  /* 0x00007610ff727816 */ /* 0x000fe20000000072 */
[----:B------:R-:W-:-:S02]  /*b9e0*/  @!P0 IMAD.MOV.U32 R124, RZ, RZ, R2 ;  /* 0x000000ffff7c8224 */ /* 0x000fc400078e0002 */
[----:B------:R-:W-:Y:S01]  /*b9f0*/  @!P0 IMAD.MOV.U32 R125, RZ, RZ, R3 ;  /* 0x000000ffff7d8224 */ /* 0x000fe200078e0003 */
[----:B------:R-:W-:Y:S01]  /*ba00*/  PRMT R113, RZ, 0x7610, R113 ;  /* 0x00007610ff717816 */ /* 0x000fe20000000071 */
[----:B-1----:R-:W3:Y:S04]  /*ba10*/  LDL R122, [R1+0xd0] ;  /* 0x0000d000017a7983 */ /* 0x002ee80000100800 */
[----:B------:R0:W3:Y:S01]  /*ba20*/  @!P0 LDG.E.U8 R114, desc[UR14][R124.64] ;  /* 0x0000000e7c728981 */ /* 0x0000e2000c1e1100 */
[----:B------:R-:W-:Y:S02]  /*ba30*/  PRMT R112, RZ, 0x7610, R112 ;  /* 0x00007610ff707816 */ /* 0x000fe40000000070 */
[----:B------:R-:W-:Y:S01]  /*ba40*/  PRMT R126, RZ, 0x7610, R126 ;  /* 0x00007610ff7e7816 */ /* 0x000fe2000000007e */
[----:B--2---:R-:W2:Y:S01]  /*ba50*/  LDL R115, [R1+0xd4] ;  /* 0x0000d40001737983 */ /* 0x004ea20000100800 */
[----:B------:R-:W-:-:S03]  /*ba60*/  PRMT R127, RZ, 0x7610, R127 ;  /* 0x00007610ff7f7816 */ /* 0x000fc6000000007f */
[----:B------:R-:W2:Y:S01]  /*ba70*/  LDL R6, [R1+0x90] ;  /* 0x0000900001067983 */ /* 0x000ea20000100800 */
[----:B0-----:R-:W-:Y:S02]  /*ba80*/  @!P0 IMAD.MOV.U32 R124, RZ, RZ, R244 ;  /* 0x000000ffff7c8224 */ /* 0x001fe400078e00f4 */
[----:B------:R-:W-:Y:S01]  /*ba90*/  @!P0 IMAD.MOV.U32 R125, RZ, RZ, R243 ;  /* 0x000000ffff7d8224 */ /* 0x000fe200078e00f3 */
[----:B------:R-:W2:Y:S04]  /*baa0*/  LDL R5, [R1+0x94] ;  /* 0x0000940001057983 */ /* 0x000ea80000100800 */
[----:B------:R0:W2:Y:S04]  /*bab0*/  @!P0 LDG.E.U8 R113, desc[UR14][R124.64] ;  /* 0x0000000e7c718981 */ /* 0x0000a8000c1e1100 */
[----:B------:R-:W2:Y:S04]  /*bac0*/  LDL R4, [R1+0x50] ;  /* 0x0000500001047983 */ /* 0x000ea80000100800 */
[----:B------:R-:W2:Y:S01]  /*bad0*/  LDL R3, [R1+0x54] ;  /* 0x0000540001037983 */ /* 0x000ea20000100800 */
[----:B0-----:R-:W-:-:S02]  /*bae0*/  @!P0 IMAD.MOV.U32 R124, RZ, RZ, R228 ;  /* 0x000000ffff7c8224 */ /* 0x001fc400078e00e4 */
[----:B------:R-:W-:Y:S01]  /*baf0*/  @!P0 IMAD.MOV.U32 R125, RZ, RZ, R227 ;  /* 0x000000ffff7d8224 */ /* 0x000fe200078e00e3 */
[----:B------:R-:W2:Y:S04]  /*bb00*/  LDL R2, [R1+0x14] ;  /* 0x0000140001027983 */ /* 0x000ea80000100800 */
[----:B------:R0:W2:Y:S02]  /*bb10*/  @!P0 LDG.E.U8 R112, desc[UR14][R124.64] ;  /* 0x0000000e7c708981 */ /* 0x0000a4000c1e1100 */
[----:B0-----:R-:W-:Y:S02]  /*bb20*/  @!P0 IMAD.MOV.U32 R124, RZ, RZ, R212 ;  /* 0x000000ffff7c8224 */ /* 0x001fe400078e00d4 */
[----:B------:R-:W-:-:S05]  /*bb30*/  @!P0 IMAD.MOV.U32 R125, RZ, RZ, R211 ;  /* 0x000000ffff7d8224 */ /* 0x000fca00078e00d3 */
[----:B------:R4:W2:Y:S02]  /*bb40*/  @!P0 LDG.E.U8 R126, desc[UR14][R124.64] ;  /* 0x0000000e7c7e8981 */ /* 0x0008a4000c1e1100 */
[----:B----4-:R-:W-:Y:S02]  /*bb50*/  @!P0 IMAD.MOV.U32 R125, RZ, RZ, R138 ;  /* 0x000000ffff7d8224 */ /* 0x010fe400078e008a */
[----:B---3--:R-:W-:-:S05]  /*bb60*/  @!P0 IMAD.MOV.U32 R124, RZ, RZ, R123 ;  /* 0x000000ffff7c8224 */ /* 0x008fca00078e007b */
[----:B------:R2:W3:Y:S04]  /*bb70*/  @!P0 LDG.E.U8 R127, desc[UR14][R124.64] ;  /* 0x0000000e7c7f8981 */ /* 0x0004e8000c1e1100 */
[----:B------:R-:W-:Y:S04]  /*bb80*/  STL [R1+0x660], R114 ;  /* 0x0006607201007387 */ /* 0x000fe80000100800 */
[----:B------:R0:W-:Y:S01]  /*bb90*/  STL [R1+0x5b0], R244 ;  /* 0x0005b0f401007387 */ /* 0x0001e20000100800 */
[----:B------:R-:W-:Y:S01]  /*bba0*/  PRMT R128, RZ, 0x7610, R128 ;  /* 0x00007610ff807816 */ /* 0x000fe20000000080 */
[----:B--2---:R-:W-:-:S02]  /*bbb0*/  @!P0 IMAD.MOV.U32 R124, RZ, RZ, R115 ;  /* 0x000000ffff7c8224 */ /* 0x004fc400078e0073 */
[----:B------:R-:W-:Y:S01]  /*bbc0*/  @!P0 IMAD.MOV.U32 R125, RZ, RZ, R122 ;  /* 0x000000ffff7d8224 */ /* 0x000fe200078e007a */
[----:B------:R-:W-:-:S04]  /*bbd0*/  PRMT R129, RZ, 0x7610, R129 ;  /* 0x00007610ff817816 */ /* 0x000fc80000000081 */
[----:B------:R1:W2:Y:S04]  /*bbe0*/  @!P0 LDG.E.U8 R128, desc[UR14][R124.64] ;  /* 0x0000000e7c808981 */ /* 0x0002a8000c1e1100 */
[----:B0-----:R-:W4:Y:S04]  /*bbf0*/  LDL.LU R244, [R1+0x28] ;  /* 0x0000280001f47983 */ /* 0x001f280000300800 */
[----:B------:R0:W-:Y:S04]  /*bc00*/  STL [R1+0x5ac], R243 ;  /* 0x0005acf301007387 */ /* 0x0001e80000100800 */
[----:B0-----:R-:W2:Y:S04]  /*bc10*/  LDL.LU R243, [R1+0x20] ;  /* 0x0000200001f37983 */ /* 0x001ea80000300800 */
[----:B------:R-:W-:Y:S04]  /*bc20*/  STL [R1+0x664], R113 ;  /* 0x0006647101007387 */ /* 0x000fe80000100800 */
[----:B------:R0:W-:Y:S01]  /*bc30*/  STL [R1+0x5b8], R228 ;  /* 0x0005b8e401007387 */ /* 0x0001e20000100800 */
[----:B-1----:R-:W-:-:S02]  /*bc40*/  @!P0 IMAD.MOV.U32 R124, RZ, RZ, R5 ;  /* 0x000000ffff7c8224 */ /* 0x002fc400078e0005 */
[----:B------:R-:W-:Y:S01]  /*bc50*/  @!P0 IMAD.MOV.U32 R125, RZ, RZ, R6 ;  /* 0x000000ffff7d8224 */ /* 0x000fe200078e0006 */
[----:B------:R-:W-:-:S04]  /*bc60*/  PRMT R130, RZ, 0x7610, R130 ;  /* 0x00007610ff827816 */ /* 0x000fc80000000082 */
[----:B------:R1:W2:Y:S04]  /*bc70*/  @!P0 LDG.E.U8 R129, desc[UR14][R124.64] ;  /* 0x0000000e7c818981 */ /* 0x0002a8000c1e1100 */
[----:B0-----:R-:W2:Y:S04]  /*bc80*/  LDL.LU R228, [R1+0x30] ;  /* 0x0000300001e47983 */ /* 0x001ea80000300800 */
[----:B------:R0:W-:Y:S04]  /*bc90*/  STL [R1+0x5b4], R227 ;  /* 0x0005b4e301007387 */ /* 0x0001e80000100800 */
[----:B0-----:R-:W4:Y:S04]  /*bca0*/  LDL.LU R227, [R1+0x4] ;  /* 0x0000040001e37983 */ /* 0x001f280000300800 */
[----:B------:R-:W-:Y:S04]  /*bcb0*/  STL [R1+0x668], R112 ;  /* 0x0006687001007387 */ /* 0x000fe80000100800 */
[----:B------:R0:W-:Y:S01]  /*bcc0*/  STL [R1+0x5c0], R212 ;  /* 0x0005c0d401007387 */ /* 0x0001e20000100800 */
[----:B-1----:R-:W-:-:S03]  /*bcd0*/  @!P0 IMAD.MOV.U32 R124, RZ, RZ, R3 ;  /* 0x000000ffff7c8224 */ /* 0x002fc600078e0003 */
[----:B0-----:R-:W2:Y:S04]  /*bce0*/  LDL.LU R212, [R1+0x38] ;  /* 0x0000380001d47983 */ /* 0x001ea80000300800 */
[----:B------:R0:W-:Y:S01]  /*bcf0*/  STL [R1+0x5bc], R211 ;  /* 0x0005bcd301007387 */ /* 0x0001e20000100800 */
[----:B------:R-:W-:Y:S01]  /*bd00*/  @!P0 IMAD.MOV.U32 R125, RZ, RZ, R4 ;  /* 0x000000ffff7d8224 */ /* 0x000fe200078e0004 */
[----:B------:R-:W-:-:S04]  /*bd10*/  PRMT R131, RZ, 0x7610, R131 ;  /* 0x00007610ff837816 */ /* 0x000fc80000000083 */
[----:B------:R1:W2:Y:S04]  /*bd20*/  @!P0 LDG.E.U8 R130, desc[UR14][R124.64] ;  /* 0x0000000e7c828981 */ /* 0x0002a8000c1e1100 */
[----:B0-----:R-:W4:Y:S04]  /*bd30*/  LDL.LU R211, [R1+0xc] ;  /* 0x00000c0001d37983 */ /* 0x001f280000300800 */
[----:B------:R-:W-:Y:S01]  /*bd40*/  STL [R1+0x66c], R126 ;  /* 0x00066c7e01007387 */ /* 0x000fe20000100800 */
[----:B-1----:R-:W-:Y:S02]  /*bd50*/  @!P0 IMAD.MOV.U32 R124, RZ, RZ, R2 ;  /* 0x000000ffff7c8224 */ /* 0x002fe400078e0002 */
[----:B------:R-:W-:-:S05]  /*bd60*/  @!P0 IMAD.MOV.U32 R125, RZ, RZ, R198 ;  /* 0x000000ffff7d8224 */ /* 0x000fca00078e00c6 */
[----:B------:R0:W2:Y:S02]  /*bd70*/  @!P0 LDG.E.U8 R131, desc[UR14][R124.64] ;  /* 0x0000000e7c838981 */ /* 0x0000a4000c1e1100 */
[----:B0-----:R-:W-:Y:S02]  /*bd80*/  @!P0 IMAD.MOV.U32 R124, RZ, RZ, R242 ;  /* 0x000000ffff7c8224 */ /* 0x001fe400078e00f2 */
[----:B------:R-:W-:Y:S01]  /*bd90*/  @!P0 IMAD.MOV.U32 R125, RZ, RZ, R241 ;  /* 0x000000ffff7d8224 */ /* 0x000fe200078e00f1 */
[----:B---3--:R-:W-:Y:S04]  /*bda0*/  STL [R1+0x670], R127 ;  /* 0x0006707f01007387 */ /* 0x008fe80000100800 */
[----:B------:R-:W3:Y:S04]  /*bdb0*/  LDL R113, [R1+0x108] ;  /* 0x0001080001717983 */ /* 0x000ee80000100800 */
[----:B------:R-:W4:Y:S04]  /*bdc0*/  LDL R112, [R1+0x10c] ;  /* 0x00010c0001707983 */ /* 0x000f280000100800 */
[----:B------:R-:W2:Y:S04]  /*bdd0*/  LDL R6, [R1+0xc8] ;  /* 0x0000c80001067983 */ /* 0x000ea80000100800 */
[----:B------:R-:W2:Y:S04]  /*bde0*/  LDL R5, [R1+0xcc] ;  /* 0x0000cc0001057983 */ /* 0x000ea80000100800 */
[----:B------:R-:W2:Y:S04]  /*bdf0*/  LDL R4, [R1+0x88] ;  /* 0x0000880001047983 */ /* 0x000ea80000100800 */
[----:B------:R-:W2:Y:S04]  /*be00*/  LDL R3, [R1+0x8c] ;  /* 0x00008c0001037983 */ /* 0x000ea80000100800 */
[----:B------:R-:W2:Y:S04]  /*be10*/  LDL R2, [R1+0x4c] ;  /* 0x00004c0001027983 */ /* 0x000ea80000100800 */
[----:B------:R0:W-:Y:S04]  /*be20*/  STL [R1+0x5c4], R198 ;  /* 0x0005c4c601007387 */ /* 0x0001e80000100800 */
[----:B0-----:R-:W2:Y:S04]  /*be30*/  LDL.LU R198, [R1+0x40] ;  /* 0x0000400001c67983 */ /* 0x001ea80000300800 */
[----:B------:R0:W-:Y:S04]  /*be40*/  STL [R1+0x5cc], R242 ;  /* 0x0005ccf201007387 */ /* 0x0001e80000100800 */
[----:B0-----:R-:W2:Y:S04]  /*be50*/  LDL.LU R242, [R1+0x24] ;  /* 0x0000240001f27983 */ /* 0x001ea80000300800 */
[----:B------:R0:W-:Y:S04]  /*be60*/  STL [R1+0x5c8], R241 ;  /* 0x0005c8f101007387 */ /* 0x0001e80000100800 */
[----:B0-----:R-:W2:Y:S01]  /*be70*/  LDL.LU R241, [R1+0x48] ;  /* 0x0000480001f17983 */ /* 0x001ea20000300800 */
[----:B------:R-:W-:-:S02]  /*be80*/  PRMT R132, RZ, 0x7610, R132 ;  /* 0x00007610ff847816 */ /* 0x000fc40000000084 */
[----:B------:R-:W-:-:S04]  /*be90*/  PRMT R133, RZ, 0x7610, R133 ;  /* 0x00007610ff857816 */ /* 0x000fc80000000085 */
[----:B------:R0:W2:Y:S01]  /*bea0*/  @!P0 LDG.E.U8 R132, desc[UR14][R124.64] ;  /* 0x0000000e7c848981 */ /* 0x0000a2000c1e1100 */
[----:B------:R-:W-:Y:S01]  /*beb0*/  PRMT R134, RZ, 0x7610, R134 ;  /* 0x00007610ff867816 */ /* 0x000fe20000000086 */
[----:B0-----:R-:W-:Y:S02]  /*bec0*/  @!P0 IMAD.MOV.U32 R124, RZ, RZ, R226 ;  /* 0x000000ffff7c8224 */ /* 0x001fe400078e00e2 */
[----:B------:R-:W-:-:S05]  /*bed0*/  @!P0 IMAD.MOV.U32 R125, RZ, RZ, R225 ;  /* 0x000000ffff7d8224 */ /* 0x000fca00078e00e1 */
[----:B------:R0:W2:Y:S01]  /*bee0*/  @!P0 LDG.E.U8 R133, desc[UR14][R124.64] ;  /* 0x0000000e7c858981 */ /* 0x0000a2000c1e1100 */
[----:B------:R-:W-:Y:S01]  /*bef0*/  PRMT R135, RZ, 0x7610, R135 ;  /* 0x00007610ff877816 */ /* 0x000fe20000000087 */
[----:B0-----:R-:W-:Y:S02]  /*bf00*/  @!P0 IMAD.MOV.U32 R124, RZ, RZ, R210 ;  /* 0x000000ffff7c8224 */ /* 0x001fe400078e00d2 */
[----:B------:R-:W-:-:S05]  /*bf10*/  @!P0 IMAD.MOV.U32 R125, RZ, RZ, R209 ;  /* 0x000000ffff7d8224 */ /* 0x000fca00078e00d1 */
[----:B------:R3:W2:Y:S01]  /*bf20*/  @!P0 LDG.E.U8 R134, desc[UR14][R124.64] ;  /* 0x0000000e7c868981 */ /* 0x0006a2000c1e1100 */
[----:B------:R-:W-:Y:S02]  /*bf30*/  PRMT R136, RZ, 0x7610, R136 ;  /* 0x00007610ff887816 */ /* 0x000fe40000000088 */
[----:B------:R-:W-:Y:S01]  /*bf40*/  PRMT R137, RZ, 0x7610, R137 ;  /* 0x00007610ff897816 */ /* 0x000fe20000000089 */
[----:B------:R0:W-:Y:S01]  /*bf50*/  STL [R1+0x5d4], R226 ;  /* 0x0005d4e201007387 */ /* 0x0001e20000100800 */
[----:B------:R-:W-:-:S03]  /*bf60*/  PRMT R140, RZ, 0x7610, R140 ;  /* 0x00007610ff8c7816 */ /* 0x000fc6000000008c */
[----:B0-----:R-:W2:Y:S04]  /*bf70*/  LDL.LU R226, [R1+0x34] ;  /* 0x0000340001e27983 */ /* 0x001ea80000300800 */
[----:B------:R0:W-:Y:S01]  /*bf80*/  STL [R1+0x5d0], R225 ;  /* 0x0005d0e101007387 */ /* 0x0001e20000100800 */
[----:B------:R-:W-:-:S03]  /*bf90*/  PRMT R141, RZ, 0x7610, R141 ;  /* 0x00007610ff8d7816 */ /* 0x000fc6000000008d */
[----:B0-----:R-:W2:Y:S04]  /*bfa0*/  LDL.LU R225, [R1+0x2c] ;  /* 0x00002c0001e17983 */ /* 0x001ea80000300800 */
[----:B------:R0:W-:Y:S04]  /*bfb0*/  STL [R1+0x5dc], R210 ;  /* 0x0005dcd201007387 */ /* 0x0001e80000100800 */
[----:B0-----:R-:W2:Y:S04]  /*bfc0*/  LDL.LU R210, [R1+0x3c] ;  /* 0x00003c0001d27983 */ /* 0x001ea80000300800 */
[----:B------:R0:W-:Y:S04]  /*bfd0*/  STL [R1+0x5d8], R209 ;  /* 0x0005d8d101007387 */ /* 0x0001e80000100800 */
[----:B0-----:R-:W2:Y:S01]  /*bfe0*/  LDL.LU R209, [R1+0x60] ;  /* 0x0000600001d17983 */ /* 0x001ea20000300800 */
[----:B---3--:R-:W-:-:S02]  /*bff0*/  @!P0 IMAD.MOV.U32 R125, RZ, RZ, R113 ;  /* 0x000000ffff7d8224 */ /* 0x008fc400078e0071 */
[----:B----4-:R-:W-:-:S05]  /*c000*/  @!P0 IMAD.MOV.U32 R124, RZ, RZ, R112 ;  /* 0x000000ffff7c8224 */ /* 0x010fca00078e0070 */
[----:B------:R2:W3:Y:S02]  /*c010*/  @!P0 LDG.E.U8 R135, desc[UR14][R124.64] ;  /* 0x0000000e7c878981 */ /* 0x0004e4000c1e1100 */
[----:B--2---:R-:W-:Y:S02]  /*c020*/  @!P0 IMAD.MOV.U32 R124, RZ, RZ, R5 ;  /* 0x000000ffff7c8224 */ /* 0x004fe400078e0005 */
[----:B------:R-:W-:Y:S01]  /*c030*/  @!P0 IMAD.MOV.U32 R125, RZ, RZ, R6 ;  /* 0x000000ffff7d8224 */ /* 0x000fe200078e0006 */
[----:B------:R-:W2:Y:S04]  /*c040*/  LDL R5, [R1+0x104] ;  /* 0x0001040001057983 */ /* 0x000ea80000100800 */
[----:B------:R0:W4:Y:S04]  /*c050*/  @!P0 LDG.E.U8 R136, desc[UR14][R124.64] ;  /* 0x0000000e7c888981 */ /* 0x000128000c1e1100 */
[----:B------:R-:W3:Y:S01]  /*c060*/  LDL R6, [R1+0x100] ;  /* 0x0001000001067983 */ /* 0x000ee20000100800 */
[----:B0-----:R-:W-:-:S02]  /*c070*/  @!P0 IMAD.MOV.U32 R124, RZ, RZ, R3 ;  /* 0x000000ffff7c8224 */ /* 0x001fc400078e0003 */
[----:B------:R-:W-:Y:S01]  /*c080*/  @!P0 IMAD.MOV.U32 R125, RZ, RZ, R4 ;  /* 0x000000ffff7d8224 */ /* 0x000fe200078e0004 */
[----:B------:R-:W4:Y:S04]  /*c090*/  LDL R3, [R1+0xc4] ;  /* 0x0000c40001037983 */ /* 0x000f280000100800 */
[----:B------:R0:W4:Y:S04]  /*c0a0*/  @!P0 LDG.E.U8 R137, desc[UR14][R124.64] ;  /* 0x0000000e7c898981 */ /* 0x000128000c1e1100 */
[----:B------:R-:W4:Y:S01]  /*c0b0*/  LDL R4, [R1+0xc0] ;  /* 0x0000c00001047983 */ /* 0x000f220000100800 */
[----:B0-----:R-:W-:-:S03]  /*c0c0*/  @!P0 IMAD.MOV.U32 R124, RZ, RZ, R2 ;  /* 0x000000ffff7c8224 */ /* 0x001fc600078e0002 */
[----:B------:R-:W4:Y:S01]  /*c0d0*/  LDL R2, [R1+0x84] ;  /* 0x0000840001027983 */ /* 0x000f220000100800 */
[----:B------:R-:W-:-:S03]  /*c0e0*/  @!P0 IMAD.MOV.U32 R125, RZ, RZ, R241 ;  /* 0x000000ffff7d8224 */ /* 0x000fc600078e00f1 */
[----:B------:R0:W-:Y:S04]  /*c0f0*/  STL [R1+0x5e0], R241 ;  /* 0x0005e0f101007387 */ /* 0x0001e80000100800 */
[----:B------:R1:W4:Y:S04]  /*c100*/  @!P0 LDG.E.U8 R140, desc[UR14][R124.64] ;  /* 0x0000000e7c8c8981 */ /* 0x000328000c1e1100 */
[----:B0-----:R-:W4:Y:S01]  /*c110*/  LDL.LU R241, [R1+0x68] ;  /* 0x0000680001f17983 */ /* 0x001f220000300800 */
[----:B-1----:R-:W-:Y:S02]  /*c120*/  @!P0 IMAD.MOV.U32 R124, RZ, RZ, R211 ;  /* 0x000000ffff7c8224 */ /* 0x002fe400078e00d3 */
[----:B------:R-:W-:Y:S01]  /*c130*/  @!P0 IMAD.MOV.U32 R125, RZ, RZ, R197 ;  /* 0x000000ffff7d8224 */ /* 0x000fe200078e00c5 */
[----:B------:R0:W-:Y:S04]  /*c140*/  STL [R1+0x5e8], R211 ;  /* 0x0005e8d301007387 */ /* 0x0001e80000100800 */
[----:B------:R1:W4:Y:S04]  /*c150*/  @!P0 LDG.E.U8 R141, desc[UR14][R124.64] ;  /* 0x0000000e7c8d8981 */ /* 0x000328000c1e1100 */
[----:B0-----:R-:W4:Y:S04]  /*c160*/  LDL.LU R211, [R1+0x70] ;  /* 0x0000700001d37983 */ /* 0x001f280000300800 */
[----:B------:R0:W-:Y:S01]  /*c170*/  STL [R1+0x5e4], R197 ;  /* 0x0005e4c501007387 */ /* 0x0001e20000100800 */
[----:B-1----:R-:W-:-:S03]  /*c180*/  @!P0 IMAD.MOV.U32 R124, RZ, RZ, R240 ;  /* 0x000000ffff7c8224 */ /* 0x002fc600078e00f0 */
[----:B0-----:R-:W4:Y:S04]  /*c190*/  LDL.LU R197, [R1+0x44] ;  /* 0x0000440001c57983 */ /* 0x001f280000300800 */
[----:B------:R0:W-:Y:S04]  /*c1a0*/  STL [R1+0x5f0], R240 ;  /* 0x0005f0f001007387 */ /* 0x0001e80000100800 */
[----:B0-----:R-:W4:Y:S01]  /*c1b0*/  LDL.LU R240, [R1+0x80] ;  /* 0x0000800001f07983 */ /* 0x001f220000300800 */
[----:B------:R-:W-:Y:S01]  /*c1c0*/  PRMT R142, RZ, 0x7610, R142 ;  /* 0x00007610ff8e7816 */ /* 0x000fe2000000008e */
[----:B------:R-:W-:Y:S01]  /*c1d0*/  @!P0 IMAD.MOV.U32 R125, RZ, RZ, R239 ;  /* 0x000000ffff7d8224 */ /* 0x000fe200078e00ef */
[----:B------:R-:W-:-:S04]  /*c1e0*/  PRMT R143, RZ, 0x7610, R143 ;  /* 0x00007610ff8f7816 */ /* 0x000fc8000000008f */
[----:B------:R0:W4:Y:S01]  /*c1f0*/  @!P0 LDG.E.U8 R142, desc[UR14][R124.64] ;  /* 0x0000000e7c8e8981 */ /* 0x000122000c1e1100 */
[----:B------:R-:W-:Y:S01]  /*c200*/  PRMT R144, RZ, 0x7610, R144 ;  /* 0x00007610ff907816 */ /* 0x000fe20000000090 */
[----:B0-----:R-:W-:Y:S02]  /*c210*/  @!P0 IMAD.MOV.U32 R124, RZ, RZ, R224 ;  /* 0x000000ffff7c8224 */ /* 0x001fe400078e00e0 */
[----:B------:R-:W-:-:S05]  /*c220*/  @!P0 IMAD.MOV.U32 R125, RZ, RZ, R223 ;  /* 0x000000ffff7d8224 */ /* 0x000fca00078e00df */
[----:B------:R0:W4:Y:S01]  /*c230*/  @!P0 LDG.E.U8 R143, desc[UR14][R124.64] ;  /* 0x0000000e7c8f8981 */ /* 0x000122000c1e1100 */
[----:B------:R-:W-:Y:S01]  /*c240*/  PRMT R145, RZ, 0x7610, R145 ;  /* 0x00007610ff917816 */ /* 0x000fe20000000091 */
[----:B0-----:R-:W-:Y:S02]  /*c250*/  @!P0 IMAD.MOV.U32 R124, RZ, RZ, R208 ;  /* 0x000000ffff7c8224 */ /* 0x001fe400078e00d0 */
[----:B------:R-:W-:-:S05]  /*c260*/  @!P0 IMAD.MOV.U32 R125, RZ, RZ, R207 ;  /* 0x000000ffff7d8224 */ /* 0x000fca00078e00cf */
[----:B------:R2:W4:Y:S01]  /*c270*/  @!P0 LDG.E.U8 R144, desc[UR14][R124.64] ;  /* 0x0000000e7c908981 */ /* 0x000522000c1e1100 */
[----:B------:R-:W-:Y:S02]  /*c280*/  PRMT R146, RZ, 0x7610, R146 ;  /* 0x00007610ff927816 */ /* 0x000fe40000000092 */
[----:B------:R-:W-:Y:S01]  /*c290*/  PRMT R147, RZ, 0x7610, R147 ;  /* 0x00007610ff937816 */ /* 0x000fe20000000093 */
[----:B------:R0:W-:Y:S01]  /*c2a0*/  STL [R1+0x5ec], R239 ;  /* 0x0005ecef01007387 */ /* 0x0001e20000100800 */
[----:B------:R-:W-:-:S03]  /*c2b0*/  PRMT R148, RZ, 0x7610, R148 ;  /* 0x00007610ff947816 */ /* 0x000fc60000000094 */
[----:B0-----:R-:W4:Y:S04]  /*c2c0*/  LDL.LU R239, [R1+0x78] ;  /* 0x0000780001ef7983 */ /* 0x001f280000300800 */
[----:B------:R0:W-:Y:S01]  /*c2d0*/  STL [R1+0x5f8], R224 ;  /* 0x0005f8e001007387 */ /* 0x0001e20000100800 */
[----:B------:R-:W-:-:S03]  /*c2e0*/  PRMT R149, RZ, 0x7610, R149 ;  /* 0x00007610ff957816 */ /* 0x000fc60000000095 */
[----:B0-----:R-:W4:Y:S04]  /*c2f0*/  LDL.LU R224, [R1+0x6c] ;  /* 0x00006c0001e07983 */ /* 0x001f280000300800 */
[----:B------:R0:W-:Y:S04]  /*c300*/  STL [R1+0x5f4], R223 ;  /* 0x0005f4df01007387 */ /* 0x0001e80000100800 */
[----:B0-----:R-:W4:Y:S04]  /*c310*/  LDL.LU R223, [R1+0x64] ;  /* 0x0000640001df7983 */ /* 0x001f280000300800 */
[----:B------:R0:W-:Y:S04]  /*c320*/  STL [R1+0x600], R208 ;  /* 0x000600d001007387 */ /* 0x0001e80000100800 */
[----:B0-----:R-:W4:Y:S04]  /*c330*/  LDL.LU R208, [R1+0xa0] ;  /* 0x0000a00001d07983 */ /* 0x001f280000300800 */
[----:B------:R0:W-:Y:S01]  /*c340*/  STL [R1+0x5fc], R207 ;  /* 0x0005fccf01007387 */ /* 0x0001e20000100800 */
[----:B------:R-:W-:-:S03]  /*c350*/  PRMT R150, RZ, 0x7610, R150 ;  /* 0x00007610ff967816 */ /* 0x000fc60000000096 */
[----:B0-----:R-:W4:Y:S01]  /*c360*/  LDL.LU R207, [R1+0x74] ;  /* 0x0000740001cf7983 */ /* 0x001f220000300800 */
[----:B--2---:R-:W-:Y:S02]  /*c370*/  @!P0 IMAD.MOV.U32 R124, RZ, RZ, R5 ;  /* 0x000000ffff7c8224 */ /* 0x004fe400078e0005 */
[----:B---3--:R-:W-:-:S05]  /*c380*/  @!P0 IMAD.MOV.U32 R125, RZ, RZ, R6 ;  /* 0x000000ffff7d8224 */ /* 0x008fca00078e0006 */
[----:B------:R4:W2:Y:S02]  /*c390*/  @!P0 LDG.E.U8 R145, desc[UR14][R124.64] ;  /* 0x0000000e7c918981 */ /* 0x0008a4000c1e1100 */
[----:B----4-:R-:W-:Y:S02]  /*c3a0*/  @!P0 IMAD.MOV.U32 R124, RZ, RZ, R3 ;  /* 0x000000ffff7c8224 */ /* 0x010fe400078e0003 */
[----:B------:R-:W-:Y:S01]  /*c3b0*/  @!P0 IMAD.MOV.U32 R125, RZ, RZ, R4 ;  /* 0x000000ffff7d8224 */ /* 0x000fe200078e0004 */
[----:B------:R-:W3:Y:S04]  /*c3c0*/  LDL R3, [R1+0xfc] ;  /* 0x0000fc0001037983 */ /* 0x000ee80000100800 */
[----:B------:R0:W4:Y:S04]  /*c3d0*/  @!P0 LDG.E.U8 R146, desc[UR14][R124.64] ;  /* 0x0000000e7c928981 */ /* 0x000128000c1e1100 */
[----:B------:R-:W2:Y:S01]  /*c3e0*/  LDL R4, [R1+0xf8] ;  /* 0x0000f80001047983 */ /* 0x000ea20000100800 */
[----:B0-----:R-:W-:-:S03]  /*c3f0*/  @!P0 IMAD.MOV.U32 R124, RZ, RZ, R2 ;  /* 0x000000ffff7c8224 */ /* 0x001fc600078e0002 */
[----:B------:R-:W4:Y:S01]  /*c400*/  LDL R2, [R1+0xf4] ;  /* 0x0000f40001027983 */ /* 0x000f220000100800 */
[----:B------:R-:W-:-:S05]  /*c410*/  @!P0 IMAD.MOV.U32 R125, RZ, RZ, R240 ;  /* 0x000000ffff7d8224 */ /* 0x000fca00078e00f0 */
[----:B------:R0:W4:Y:S04]  /*c420*/  @!P0 LDG.E.U8 R147, desc[UR14][R124.64] ;  /* 0x0000000e7c938981 */ /* 0x000128000c1e1100 */
[----:B------:R1:W-:Y:S01]  /*c430*/  STL [R1+0x604], R240 ;  /* 0x000604f001007387 */ /* 0x0003e20000100800 */
[----:B0-----:R-:W-:Y:S02]  /*c440*/  @!P0 IMAD.MOV.U32 R124, RZ, RZ, R197 ;  /* 0x000000ffff7c8224 */ /* 0x001fe400078e00c5 */
[----:B------:R-:W-:Y:S01]  /*c450*/  @!P0 IMAD.MOV.U32 R125, RZ, RZ, R198 ;  /* 0x000000ffff7d8224 */ /* 0x000fe200078e00c6 */
[----:B-1----:R-:W4:Y:S04]  /*c460*/  LDL.LU R240, [R1+0x7c] ;  /* 0x00007c0001f07983 */ /* 0x002f280000300800 */
[----:B------:R0:W4:Y:S04]  /*c470*/  @!P0 LDG.E.U8 R148, desc[UR14][R124.64] ;  /* 0x0000000e7c948981 */ /* 0x000128000c1e1100 */
[----:B------:R1:W-:Y:S01]  /*c480*/  STL [R1+0x60c], R197 ;  /* 0x00060cc501007387 */ /* 0x0003e20000100800 */
[----:B0-----:R-:W-:-:S02]  /*c490*/  @!P0 IMAD.MOV.U32 R124, RZ, RZ, R227 ;  /* 0x000000ffff7c8224 */ /* 0x001fc400078e00e3 */
[----:B------:R-:W-:Y:S01]  /*c4a0*/  @!P0 IMAD.MOV.U32 R125, RZ, RZ, R0 ;  /* 0x000000ffff7d8224 */ /* 0x000fe200078e0000 */
[----:B-1----:R-:W4:Y:S04]  /*c4b0*/  LDL.LU R197, [R1+0xb0] ;  /* 0x0000b00001c57983 */ /* 0x002f280000300800 */
[----:B------:R0:W-:Y:S04]  /*c4c0*/  STL [R1+0x608], R198 ;  /* 0x000608c601007387 */ /* 0x0001e80000100800 */
[----:B------:R1:W4:Y:S04]  /*c4d0*/  @!P0 LDG.E.U8 R149, desc[UR14][R124.64] ;  /* 0x0000000e7c958981 */ /* 0x000328000c1e1100 */
[----:B0-----:R-:W4:Y:S04]  /*c4e0*/  LDL.LU R198, [R1+0xa8] ;  /* 0x0000a80001c67983 */ /* 0x001f280000300800 */
[----:B------:R0:W-:Y:S01]  /*c4f0*/  STL [R1+0x614], R227 ;  /* 0x000614e301007387 */ /* 0x0001e20000100800 */
[----:B-1----:R-:W-:-:S02]  /*c500*/  @!P0 IMAD.MOV.U32 R124, RZ, RZ, R238 ;  /* 0x000000ffff7c8224 */ /* 0x002fc400078e00ee */
[----:B------:R-:W-:-:S05]  /*c510*/  @!P0 IMAD.MOV.U32 R125, RZ, RZ, R237 ;  /* 0x000000ffff7d8224 */ /* 0x000fca00078e00ed */
[----:B------:R1:W4:Y:S04]  /*c520*/  @!P0 LDG.E.U8 R150, desc[UR14][R124.64] ;  /* 0x0000000e7c968981 */ /* 0x000328000c1e1100 */
[----:B0-----:R-:W4:Y:S04]  /*c530*/  LDL.LU R227, [R1+0xa4] ;  /* 0x0000a40001e37983 */ /* 0x001f280000300800 */
[----:B------:R0:W-:Y:S01]  /*c540*/  STL [R1+0x610], R0 ;  /* 0x0006100001007387 */ /* 0x0001e20000100800 */
[----:B-1----:R-:W-:-:S03]  /*c550*/  @!P0 IMAD.MOV.U32 R124, RZ, RZ, R222 ;  /* 0x000000ffff7c8224 */ /* 0x002fc600078e00de */
[----:B0-----:R-:W4:Y:S04]  /*c560*/  LDL.LU R0, [R1+0xb8] ;  /* 0x0000b80001007983 */ /* 0x001f280000300800 */
[----:B------:R0:W-:Y:S04]  /*c570*/  STL [R1+0x61c], R238 ;  /* 0x00061cee01007387 */ /* 0x0001e80000100800 */
[----:B0-----:R-:W4:Y:S04]  /*c580*/  LDL.LU R238, [R1+0xb4] ;  /* 0x0000b40001ee7983 */ /* 0x001f280000300800 */
[----:B------:R0:W-:Y:S04]  /*c590*/  STL [R1+0x618], R237 ;  /* 0x000618ed01007387 */ /* 0x0001e80000100800 */
[----:B0-----:R-:W4:Y:S04]  /*c5a0*/  LDL.LU R237, [R1+0xac] ;  /* 0x0000ac0001ed7983 */ /* 0x001f280000300800 */
[----:B------:R0:W-:Y:S04]  /*c5b0*/  STL [R1+0x624], R222 ;  /* 0x000624de01007387 */ /* 0x0001e80000100800 */
[----:B0-----:R-:W4:Y:S01]  /*c5c0*/  LDL.LU R222, [R1+0xbc] ;  /* 0x0000bc0001de7983 */ /* 0x001f220000300800 */
[----:B------:R-:W-:Y:S01]  /*c5d0*/  PRMT R151, RZ, 0x7610, R151 ;  /* 0x00007610ff977816 */ /* 0x000fe20000000097 */
[----:B------:R-:W-:Y:S01]  /*c5e0*/  @!P0 IMAD.MOV.U32 R125, RZ, RZ, R221 ;  /* 0x000000ffff7d8224 */ /* 0x000fe200078e00dd */
[----:B------:R-:W-:Y:S01]  /*c5f0*/  PRMT R152, RZ, 0x7610, R152 ;  /* 0x00007610ff987816 */ /* 0x000fe20000000098 */
[----:B------:R0:W-:Y:S04]  /*c600*/  STL [R1+0x620], R221 ;  /* 0x000620dd01007387 */ /* 0x0001e80000100800 */
[----:B------:R1:W4:Y:S01]  /*c610*/  @!P0 LDG.E.U8 R151, desc[UR14][R124.64] ;  /* 0x0000000e7c978981 */ /* 0x000322000c1e1100 */
[----:B------:R-:W-:-:S03]  /*c620*/  PRMT R153, RZ, 0x7610, R153 ;  /* 0x00007610ff997816 */ /* 0x000fc60000000099 */
[----:B0-----:R-:W4:Y:S01]  /*c630*/  LDL.LU R221, [R1+0xe0] ;  /* 0x0000e00001dd7983 */ /* 0x001f220000300800 */
[----:B-1----:R-:W-:-:S03]  /*c640*/  @!P0 IMAD.MOV.U32 R124, RZ, RZ, R206 ;  /* 0x000000ffff7c8224 */ /* 0x002fc600078e00ce */
[----:B------:R0:W-:Y:S01]  /*c650*/  STL [R1+0x62c], R206 ;  /* 0x00062cce01007387 */ /* 0x0001e20000100800 */
[----:B------:R-:W-:-:S05]  /*c660*/  @!P0 IMAD.MOV.U32 R125, RZ, RZ, R205 ;  /* 0x000000ffff7d8224 */ /* 0x000fca00078e00cd */
[----:B------:R3:W4:Y:S04]  /*c670*/  @!P0 LDG.E.U8 R152, desc[UR14][R124.64] ;  /* 0x0000000e7c988981 */ /* 0x000728000c1e1100 */
[----:B0-----:R-:W4:Y:S04]  /*c680*/  LDL.LU R206, [R1+0xf0] ;  /* 0x0000f00001ce7983 */ /* 0x001f280000300800 */
[----:B------:R0:W-:Y:S04]  /*c690*/  STL [R1+0x628], R205 ;  /* 0x000628cd01007387 */ /* 0x0001e80000100800 */
[----:B0-----:R-:W4:Y:S01]  /*c6a0*/  LDL.LU R205, [R1+0xe8] ;  /* 0x0000e80001cd7983 */ /* 0x001f220000300800 */
[----:B---3--:R-:W-:-:S02]  /*c6b0*/  @!P0 IMAD.MOV.U32 R124, RZ, RZ, R3 ;  /* 0x000000ffff7c8224 */ /* 0x008fc400078e0003 */
[----:B--2---:R-:W-:-:S05]  /*c6c0*/  @!P0 IMAD.MOV.U32 R125, RZ, RZ, R4 ;  /* 0x000000ffff7d8224 */ /* 0x004fca00078e0004 */
[----:B------:R4:W2:Y:S02]  /*c6d0*/  @!P0 LDG.E.U8 R153, desc[UR14][R124.64] ;  /* 0x0000000e7c998981 */ /* 0x0008a4000c1e1100 */
[----:B----4-:R-:W-:Y:S02]  /*c6e0*/  @!P0 IMAD.MOV.U32 R125, RZ, RZ, R0 ;  /* 0x000000ffff7d8224 */ /* 0x010fe400078e0000 */
[----:B------:R-:W-:Y:S01]  /*c6f0*/  @!P0 IMAD.MOV.U32 R124, RZ, RZ, R222 ;  /* 0x000000ffff7c8224 */ /* 0x000fe200078e00de */
[----:B------:R0:W-:Y:S04]  /*c700*/  STL [R1+0x634], R222 ;  /* 0x000634de01007387 */ /* 0x0001e80000100800 */
[----:B0-----:R-:W3:Y:S04]  /*c710*/  LDL.LU R222, [R1+0xec] ;  /* 0x0000ec0001de7983 */ /* 0x001ee80000300800 */
[----:B------:R0:W-:Y:S04]  /*c720*/  STL [R1+0x630], R0 ;  /* 0x0006300001007387 */ /* 0x0001e80000100800 */
[----:B0-----:R-:W4:Y:S01]  /*c730*/  LDL.LU R0, [R1+0xe4] ;  /* 0x0000e40001007983 */ /* 0x001f220000300800 */
        /* <DEDUP_REMOVED lines=24> */
[----:B------:R-:W-:Y:S01]  /*c8c0*/  LOP3.LUT R14, R14, 0xffff, RZ, 0xc0, !PT ;  /* 0x0000ffff0e0e7812 */ /* 0x000fe200078ec0ff */
[----:B0-----:R-:W-:Y:S02]  /*c8d0*/  @!P0 IMAD.MOV.U32 R124, RZ, RZ, R204 ;  /* 0x000000ffff7c8224 */ /* 0x001fe400078e00cc */
[----:B------:R-:W-:Y:S01]  /*c8e0*/  @!P0 IMAD.MOV.U32 R125, RZ, RZ, R203 ;  /* 0x000000ffff7d8224 */ /* 0x000fe200078e00cb */
[----:B------:R-:W-:-:S04]  /*c8f0*/  LOP3.LUT R104, R104, 0xffff, RZ, 0xc0, !PT ;  /* 0x0000ffff68687812 */ /* 0x000fc800078ec0ff */
[----:B------:R0:W2:Y:S01]  /*c900*/  @!P0 LDG.E.U8 R162, desc[UR14][R124.64] ;  /* 0x0000000e7ca28981 */ /* 0x0000a2000c1e1100 */
[----:B------:R-:W-:Y:S02]  /*c910*/  LOP3.LUT R15, R15, 0xffff, RZ, 0xc0, !PT ;  /* 0x0000ffff0f0f7812 */ /* 0x000fe400078ec0ff */
[----:B------:R-:W-:Y:S02]  /*c920*/  LOP3.LUT R97, R97, 0xffff, RZ, 0xc0, !PT ;  /* 0x0000ffff61617812 */ /* 0x000fe400078ec0ff */
[----:B------:R-:W-:Y:S01]  /*c930*/  PRMT R166, RZ, 0x7610, R166 ;  /* 0x00007610ffa67816 */ /* 0x000fe200000000a6 */
[----:B0-----:R-:W-:Y:S02]  /*c940*/  @!P0 IMAD.MOV.U32 R124, RZ, RZ, R2 ;  /* 0x000000ffff7c8224 */ /* 0x001fe400078e0002 */
[----:B------:R-:W-:Y:S01]  /*c950*/  @!P0 IMAD.MOV.U32 R125, RZ, RZ, R206 ;  /* 0x000000ffff7d8224 */ /* 0x000fe200078e00ce */
[----:B------:R-:W-:Y:S01]  /*c960*/  PRMT R4, R14, 0x3340, R104 ;  /* 0x000033400e047816 */ /* 0x000fe20000000068 */
[----:B------:R-:W-:Y:S01]  /*c970*/  @!P0 IMAD.MOV.U32 R14, RZ, RZ, R200 ;  /* 0x000000ffff0e8224 */ /* 0x000fe200078e00c8 */
[----:B------:R-:W-:-:S02]  /*c980*/  LOP3.LUT R16, R16, 0xffff, RZ, 0xc0, !PT ;  /* 0x0000ffff10107812 */ /* 0x000fc400078ec0ff */
[----:B------:R0:W2:Y:S01]  /*c990*/  @!P0 LDG.E.U8 R164, desc[UR14][R124.64] ;  /* 0x0000000e7ca48981 */ /* 0x0000a2000c1e1100 */
[----:B------:R-:W-:Y:S02]  /*c9a0*/  LOP3.LUT R103, R103, 0xffff, RZ, 0xc0, !PT ;  /* 0x0000ffff67677812 */ /* 0x000fe400078ec0ff */
[----:B------:R-:W-:Y:S01]  /*c9b0*/  PRMT R2, R15, 0x3340, R97 ;  /* 0x000033400f027816 */ /* 0x000fe20000000061 */
[----:B------:R-:W-:Y:S01]  /*c9c0*/  @!P0 IMAD.MOV.U32 R15, RZ, RZ, R199 ;  /* 0x000000ffff0f8224 */ /* 0x000fe200078e00c7 */
[----:B------:R-:W-:Y:S02]  /*c9d0*/  PRMT R104, RZ, 0x7610, R104 ;  /* 0x00007610ff687816 */ /* 0x000fe40000000068 */
[----:B------:R-:W-:Y:S02]  /*c9e0*/  LOP3.LUT R17, R17, 0xffff, RZ, 0xc0, !PT ;  /* 0x0000ffff11117812 */ /* 0x000fe400078ec0ff */
[----:B------:R-:W-:Y:S01]  /*c9f0*/  LOP3.LUT R96, R96, 0xffff, RZ, 0xc0, !PT ;  /* 0x0000ffff60607812 */ /* 0x000fe200078ec0ff */
[----:B0-----:R-:W-:Y:S01]  /*ca00*/  @!P0 IMAD.MOV.U32 R124, RZ, RZ, R238 ;  /* 0x000000ffff7c8224 */ /* 0x001fe200078e00ee */
[----:B------:R-:W-:Y:S01]  /*ca10*/  LOP3.LUT R13, R13, 0xffff, RZ, 0xc0, !PT ;  /* 0x0000ffff0d0d7812 */ /* 0x000fe200078ec0ff */
[----:B------:R-:W-:Y:S01]  /*ca20*/  @!P0 IMAD.MOV.U32 R125, RZ, RZ, R197 ;  /* 0x000000ffff7d8224 */ /* 0x000fe200078e00c5 */
[----:B------:R-:W-:Y:S01]  /*ca30*/  LOP3.LUT R98, R98, 0xffff, RZ, 0xc0, !PT ;  /* 0x0000ffff62627812 */ /* 0x000fe200078ec0ff */
[----:B------:R0:W2:Y:S01]  /*ca40*/  @!P0 LDG.E.U8 R104, desc[UR14][R14.64] ;  /* 0x0000000e0e688981 */ /* 0x0000a2000c1e1100 */
[----:B------:R-:W-:Y:S01]  /*ca50*/  PRMT R3, R16, 0x3340, R103 ;  /* 0x0000334010037816 */ /* 0x000fe20000000067 */
[----:B------:R-:W-:Y:S01]  /*ca60*/  @!P0 IMAD.MOV.U32 R16, RZ, RZ, R232 ;  /* 0x000000ffff108224 */ /* 0x000fe200078e00e8 */
[----:B------:R-:W-:Y:S01]  /*ca70*/  PRMT R168, RZ, 0x7610, R168 ;  /* 0x00007610ffa87816 */ /* 0x000fe200000000a8 */
[----:B------:R1:W2:Y:S01]  /*ca80*/  @!P0 LDG.E.U8 R166, desc[UR14][R124.64] ;  /* 0x0000000e7ca68981 */ /* 0x0002a2000c1e1100 */
[----:B------:R-:W-:Y:S01]  /*ca90*/  PRMT R139, R17, 0x3340, R96 ;  /* 0x00003340118b7816 */ /* 0x000fe20000000060 */
[----:B------:R-:W-:Y:S01]  /*caa0*/  @!P0 IMAD.MOV.U32 R17, RZ, RZ, R231 ;  /* 0x000000ffff118224 */ /* 0x000fe200078e00e7 */
[----:B------:R-:W-:-:S02]  /*cab0*/  PRMT R103, RZ, 0x7610, R103 ;  /* 0x00007610ff677816 */ /* 0x000fc40000000067 */
[--C-:B------:R-:W-:Y:S01]  /*cac0*/  PRMT R5, R13, 0x3340, R98.reuse ;  /* 0x000033400d057816 */ /* 0x100fe20000000062 */
[----:B0-----:R-:W-:Y:S01]  /*cad0*/  @!P0 IMAD.MOV.U32 R15, RZ, RZ, R221 ;  /* 0x000000ffff0f8224 */ /* 0x001fe200078e00dd */
[----:B------:R-:W-:Y:S02]  /*cae0*/  PRMT R98, RZ, 0x7610, R98 ;  /* 0x00007610ff627816 */ /* 0x000fe40000000062 */
[----:B------:R-:W-:Y:S01]  /*caf0*/  LOP3.LUT R10, R10, 0xffff, RZ, 0xc0, !PT ;  /* 0x0000ffff0a0a7812 */ /* 0x000fe200078ec0ff */
[----:B-1----:R-:W-:Y:S01]  /*cb00*/  @!P0 IMAD.MOV.U32 R124, RZ, RZ, R207 ;  /* 0x000000ffff7c8224 */ /* 0x002fe200078e00cf */
[----:B------:R-:W-:Y:S01]  /*cb10*/  LOP3.LUT R106, R106, 0xffff, RZ, 0xc0, !PT ;  /* 0x0000ffff6a6a7812 */ /* 0x000fe200078ec0ff */
[----:B------:R-:W-:Y:S01]  /*cb20*/  @!P0 IMAD.MOV.U32 R125, RZ, RZ, R211 ;  /* 0x000000ffff7d8224 */ /* 0x000fe200078e00d3 */
[----:B------:R-:W-:Y:S01]  /*cb30*/  LOP3.LUT R11, R11, 0xffff, RZ, 0xc0, !PT ;  /* 0x0000ffff0b0b7812 */ /* 0x000fe200078ec0ff */
[----:B------:R0:W2:Y:S01]  /*cb40*/  @!P0 LDG.E.U8 R103, desc[UR14][R16.64] ;  /* 0x0000000e10678981 */ /* 0x0000a2000c1e1100 */
[----:B------:R-:W-:-:S02]  /*cb50*/  LOP3.LUT R99, R99, 0xffff, RZ, 0xc0, !PT ;  /* 0x0000ffff63637812 */ /* 0x000fc400078ec0ff */
[----:B------:R-:W-:Y:S01]  /*cb60*/  PRMT R97, RZ, 0x7610, R97 ;  /* 0x00007610ff617816 */ /* 0x000fe20000000061 */
[----:B------:R1:W2:Y:S01]  /*cb70*/  @!P0 LDG.E.U8 R168, desc[UR14][R124.64] ;  /* 0x0000000e7ca88981 */ /* 0x0002a2000c1e1100 */
[----:B------:R-:W-:Y:S02]  /*cb80*/  LOP3.LUT R18, R18, 0xffff, RZ, 0xc0, !PT ;  /* 0x0000ffff12127812 */ /* 0x000fe400078ec0ff */
[----:B------:R-:W-:Y:S02]  /*cb90*/  LOP3.LUT R110, R110, 0xffff, RZ, 0xc0, !PT ;  /* 0x0000ffff6e6e7812 */ /* 0x000fe400078ec0ff */
[----:B------:R-:W-:Y:S01]  /*cba0*/  LOP3.LUT R19, R19, 0xffff, RZ, 0xc0, !PT ;  /* 0x0000ffff13137812 */ /* 0x000fe200078ec0ff */
[----:B0-----:R-:W-:Y:S01]  /*cbb0*/  @!P0 IMAD.MOV.U32 R16, RZ, RZ, R216 ;  /* 0x000000ffff108224 */ /* 0x001fe200078e00d8 */
[----:B------:R-:W-:Y:S01]  /*cbc0*/  LOP3.LUT R95, R95, 0xffff, RZ, 0xc0, !PT ;  /* 0x0000ffff5f5f7812 */ /* 0x000fe200078ec0ff */
[----:B------:R-:W-:Y:S01]  /*cbd0*/  @!P0 IMAD.MOV.U32 R17, RZ, RZ, R215 ;  /* 0x000000ffff118224 */ /* 0x000fe200078e00d7 */
[----:B-1----:R-:W-:Y:S01]  /*cbe0*/  PRMT R125, R10, 0x3340, R106 ;  /* 0x000033400a7d7816 */ /* 0x002fe2000000006a */
[----:B------:R-:W-:Y:S01]  /*cbf0*/  @!P0 IMAD.MOV.U32 R10, RZ, RZ, R242 ;  /* 0x000000ffff0a8224 */ /* 0x000fe200078e00f2 */
[----:B------:R-:W-:-:S02]  /*cc00*/  PRMT R106, RZ, 0x7610, R106 ;  /* 0x00007610ff6a7816 */ /* 0x000fc4000000006a */
[----:B------:R0:W2:Y:S01]  /*cc10*/  @!P0 LDG.E.U8 R97, desc[UR14][R16.64] ;  /* 0x0000000e10618981 */ /* 0x0000a2000c1e1100 */
[----:B------:R-:W-:Y:S02]  /*cc20*/  LOP3.LUT R9, R9, 0xffff, RZ, 0xc0, !PT ;  /* 0x0000ffff09097812 */ /* 0x000fe400078ec0ff */
[----:B------:R-:W-:Y:S02]  /*cc30*/  LOP3.LUT R100, R100, 0xffff, RZ, 0xc0, !PT ;  /* 0x0000ffff64647812 */ /* 0x000fe400078ec0ff */
[----:B------:R-:W-:Y:S02]  /*cc40*/  LOP3.LUT R8, R8, 0xffff, RZ, 0xc0, !PT ;  /* 0x0000ffff08087812 */ /* 0x000fe400078ec0ff */
[----:B------:R-:W-:Y:S02]  /*cc50*/  LOP3.LUT R101, R101, 0xffff, RZ, 0xc0, !PT ;  /* 0x0000ffff65657812 */ /* 0x000fe400078ec0ff */
[----:B------:R-:W-:Y:S01]  /*cc60*/  PRMT R138, R18, 0x3340, R110 ;  /* 0x00003340128a7816 */ /* 0x000fe2000000006e */
[----:B------:R-:W-:Y:S01]  /*cc70*/  @!P0 IMAD.MOV.U32 R18, RZ, RZ, R225 ;  /* 0x000000ffff128224 */ /* 0x000fe200078e00e1 */
[----:B------:R-:W-:-:S02]  /*cc80*/  LOP3.LUT R89, R89, 0xffff, RZ, 0xc0, !PT ;  /* 0x0000ffff59597812 */ /* 0x000fc400078ec0ff */
[----:B------:R-:W-:Y:S02]  /*cc90*/  LOP3.LUT R92, R92, 0xffff, RZ, 0xc0, !PT ;  /* 0x0000ffff5c5c7812 */ /* 0x000fe400078ec0ff */
[----:B------:R-:W-:Y:S01]  /*cca0*/  PRMT R122, R19, 0x3340, R95 ;  /* 0x00003340137a7816 */ /* 0x000fe2000000005f */
[----:B------:R-:W-:Y:S01]  /*ccb0*/  @!P0 IMAD.MOV.U32 R19, RZ, RZ, R244 ;  /* 0x000000ffff138224 */ /* 0x000fe200078e00f4 */
[----:B------:R-:W-:Y:S02]  /*ccc0*/  PRMT R110, RZ, 0x7610, R110 ;  /* 0x00007610ff6e7816 */ /* 0x000fe4000000006e */
[----:B------:R-:W-:Y:S02]  /*ccd0*/  LOP3.LUT R90, R90, 0xffff, RZ, 0xc0, !PT ;  /* 0x0000ffff5a5a7812 */ /* 0x000fe400078ec0ff */
[----:B------:R-:W-:Y:S02]  /*cce0*/  LOP3.LUT R91, R91, 0xffff, RZ, 0xc0, !PT ;  /* 0x0000ffff5b5b7812 */ /* 0x000fe400078ec0ff */
[----:B0-----:R-:W-:-:S02]  /*ccf0*/  PRMT R16, R9, 0x3340, R100 ;  /* 0x0000334009107816 */ /* 0x001fc40000000064 */
[----:B------:R-:W-:Y:S01]  /*cd00*/  PRMT R17, R8, 0x3340, R101 ;  /* 0x0000334008117816 */ /* 0x000fe20000000065 */
[----:B------:R-:W-:Y:S01]  /*cd10*/  @!P0 IMAD.MOV.U32 R8, RZ, RZ, R214 ;  /* 0x000000ffff088224 */ /* 0x000fe200078e00d6 */
[----:B------:R-:W-:Y:S01]  /*cd20*/  LOP3.LUT R23, R23, 0xffff, RZ, 0xc0, !PT ;  /* 0x0000ffff17177812 */ /* 0x000fe200078ec0ff */
[----:B------:R-:W-:Y:S01]  /*cd30*/  @!P0 IMAD.MOV.U32 R9, RZ, RZ, R213 ;  /* 0x000000ffff098224 */ /* 0x000fe200078e00d5 */
[----:B------:R-:W-:Y:S01]  /*cd40*/  LOP3.LUT R93, R93, 0xffff, RZ, 0xc0, !PT ;  /* 0x0000ffff5d5d7812 */ /* 0x000fe200078ec0ff */
[----:B------:R0:W2:Y:S01]  /*cd50*/  @!P0 LDG.E.U8 R110, desc[UR14][R18.64] ;  /* 0x0000000e126e8981 */ /* 0x0000a2000c1e1100 */
[----:B------:R-:W-:Y:S02]  /*cd60*/  PRMT R100, RZ, 0x7610, R100 ;  /* 0x00007610ff647816 */ /* 0x000fe40000000064 */
[----:B------:R-:W-:Y:S02]  /*cd70*/  PRMT R101, RZ, 0x7610, R101 ;  /* 0x00007610ff657816 */ /* 0x000fe40000000065 */
[----:B------:R-:W-:-:S02]  /*cd80*/  LOP3.LUT R88, R88, 0xffff, RZ, 0xc0, !PT ;  /* 0x0000ffff58587812 */ /* 0x000fc400078ec0ff */
[----:B------:R-:W-:Y:S02]  /*cd90*/  LOP3.LUT R102, R102, 0xffff, RZ, 0xc0, !PT ;  /* 0x0000ffff66667812 */ /* 0x000fe400078ec0ff */
[----:B------:R-:W-:Y:S02]  /*cda0*/  LOP3.LUT R196, R196, 0xffff, RZ, 0xc0, !PT ;  /* 0x0000ffffc4c47812 */ /* 0x000fe400078ec0ff */
[----:B------:R-:W-:Y:S02]  /*cdb0*/  LOP3.LUT R107, R107, 0xffff, RZ, 0xc0, !PT ;  /* 0x0000ffff6b6b7812 */ /* 0x000fe400078ec0ff */
[----:B------:R-:W-:Y:S02]  /*cdc0*/  PRMT R127, R89, 0x3340, R92 ;  /* 0x00003340597f7816 */ /* 0x000fe4000000005c */
[----:B------:R-:W-:Y:S01]  /*cdd0*/  PRMT R126, R90, 0x3340, R91 ;  /* 0x000033405a7e7816 */ /* 0x000fe2000000005b */
[----:B0-----:R-:W-:Y:S01]  /*cde0*/  @!P0 IMAD.MOV.U32 R18, RZ, RZ, R248 ;  /* 0x000000ffff128224 */ /* 0x001fe200078e00f8 */
[----:B------:R-:W-:Y:S01]  /*cdf0*/  PRMT R112, R23, 0x3340, R93 ;  /* 0x0000334017707816 */ /* 0x000fe2000000005d */
[----:B------:R-:W-:Y:S01]  /*ce00*/  @!P0 IMAD.MOV.U32 R19, RZ, RZ, R247 ;  /* 0x000000ffff138224 */ /* 0x000fe200078e00f7 */
[----:B------:R-:W-:Y:S01]  /*ce10*/  LOP3.LUT R21, R21, 0xffff, RZ, 0xc0, !PT ;  /* 0x0000ffff15157812 */ /* 0x000fe200078ec0ff */
[----:B------:R0:W2:Y:S01]  /*ce20*/  @!P0 LDG.E.U8 R101, desc[UR14][R8.64] ;  /* 0x0000000e08658981 */ /* 0x0000a2000c1e1100 */
[----:B------:R-:W-:-:S02]  /*ce30*/  LOP3.LUT R94, R94, 0xffff, RZ, 0xc0, !PT ;  /* 0x0000ffff5e5e7812 */ /* 0x000fc400078ec0ff */
[----:B------:R-:W-:Y:S02]  /*ce40*/  PRMT R96, RZ, 0x7610, R96 ;  /* 0x00007610ff607816 */ /* 0x000fe40000000060 */
[----:B------:R-:W-:Y:S02]  /*ce50*/  PRMT R113, R88, 0x3340, R102 ;  /* 0x0000334058717816 */ /* 0x000fe40000000066 */
[----:B------:R-:W-:Y:S02]  /*ce60*/  LOP3.LUT R22, R22, 0xffff, RZ, 0xc0, !PT ;  /* 0x0000ffff16167812 */ /* 0x000fe400078ec0ff */
[----:B------:R-:W-:Y:S01]  /*ce70*/  LOP3.LUT R108, R108, 0xffff, RZ, 0xc0, !PT ;  /* 0x0000ffff6c6c7812 */ /* 0x000fe200078ec0ff */
[----:B------:R1:W2:Y:S01]  /*ce80*/  @!P0 LDG.E.U8 R96, desc[UR14][R18.64] ;  /* 0x0000000e12608981 */ /* 0x0002a2000c1e1100 */
[--C-:B------:R-:W-:Y:S02]  /*ce90*/  PRMT R196, R196, 0x3340, R107.reuse ;  /* 0x00003340c4c47816 */ /* 0x100fe4000000006b */
[----:B------:R-:W-:-:S02]  /*cea0*/  PRMT R107, RZ, 0x7610, R107 ;  /* 0x00007610ff6b7816 */ /* 0x000fc4000000006b */
[----:B------:R-:W-:Y:S02]  /*ceb0*/  LOP3.LUT R120, R120, 0xffff, RZ, 0xc0, !PT ;  /* 0x0000ffff78787812 */ /* 0x000fe400078ec0ff */
[----:B------:R-:W-:Y:S02]  /*cec0*/  LOP3.LUT R111, R111, 0xffff, RZ, 0xc0, !PT ;  /* 0x0000ffff6f6f7812 */ /* 0x000fe400078ec0ff */
[----:B------:R-:W-:Y:S02]  /*ced0*/  LOP3.LUT R119, R119, 0xffff, RZ, 0xc0, !PT ;  /* 0x0000ffff77777812 */ /* 0x000fe400078ec0ff */
[----:B------:R-:W-:Y:S02]  /*cee0*/  LOP3.LUT R121, R121, 0xffff, RZ, 0xc0, !PT ;  /* 0x0000ffff79797812 */ /* 0x000fe400078ec0ff */
[----:B0-----:R-:W-:Y:S02]  /*cef0*/  PRMT R8, R126, 0x5410, R127 ;  /* 0x000054107e087816 */ /* 0x001fe4000000007f */
[----:B------:R-:W-:Y:S01]  /*cf00*/  PRMT R114, R21, 0x3340, R94 ;  /* 0x0000334015727816 */ /* 0x000fe2000000005e */
[----:B------:R-:W2:Y:S01]  /*cf10*/  LDL.LU R127, [R1+0x670] ;  /* 0x00067000017f7983 */ /* 0x000ea20000300800 */
[----:B------:R-:W-:-:S02]  /*cf20*/  LOP3.LUT R7, R7, 0xffff, RZ, 0xc0, !PT ;  /* 0x0000ffff07077812 */ /* 0x000fc400078ec0ff */
[----:B------:R-:W-:Y:S01]  /*cf30*/  LOP3.LUT R118, R118, 0xffff, RZ, 0xc0, !PT ;  /* 0x0000ffff76767812 */ /* 0x000fe200078ec0ff */
[----:B------:R-:W2:Y:S01]  /*cf40*/  LDL.LU R126, [R1+0x66c] ;  /* 0x00066c00017e7983 */ /* 0x000ea20000300800 */
[----:B------:R-:W-:Y:S02]  /*cf50*/  PRMT R115, R22, 0x3340, R108 ;  /* 0x0000334016737816 */ /* 0x000fe4000000006c */
[----:B------:R-:W-:Y:S02]  /*cf60*/  PRMT R9, R113, 0x5410, R112 ;  /* 0x0000541071097816 */ /* 0x000fe40000000070 */
[----:B------:R-:W-:Y:S01]  /*cf70*/  LOP3.LUT R117, R117, 0xffff, RZ, 0xc0, !PT ;  /* 0x0000ffff75757812 */ /* 0x000fe200078ec0ff */
[----:B------:R-:W2:Y:S01]  /*cf80*/  LDL.LU R112, [R1+0x668] ;  /* 0x0006680001707983 */ /* 0x000ea20000300800 */
[----:B------:R-:W-:Y:S02]  /*cf90*/  LOP3.LUT R116, R116, 0xffff, RZ, 0xc0, !PT ;  /* 0x0000ffff74747812 */ /* 0x000fe400078ec0ff */
[----:B-1----:R-:W-:Y:S01]  /*cfa0*/  PRMT R19, R120, 0x3340, R121 ;  /* 0x0000334078137816 */ /* 0x002fe20000000079 */
[----:B------:R-:W2:Y:S01]  /*cfb0*/  LDL.LU R113, [R1+0x664] ;  /* 0x0006640001717983 */ /* 0x000ea20000300800 */
[----:B------:R-:W-:-:S02]  /*cfc0*/  PRMT R7, R7, 0x3340, R111 ;  /* 0x0000334007077816 */ /* 0x000fc4000000006f */
[----:B------:R-:W-:Y:S01]  /*cfd0*/  PRMT R118, R118, 0x3340, R119 ;  /* 0x0000334076767816 */ /* 0x000fe20000000077 */
[----:B------:R-:W2:Y:S01]  /*cfe0*/  LDL R120, [R1+0x56c] ;  /* 0x00056c0001787983 */ /* 0x000ea20000100800 */
[----:B------:R-:W-:-:S03]  /*cff0*/  PRMT R18, R116, 0x3340, R117 ;  /* 0x0000334074127816 */ /* 0x000fc60000000075 */
[----:B------:R-:W2:Y:S04]  /*d000*/  LDL R111, [R1+0x568] ;  /* 0x00056800016f7983 */ /* 0x000ea80000100800 */
[----:B------:R-:W2:Y:S01]  /*d010*/  LDL R119, [R1+0x564] ;  /* 0x0005640001777983 */ /* 0x000ea20000100800 */
[----:B----4-:R-:W-:-:S05]  /*d020*/  @!P0 IMAD.MOV.U32 R14, RZ, RZ, R0 ;  /* 0x000000ffff0e8224 */ /* 0x010fca00078e0000 */
[----:B------:R0:W4:Y:S02]  /*d030*/  @!P0 LDG.E.U8 R98, desc[UR14][R14.64] ;  /* 0x0000000e0e628981 */ /* 0x000124000c1e1100 */
[----:B0-----:R-:W-:Y:S01]  /*d040*/  PRMT R15, R11, 0x3340, R99 ;  /* 0x000033400b0f7816 */ /* 0x001fe20000000063 */
[----:B------:R-:W-:-:S05]  /*d050*/  @!P0 IMAD.MOV.U32 R11, RZ, RZ, R243 ;  /* 0x000000ffff0b8224 */ /* 0x000fca00078e00f3 */
[----:B------:R0:W4:Y:S02]  /*d060*/  @!P0 LDG.E.U8 R106, desc[UR14][R10.64] ;  /* 0x0000000e0a6a8981 */ /* 0x000124000c1e1100 */
[----:B0-----:R-:W-:Y:S02]  /*d070*/  @!P0 IMAD.MOV.U32 R10, RZ, RZ, R246 ;  /* 0x000000ffff0a8224 */ /* 0x001fe400078e00f6 */
[----:B------:R-:W-:-:S05]  /*d080*/  @!P0 IMAD.MOV.U32 R11, RZ, RZ, R245 ;  /* 0x000000ffff0b8224 */ /* 0x000fca00078e00f5 */
[----:B------:R0:W4:Y:S02]  /*d090*/  @!P0 LDG.E.U8 R100, desc[UR14][R10.64] ;  /* 0x0000000e0a648981 */ /* 0x000124000c1e1100 */
[----:B0-----:R-:W-:Y:S02]  /*d0a0*/  @!P0 IMAD.MOV.U32 R10, RZ, RZ, R230 ;  /* 0x000000ffff0a8224 */ /* 0x001fe400078e00e6 */
[----:B------:R-:W-:-:S05]  /*d0b0*/  @!P0 IMAD.MOV.U32 R11, RZ, RZ, R229 ;  /* 0x000000ffff0b8224 */ /* 0x000fca00078e00e5 */
[----:B------:R0:W4:Y:S02]  /*d0c0*/  @!P0 LDG.E.U8 R107, desc[UR14][R10.64] ;  /* 0x0000000e0a6b8981 */ /* 0x000124000c1e1100 */
[----:B0-----:R-:W-:Y:S02]  /*d0d0*/  PRMT R10, R115, 0x5410, R114 ;  /* 0x00005410730a7816 */ /* 0x001fe40000000072 */
[----:B------:R-:W4:Y:S04]  /*d0e0*/  LDL.LU R114, [R1+0x660] ;  /* 0x0006600001727983 */ /* 0x000f280000300800 */
[----:B------:R-:W4:Y:S04]  /*d0f0*/  LDL.LU R115, [R1+0x65c] ;  /* 0x00065c0001737983 */ /* 0x000f280000300800 */
[----:B------:R-:W4:Y:S04]  /*d100*/  LDL R117, [R1+0x560] ;  /* 0x0005600001757983 */ /* 0x000f280000100800 */
[----:B------:R-:W4:Y:S01]  /*d110*/  LDL R116, [R1+0x55c] ;  /* 0x00055c0001747983 */ /* 0x000f220000100800 */
[----:B------:R-:W-:-:S02]  /*d120*/  LOP3.LUT R12, R12, 0xffff, RZ, 0xc0, !PT ;  /* 0x0000ffff0c0c7812 */ /* 0x000fc400078ec0ff */
[----:B------:R-:W-:Y:S01]  /*d130*/  LOP3.LUT R105, R105, 0xffff, RZ, 0xc0, !PT ;  /* 0x0000ffff69697812 */ /* 0x000fe200078ec0ff */
[----:B------:R-:W-:-:S03]  /*d140*/  @!P0 IMAD.MOV.U32 R13, RZ, RZ, R208 ;  /* 0x000000ffff0d8224 */ /* 0x000fc600078e00d0 */
[----:B------:R-:W-:Y:S01]  /*d150*/  PRMT R6, R12, 0x3340, R105 ;  /* 0x000033400c067816 */ /* 0x000fe20000000069 */
[----:B------:R-:W-:Y:S01]  /*d160*/  @!P0 IMAD.MOV.U32 R12, RZ, RZ, R227 ;  /* 0x000000ffff0c8224 */ /* 0x000fe200078e00e3 */
[----:B------:R-:W-:Y:S02]  /*d170*/  PRMT R105, RZ, 0x7610, R105 ;  /* 0x00007610ff697816 */ /* 0x000fe40000000069 */
[----:B------:R-:W-:Y:S02]  /*d180*/  LOP3.LUT R20, R20, 0xffff, RZ, 0xc0, !PT ;  /* 0x0000ffff14147812 */ /* 0x000fe400078ec0ff */
[----:B------:R-:W-:Y:S02]  /*d190*/  LOP3.LUT R109, R109, 0xffff, RZ, 0xc0, !PT ;  /* 0x0000ffff6d6d7812 */ /* 0x000fe400078ec0ff */
[----:B------:R0:W4:Y:S01]  /*d1a0*/  @!P0 LDG.E.U8 R105, desc[UR14][R12.64] ;  /* 0x0000000e0c698981 */ /* 0x000122000c1e1100 */
[----:B------:R-:W-:Y:S02]  /*d1b0*/  PRMT R99, RZ, 0x7610, R99 ;  /* 0x00007610ff637816 */ /* 0x000fe40000000063 */
[----:B------:R-:W-:Y:S01]  /*d1c0*/  PRMT R123, R20, 0x3340, R109 ;  /* 0x00003340147b7816 */ /* 0x000fe2000000006d */
[----:B0-----:R-:W-:-:S02]  /*d1d0*/  @!P0 IMAD.MOV.U32 R12, RZ, RZ, R223 ;  /* 0x000000ffff0c8224 */ /* 0x001fc400078e00df */
[----:B------:R-:W-:Y:S01]  /*d1e0*/  @!P0 IMAD.MOV.U32 R13, RZ, RZ, R209 ;  /* 0x000000ffff0d8224 */ /* 0x000fe200078e00d1 */
[----:B------:R-:W-:Y:S02]  /*d1f0*/  PRMT R11, R123, 0x5410, R122 ;  /* 0x000054107b0b7816 */ /* 0x000fe4000000007a */
[----:B------:R-:W4:Y:S04]  /*d200*/  LDL.LU R122, [R1+0x658] ;  /* 0x00065800017a7983 */ /* 0x000f280000300800 */
[----:B------:R0:W4:Y:S04]  /*d210*/  @!P0 LDG.E.U8 R99, desc[UR14][R12.64] ;  /* 0x0000000e0c638981 */ /* 0x000128000c1e1100 */
[----:B------:R-:W4:Y:S01]  /*d220*/  LDL.LU R123, [R1+0x654] ;  /* 0x00065400017b7983 */ /* 0x000f220000300800 */
[----:B0-----:R-:W-:-:S03]  /*d230*/  PRMT R12, R138, 0x5410, R139 ;  /* 0x000054108a0c7816 */ /* 0x001fc6000000008b */
[----:B------:R-:W4:Y:S01]  /*d240*/  LDL.LU R139, [R1+0x650] ;  /* 0x00065000018b7983 */ /* 0x000f220000300800 */
[----:B------:R-:W-:Y:S01]  /*d250*/  PRMT R124, RZ, 0x7610, R124 ;  /* 0x00007610ff7c7816 */ /* 0x000fe2000000007c */
[----:B------:R-:W-:Y:S01]  /*d260*/  @!P0 IMAD.MOV.U32 R90, RZ, RZ, R226 ;  /* 0x000000ffff5a8224 */ /* 0x000fe200078e00e2 */
[----:B------:R-:W-:Y:S01]  /*d270*/  PRMT R102, RZ, 0x7610, R102 ;  /* 0x00007610ff667816 */ /* 0x000fe20000000066 */
[----:B------:R-:W-:Y:S01]  /*d280*/  @!P0 IMAD.MOV.U32 R91, RZ, RZ, R228 ;  /* 0x000000ffff5b8224 */ /* 0x000fe200078e00e4 */
[----:B------:R-:W-:Y:S01]  /*d290*/  PRMT R108, RZ, 0x7610, R108 ;  /* 0x00007610ff6c7816 */ /* 0x000fe2000000006c */
[----:B------:R-:W-:Y:S02]  /*d2a0*/  @!P0 IMAD.MOV.U32 R88, RZ, RZ, R234 ;  /* 0x000000ffff588224 */ /* 0x000fe400078e00ea */
[----:B------:R-:W-:Y:S01]  /*d2b0*/  @!P0 IMAD.MOV.U32 R89, RZ, RZ, R233 ;  /* 0x000000ffff598224 */ /* 0x000fe200078e00e9 */
[----:B------:R0:W4:Y:S01]  /*d2c0*/  @!P0 LDG.E.U8 R124, desc[UR14][R90.64] ;  /* 0x0000000e5a7c8981 */ /* 0x000122000c1e1100 */
[----:B------:R-:W-:Y:S01]  /*d2d0*/  @!P0 IMAD.MOV.U32 R22, RZ, RZ, R202 ;  /* 0x000000ffff168224 */ /* 0x000fe200078e00ca */
[----:B------:R-:W-:Y:S01]  /*d2e0*/  PRMT R92, RZ, 0x7610, R92 ;  /* 0x00007610ff5c7816 */ /* 0x000fe2000000005c */
[----:B------:R-:W-:Y:S01]  /*d2f0*/  @!P0 IMAD.MOV.U32 R23, RZ, RZ, R201 ;  /* 0x000000ffff178224 */ /* 0x000fe200078e00c9 */
[----:B------:R-:W-:Y:S01]  /*d300*/  PRMT R109, RZ, 0x7610, R109 ;  /* 0x00007610ff6d7816 */ /* 0x000fe2000000006d */
[----:B------:R-:W-:Y:S01]  /*d310*/  @!P0 IMAD.MOV.U32 R20, RZ, RZ, R237 ;  /* 0x000000ffff148224 */ /* 0x000fe200078e00ed */
[----:B------:R1:W4:Y:S01]  /*d320*/  @!P0 LDG.E.U8 R102, desc[UR14][R88.64] ;  /* 0x0000000e58668981 */ /* 0x000322000c1e1100 */
[----:B------:R-:W-:Y:S01]  /*d330*/  @!P0 IMAD.MOV.U32 R21, RZ, RZ, R198 ;  /* 0x000000ffff158224 */ /* 0x000fe200078e00c6 */
[----:B------:R-:W-:Y:S01]  /*d340*/  PRMT R93, RZ, 0x7610, R93 ;  /* 0x00007610ff5d7816 */ /* 0x000fe2000000005d */
[----:B0-----:R-:W-:Y:S01]  /*d350*/  @!P0 IMAD.MOV.U32 R90, RZ, RZ, R250 ;  /* 0x000000ffff5a8224 */ /* 0x001fe200078e00fa */
[----:B------:R3:W4:Y:S01]  /*d360*/  @!P0 LDG.E.U8 R108, desc[UR14][R22.64] ;  /* 0x0000000e166c8981 */ /* 0x000722000c1e1100 */
[----:B------:R-:W-:Y:S01]  /*d370*/  @!P0 IMAD.MOV.U32 R91, RZ, RZ, R249 ;  /* 0x000000ffff5b8224 */ /* 0x000fe200078e00f9 */
[----:B------:R-:W-:-:S02]  /*d380*/  PRMT R94, RZ, 0x7610, R94 ;  /* 0x00007610ff5e7816 */ /* 0x000fc4000000005e */
[----:B------:R0:W4:Y:S01]  /*d390*/  @!P0 LDG.E.U8 R109, desc[UR14][R20.64] ;  /* 0x0000000e146d8981 */ /* 0x000122000c1e1100 */
[----:B-1----:R-:W-:Y:S02]  /*d3a0*/  @!P0 IMAD.MOV.U32 R88, RZ, RZ, R218 ;  /* 0x000000ffff588224 */ /* 0x002fe400078e00da */
[----:B------:R-:W-:Y:S01]  /*d3b0*/  @!P0 IMAD.MOV.U32 R89, RZ, RZ, R217 ;  /* 0x000000ffff598224 */ /* 0x000fe200078e00d9 */
[----:B------:R-:W4:Y:S01]  /*d3c0*/  @!P0 LDG.E.U8 R92, desc[UR14][R90.64] ;  /* 0x0000000e5a5c8981 */ /* 0x000f22000c1e1100 */
[----:B------:R-:W-:Y:S01]  /*d3d0*/  PRMT R95, RZ, 0x7610, R95 ;  /* 0x00007610ff5f7816 */ /* 0x000fe2000000005f */
[----:B---3--:R-:W-:Y:S02]  /*d3e0*/  @!P0 IMAD.MOV.U32 R22, RZ, RZ, R222 ;  /* 0x000000ffff168224 */ /* 0x008fe400078e00de */
[----:B------:R-:W-:Y:S01]  /*d3f0*/  @!P0 IMAD.MOV.U32 R23, RZ, RZ, R205 ;  /* 0x000000ffff178224 */ /* 0x000fe200078e00cd */
[----:B------:R-:W3:Y:S01]  /*d400*/  @!P0 LDG.E.U8 R93, desc[UR14][R88.64] ;  /* 0x0000000e585d8981 */ /* 0x000ee2000c1e1100 */
[----:B0-----:R-:W-:-:S02]  /*d410*/  @!P0 IMAD.MOV.U32 R20, RZ, RZ, R224 ;  /* 0x000000ffff148224 */ /* 0x001fc400078e00e0 */
[----:B------:R-:W-:Y:S01]  /*d420*/  @!P0 IMAD.MOV.U32 R21, RZ, RZ, R241 ;  /* 0x000000ffff158224 */ /* 0x000fe200078e00f1 */
[----:B------:R-:W3:Y:S04]  /*d430*/  @!P0 LDG.E.U8 R94, desc[UR14][R22.64] ;  /* 0x0000000e165e8981 */ /* 0x000ee8000c1e1100 */
[----:B------:R0:W3:Y:S01]  /*d440*/  @!P0 LDG.E.U8 R95, desc[UR14][R20.64] ;  /* 0x0000000e145f8981 */ /* 0x0000e2000c1e1100 */
[----:B------:R-:W-:-:S03]  /*d450*/  PRMT R13, R3, 0x5410, R2 ;  /* 0x00005410030d7816 */ /* 0x000fc60000000002 */
[----:B------:R-:W3:Y:S04]  /*d460*/  LDL.LU R138, [R1+0x64c] ;  /* 0x00064c00018a7983 */ /* 0x000ee80000300800 */
[----:B------:R-:W3:Y:S04]  /*d470*/  LDL.LU R2, [R1+0x648] ;  /* 0x0006480001027983 */ /* 0x000ee80000300800 */
[----:B------:R-:W3:Y:S01]  /*d480*/  LDL.LU R3, [R1+0x644] ;  /* 0x0006440001037983 */ /* 0x000ee20000300800 */
        /* <DEDUP_REMOVED lines=32> */
[----:B------:R-:W-:Y:S02]  /*d690*/  PRMT R169, R169, 0x3340, R170 ;  /* 0x00003340a9a97816 */ /* 0x000fe400000000aa */
[----:B0-----:R-:W-:Y:S02]  /*d6a0*/  PRMT R20, R171, 0x3340, R172 ;  /* 0x00003340ab147816 */ /* 0x001fe400000000ac */
        /* <DEDUP_REMOVED lines=19> */
[----:B------:R-:W-:Y:S01]  /*d7e0*/  PRMT R19, R118, 0x5410, R19 ;  /* 0x0000541076137816 */ /* 0x000fe20000000013 */
[----:B--2---:R-:W-:Y:S01]  /*d7f0*/  STS.128 [R120+UR12], R8 ;  /* 0x0000000878007988 */ /* 0x004fe20008000c0c */
[----:B------:R-:W-:Y:S01]  /*d800*/  PRMT R20, R169, 0x5410, R20 ;  /* 0x00005410a9147816 */ /* 0x000fe20000000014 */
[----:B------:R-:W0:Y:S01]  /*d810*/  LDC R6, c[0x0][0x238] ;  /* 0x00008e00ff067b82 */ /* 0x000e220000000800 */
[----:B------:R-:W-:-:S02]  /*d820*/  PRMT R21, R173, 0x5410, R21 ;  /* 0x00005410ad157816 */ /* 0x000fc40000000015 */
[----:B------:R-:W-:Y:S02]  /*d830*/  PRMT R22, R177, 0x5410, R22 ;  /* 0x00005410b1167816 */ /* 0x000fe40000000016 */
[----:B------:R-:W-:Y:S01]  /*d840*/  PRMT R23, R181, 0x5410, R23 ;  /* 0x00005410b5177816 */ /* 0x000fe20000000017 */
[----:B------:R1:W-:Y:S01]  /*d850*/  STS.128 [R111+UR12], R12 ;  /* 0x0000000c6f007988 */ /* 0x0003e20008000c0c */
[----:B------:R-:W-:Y:S02]  /*d860*/  PRMT R88, R185, 0x5410, R88 ;  /* 0x00005410b9587816 */ /* 0x000fe40000000058 */
[----:B------:R-:W-:Y:S02]  /*d870*/  PRMT R89, R189, 0x5410, R89 ;  /* 0x00005410bd597816 */ /* 0x000fe40000000059 */
[----:B------:R-:W-:Y:S02]  /*d880*/  PRMT R90, R193, 0x5410, R90 ;  /* 0x00005410c15a7816 */ /* 0x000fe4000000005a */
[----:B------:R-:W-:Y:S01]  /*d890*/  PRMT R91, R163, 0x5410, R91 ;  /* 0x00005410a35b7816 */ /* 0x000fe2000000005b */
[----:B------:R-:W-:Y:S04]  /*d8a0*/  STS.128 [R119+UR12], R16 ;  /* 0x0000001077007988 */ /* 0x000fe80008000c0c */
[----:B------:R-:W2:Y:S01]  /*d8b0*/  LDL.LU R5, [R1+0x640] ;  /* 0x0006400001057983 */ /* 0x000ea20000300800 */
[----:B-1----:R-:W1:Y:S03]  /*d8c0*/  S2R R111, SR_TID.X ;  /* 0x00000000006f7919 */ /* 0x002e660000002100 */
[----:B------:R-:W2:Y:S01]  /*d8d0*/  LDL.LU R4, [R1+0x63c] ;  /* 0x00063c0001047983 */ /* 0x000ea20000300800 */
[----:B-1----:R-:W-:-:S03]  /*d8e0*/  LOP3.LUT R111, R111, 0x7f, RZ, 0xc0, !PT ;  /* 0x0000007f6f6f7812 */ /* 0x002fc600078ec0ff */
[----:B----4-:R-:W-:Y:S04]  /*d8f0*/  STS.128 [R117+UR12], R20 ;  /* 0x0000001475007988 */ /* 0x010fe80008000c0c */
[----:B------:R1:W-:Y:S02]  /*d900*/  STS.128 [R116+UR12], R88 ;  /* 0x0000005874007988 */ /* 0x0003e40008000c0c */
[----:B-1----:R-:W1:Y:S02]  /*d910*/  S2R R116, SR_TID.X ;  /* 0x0000000000747919 */ /* 0x002e640000002100 */
[----:B------:R-:W-:Y:S01]  /*d920*/  STS.U8 [R111+UR12+0x4000], R139 ;  /* 0x0040008b6f007988 */ /* 0x000fe2000800000c */
[----:B-1----:R-:W-:-:S03]  /*d930*/  LOP3.LUT R116, R116, 0x7f, RZ, 0xc0, !PT ;  /* 0x0000007f74747812 */ /* 0x002fc600078ec0ff */
[----:B------:R-:W-:Y:S01]  /*d940*/  STS.U8 [R111+UR12+0x4400], R123 ;  /* 0x0044007b6f007988 */ /* 0x000fe2000800000c */
[----:B------:R-:W-:-:S03]  /*d950*/  LOP3.LUT R117, R116, 0x10, RZ, 0x3c, !PT ;  /* 0x0000001074757812 */ /* 0x000fc600078e3cff */
[----:B------:R-:W-:Y:S04]  /*d960*/  STS.U8 [R111+UR12+0x4800], R122 ;  /* 0x0048007a6f007988 */ /* 0x000fe8000800000c */
        /* <DEDUP_REMOVED lines=12> */
[----:B------:R1:W-:Y:S02]  /*da30*/  STS.U8 [R117+UR12+0x5c80], R134 ;  /* 0x005c808675007988 */ /* 0x0003e4000800000c */
[----:B-1----:R-:W1:Y:S01]  /*da40*/  S2R R117, SR_TID.X ;  /* 0x0000000000757919 */ /* 0x002e620000002100 */
[----:B------:R-:W-:-:S05]  /*da50*/  LOP3.LUT R116, R116, 0x20, RZ, 0x3c, !PT ;  /* 0x0000002074747812 */ /* 0x000fca00078e3cff */
[----:B------:R-:W-:Y:S01]  /*da60*/  STS.U8 [R116+UR12+0x4100], R135 ;  /* 0x0041008774007988 */ /* 0x000fe2000800000c */
[----:B-1----:R-:W-:-:S04]  /*da70*/  LOP3.LUT R117, R117, 0x7f, RZ, 0xc0, !PT ;  /* 0x0000007f75757812 */ /* 0x002fc800078ec0ff */
[C---:B------:R-:W-:Y:S02]  /*da80*/  LOP3.LUT R8, R117.reuse, 0x30, RZ, 0x3c, !PT ;  /* 0x0000003075087812 */ /* 0x040fe400078e3cff */
[----:B------:R-:W-:Y:S02]  /*da90*/  LOP3.LUT R7, R117, 0x40, RZ, 0x3c, !PT ;  /* 0x0000004075077812 */ /* 0x000fe400078e3cff */
[----:B------:R-:W1:Y:S01]  /*daa0*/  S2R R117, SR_TID.X ;  /* 0x0000000000757919 */ /* 0x000e620000002100 */
        /* <DEDUP_REMOVED lines=10> */
[----:B------:R-:W-:Y:S01]  /*db50*/  STS.U8 [R8+UR12+0x4d80], R148 ;  /* 0x004d809408007988 */ /* 0x000fe2000800000c */
[----:B-1----:R-:W-:-:S03]  /*db60*/  LOP3.LUT R117, R117, 0x7f, RZ, 0xc0, !PT ;  /* 0x0000007f75757812 */ /* 0x002fc600078ec0ff */
[----:B------:R-:W-:Y:S04]  /*db70*/  STS.U8 [R8+UR12+0x5180], R149 ;  /* 0x0051809508007988 */ /* 0x000fe8000800000c */
[----:B------:R-:W-:Y:S04]  /*db80*/  STS.U8 [R8+UR12+0x5580], R150 ;  /* 0x0055809608007988 */ /* 0x000fe8000800000c */
[----:B------:R-:W-:Y:S04]  /*db90*/  STS.U8 [R8+UR12+0x5980], R151 ;  /* 0x0059809708007988 */ /* 0x000fe8000800000c */
[----:B------:R1:W-:Y:S04]  /*dba0*/  STS.U8 [R8+UR12+0x5d80], R152 ;  /* 0x005d809808007988 */ /* 0x0003e8000800000c */
[----:B------:R-:W-:Y:S04]  /*dbb0*/  STS.U8 [R7+UR12+0x4200], R153 ;  /* 0x0042009907007988 */ /* 0x000fe8000800000c */
[----:B------:R-:W-:Y:S01]  /*dbc0*/  STS.U8 [R7+UR12+0x4600], R154 ;  /* 0x0046009a07007988 */ /* 0x000fe2000800000c */
[----:B-1----:R-:W-:-:S03]  /*dbd0*/  LOP3.LUT R8, R117, 0x50, RZ, 0x3c, !PT ;  /* 0x0000005075087812 */ /* 0x002fc600078e3cff */
[----:B------:R-:W-:Y:S04]  /*dbe0*/  STS.U8 [R7+UR12+0x4a00], R156 ;  /* 0x004a009c07007988 */ /* 0x000fe8000800000c */
[----:B------:R-:W-:Y:S04]  /*dbf0*/  STS.U8 [R7+UR12+0x4e00], R157 ;  /* 0x004e009d07007988 */ /* 0x000fe8000800000c */
        /* <DEDUP_REMOVED lines=11> */
[----:B---3--:R-:W-:Y:S04]  /*dcb0*/  STS.U8 [R8+UR12+0x5a80], R93 ;  /* 0x005a805d08007988 */ /* 0x008fe8000800000c */
[----:B------:R1:W-:Y:S04]  /*dcc0*/  STS.U8 [R8+UR12+0x5e80], R108 ;  /* 0x005e806c08007988 */ /* 0x0003e8000800000c */
        /* <DEDUP_REMOVED lines=8> */
[----:B------:R1:W-:Y:S01]  /*dd50*/  STS.U8 [R7+UR12+0x5f00], R104 ;  /* 0x005f006807007988 */ /* 0x0003e2000800000c */
[----:B0-----:R-:W-:-:S03]  /*dd60*/  IMAD.SHL.U32 R6, R6, 0x80, RZ ;  /* 0x0000008006067824 */ /* 0x001fc600078e00ff */
[----:B-1----:R-:W3:Y:S04]  /*dd70*/  LDL R7, [R1+0x558] ;  /* 0x0005580001077983 */ /* 0x002ee80000100800 */
[----:B------:R-:W4:Y:S04]  /*dd80*/  LDL.LU R120, [R1+0x514] ;  /* 0x0005140001787983 */ /* 0x000f280000300800 */
[----:B------:R-:W3:Y:S04]  /*dd90*/  LDL.LU R121, [R1+0x504] ;  /* 0x0005040001797983 */ /* 0x000ee80000300800 */
[----:B------:R-:W3:Y:S04]  /*dda0*/  LDL.LU R111, [R1+0x4fc] ;  /* 0x0004fc00016f7983 */ /* 0x000ee80000300800 */
[----:B------:R-:W3:Y:S04]  /*ddb0*/  LDL.LU R184, [R1+0x4ec] ;  /* 0x0004ec0001b87983 */ /* 0x000ee80000300800 */
[----:B------:R-:W3:Y:S04]  /*ddc0*/  LDL.LU R182, [R1+0x510] ;  /* 0x0005100001b67983 */ /* 0x000ee80000300800 */
[----:B------:R-:W3:Y:S04]  /*ddd0*/  LDL.LU R179, [R1+0x4e4] ;  /* 0x0004e40001b37983 */ /* 0x000ee80000300800 */
[----:B------:R-:W3:Y:S01]  /*dde0*/  LDL.LU R180, [R1+0x508] ;  /* 0x0005080001b47983 */ /* 0x000ee20000300800 */
[----:B------:R-:W-:-:S03]  /*ddf0*/  IADD3 R3, P6, R6, R3, RZ ;  /* 0x0000000306037210 */ /* 0x000fc60007fde0ff */
[----:B------:R-:W3:Y:S04]  /*de00*/  LDL.LU R178, [R1+0x4dc] ;  /* 0x0004dc0001b27983 */ /* 0x000ee80000300800 */
[----:B------:R-:W3:Y:S04]  /*de10*/  LDL.LU R175, [R1+0x500] ;  /* 0x0005000001af7983 */ /* 0x000ee80000300800 */
[----:B------:R-:W3:Y:S04]  /*de20*/  LDL.LU R176, [R1+0x4d4] ;  /* 0x0004d40001b07983 */ /* 0x000ee80000300800 */
[----:B------:R-:W3:Y:S04]  /*de30*/  LDL.LU R172, [R1+0x4f8] ;  /* 0x0004f80001ac7983 */ /* 0x000ee80000300800 */
[----:B------:R-:W3:Y:S04]  /*de40*/  LDL.LU R119, [R1+0x4cc] ;  /* 0x0004cc0001777983 */ /* 0x000ee80000300800 */
[----:B------:R-:W3:Y:S04]  /*de50*/  LDL.LU R116, [R1+0x4f0] ;  /* 0x0004f00001747983 */ /* 0x000ee80000300800 */
[----:B------:R-:W3:Y:S04]  /*de60*/  LDL.LU R117, [R1+0x4c4] ;  /* 0x0004c40001757983 */ /* 0x000ee80000300800 */
[----:B------:R-:W3:Y:S04]  /*de70*/  LDL.LU R170, [R1+0x4e8] ;  /* 0x0004e80001aa7983 */ /* 0x000ee80000300800 */
[----:B------:R0:W-:Y:S04]  /*de80*/  STL [R1+0x50c], R3 ;  /* 0x00050c0301007387 */ /* 0x0001e80000100800 */
[----:B0-----:R-:W3:Y:S01]  /*de90*/  LDL.LU R3, [R1+0x638] ;  /* 0x0006380001037983 */ /* 0x001ee20000300800 */
[----:B------:R-:W-:-:S02]  /*dea0*/  IADD3 R2, P3, R6, R2, RZ ;  /* 0x0000000206027210 */ /* 0x000fc40007f7e0ff */
[C---:B--2---:R-:W-:Y:S02]  /*deb0*/  IADD3 R5, P4, R6.reuse, R5, RZ ;  /* 0x0000000506057210 */ /* 0x044fe40007f9e0ff */
[C---:B----4-:R-:W-:Y:S02]  /*dec0*/  IADD3 R120, P5, R6.reuse, R120, RZ ;  /* 0x0000007806787210 */ /* 0x050fe40007fbe0ff */
[----:B---3--:R-:W-:-:S03]  /*ded0*/  IADD3 R121, P1, R6, R121, RZ ;  /* 0x0000007906797210 */ /* 0x008fc60007f3e0ff */
[----:B------:R0:W-:Y:S01]  /*dee0*/  STL [R1+0x514], R120 ;  /* 0x0005147801007387 */ /* 0x0001e20000100800 */
[----:B------:R-:W-:-:S03]  /*def0*/  IADD3 R111, P2, R6, R111, RZ ;  /* 0x0000006f066f7210 */ /* 0x000fc60007f5e0ff */
[----:B0-----:R-:W2:Y:S04]  /*df00*/  LDL.LU R120, [R1+0x4bc] ;  /* 0x0004bc0001787983 */ /* 0x001ea80000300800 */
[----:B------:R0:W-:Y:S04]  /*df10*/  STL [R1+0x4f4], R2 ;  /* 0x0004f40201007387 */ /* 0x0001e80000100800 */
[----:B------:R1:W-:Y:S04]  /*df20*/  STL [R1+0x504], R121 ;  /* 0x0005047901007387 */ /* 0x0003e80000100800 */
[----:B------:R3:W-:Y:S01]  /*df30*/  STL [R1+0x4fc], R111 ;  /* 0x0004fc6f01007387 */ /* 0x0007e20000100800 */
[----:B0-----:R-:W-:-:S03]  /*df40*/  SHF.R.S32.HI R2, RZ, 0x1f, R6 ;  /* 0x0000001fff027819 */ /* 0x001fc60000011406 */
[----:B------:R-:W4:Y:S04]  /*df50*/  LDL.LU R174, [R1+0x4e0] ;  /* 0x0004e00001ae7983 */ /* 0x000f280000300800 */
[----:B------:R-:W4:Y:S04]  /*df60*/  LDL.LU R171, [R1+0x4b4] ;  /* 0x0004b40001ab7983 */ /* 0x000f280000300800 */
[----:B-1----:R-:W4:Y:S01]  /*df70*/  LDL.LU R121, [R1+0x4d8] ;  /* 0x0004d80001797983 */ /* 0x002f220000300800 */
[----:B------:R-:W-:Y:S01]  /*df80*/  IMAD.X R182, R2, 0x1, R182, P5 ;  /* 0x0000000102b67824 */ /* 0x000fe200028e06b6 */
[----:B------:R-:W-:-:S02]  /*df90*/  IADD3 R179, P5, R6, R179, RZ ;  /* 0x000000b306b37210 */ /* 0x000fc40007fbe0ff */
[----:B---3--:R-:W3:Y:S01]  /*dfa0*/  LDL.LU R111, [R1+0x4ac] ;  /* 0x0004ac00016f7983 */ /* 0x008ee20000300800 */
[----:B------:R-:W-:Y:S01]  /*dfb0*/  IMAD.X R180, R2, 0x1, R180, P6 ;  /* 0x0000000102b47824 */ /* 0x000fe200030e06b4 */
[----:B------:R-:W-:Y:S01]  /*dfc0*/  IADD3 R178, P6, R6, R178, RZ ;  /* 0x000000b206b27210 */ /* 0x000fe20007fde0ff */
[C---:B------:R-:W-:Y:S02]  /*dfd0*/  IMAD.X R175, R2.reuse, 0x1, R175, P1 ;  /* 0x0000000102af7824 */ /* 0x040fe400008e06af */
[----:B------:R-:W-:Y:S01]  /*dfe0*/  IMAD.X R172, R2, 0x1, R172, P2 ;  /* 0x0000000102ac7824 */ /* 0x000fe200010e06ac */
[C---:B------:R-:W-:Y:S02]  /*dff0*/  IADD3 R119, P2, R6.reuse, R119, RZ ;  /* 0x0000007706777210 */ /* 0x040fe40007f5e0ff */
[----:B------:R-:W-:Y:S01]  /*e000*/  IADD3 R176, P1, R6, R176, RZ ;  /* 0x000000b006b07210 */ /* 0x000fe20007f3e0ff */
[C---:B------:R-:W-:Y:S02]  /*e010*/  IMAD.X R116, R2.reuse, 0x1, R116, P3 ;  /* 0x0000000102747824 */ /* 0x040fe400018e0674 */
[----:B------:R-:W-:Y:S01]  /*e020*/  IMAD.X R3, R2, 0x1, R3, P4 ;  /* 0x0000000102037824 */ /* 0x000fe200020e0603 */
[----:B------:R-:W-:-:S05]  /*e030*/  IADD3 R184, P4, R6, R184, RZ ;  /* 0x000000b806b87210 */ /* 0x000fca0007f9e0ff */
[----:B------:R-:W-:Y:S04]  /*e040*/  STL [R1+0x4ec], R184 ;  /* 0x0004ecb801007387 */ /* 0x000fe80000100800 */
[----:B------:R-:W-:Y:S04]  /*e050*/  STL [R1+0x510], R182 ;  /* 0x000510b601007387 */ /* 0x000fe80000100800 */
[----:B------:R-:W-:Y:S04]  /*e060*/  STL [R1+0x4e4], R179 ;  /* 0x0004e4b301007387 */ /* 0x000fe80000100800 */
[----:B------:R-:W-:Y:S04]  /*e070*/  STL [R1+0x508], R180 ;  /* 0x000508b401007387 */ /* 0x000fe80000100800 */
[----:B------:R-:W-:Y:S04]  /*e080*/  STL [R1+0x4dc], R178 ;  /* 0x0004dcb201007387 */ /* 0x000fe80000100800 */
[----:B------:R-:W-:Y:S04]  /*e090*/  STL [R1+0x500], R175 ;  /* 0x000500af01007387 */ /* 0x000fe80000100800 */
[----:B------:R0:W-:Y:S04]  /*e0a0*/  STL [R1+0x4cc], R119 ;  /* 0x0004cc7701007387 */ /* 0x0001e80000100800 */
[----:B------:R-:W-:Y:S04]  /*e0b0*/  STL [R1+0x4d4], R176 ;  /* 0x0004d4b001007387 */ /* 0x000fe80000100800 */
[----:B0-----:R-:W3:Y:S04]  /*e0c0*/  LDL.LU R119, [R1+0x4d0] ;  /* 0x0004d00001777983 */ /* 0x001ee80000300800 */
[----:B------:R-:W-:Y:S04]  /*e0d0*/  STL [R1+0x4f8], R172 ;  /* 0x0004f8ac01007387 */ /* 0x000fe80000100800 */
[----:B------:R0:W-:Y:S04]  /*e0e0*/  STL [R1+0x4f0], R116 ;  /* 0x0004f07401007387 */ /* 0x0001e80000100800 */
[----:B0-----:R-:W3:Y:S01]  /*e0f0*/  LDL.LU R116, [R1+0x4a4] ;  /* 0x0004a40001747983 */ /* 0x001ee20000300800 */
[----:B------:R-:W-:-:S03]  /*e100*/  IADD3 R117, P3, R6, R117, RZ ;  /* 0x0000007506757210 */ /* 0x000fc60007f7e0ff */
[----:B------:R-:W3:Y:S04]  /*e110*/  LDL.LU R192, [R1+0x4c8] ;  /* 0x0004c80001c07983 */ /* 0x000ee80000300800 */
[----:B------:R-:W3:Y:S04]  /*e120*/  LDL.LU R190, [R1+0x49c] ;  /* 0x00049c0001be7983 */ /* 0x000ee80000300800 */
[----:B------:R-:W3:Y:S04]  /*e130*/  LDL.LU R187, [R1+0x4c0] ;  /* 0x0004c00001bb7983 */ /* 0x000ee80000300800 */
[----:B------:R0:W-:Y:S04]  /*e140*/  STL [R1+0x4c4], R117 ;  /* 0x0004c47501007387 */ /* 0x0001e80000100800 */
[----:B------:R-:W3:Y:S04]  /*e150*/  LDL.LU R188, [R1+0x494] ;  /* 0x0004940001bc7983 */ /* 0x000ee80000300800 */
[----:B0-----:R-:W3:Y:S01]  /*e160*/  LDL.LU R117, [R1+0x4b8] ;  /* 0x0004b80001757983 */ /* 0x001ee20000300800 */
[----:B------:R-:W-:-:S03]  /*e170*/  IMAD.X R170, R2, 0x1, R170, P4 ;  /* 0x0000000102aa7824 */ /* 0x000fc600020e06aa */
[----:B------:R-:W3:Y:S04]  /*e180*/  LDL.LU R186, [R1+0x48c] ;  /* 0x00048c0001ba7983 */ /* 0x000ee80000300800 */
[----:B------:R0:W-:Y:S04]  /*e190*/  STL [R1+0x4e8], R170 ;  /* 0x0004e8aa01007387 */ /* 0x0001e80000100800 */
[----:B0-----:R-:W3:Y:S04]  /*e1a0*/  LDL.LU R170, [R1+0x4b0] ;  /* 0x0004b00001aa7983 */ /* 0x001ee80000300800 */
[----:B------:R-:W3:Y:S04]  /*e1b0*/  LDL.LU R176, [R1+0x484] ;  /* 0x0004840001b07983 */ /* 0x000ee80000300800 */
[----:B------:R-:W3:Y:S01]  /*e1c0*/  LDL.LU R172, [R1+0x4a8] ;  /* 0x0004a80001ac7983 */ /* 0x000ee20000300800 */
[----:B--2---:R-:W-:-:S05]  /*e1d0*/  IADD3 R120, P4, R6, R120, RZ ;  /* 0x0000007806787210 */ /* 0x004fca0007f9e0ff */
[----:B------:R0:W-:Y:S04]  /*e1e0*/  STL [R1+0x4bc], R120 ;  /* 0x0004bc7801007387 */ /* 0x0001e80000100800 */
[----:B0-----:R-:W2:Y:S01]  /*e1f0*/  LDL.LU R120, [R1+0x47c] ;  /* 0x00047c0001787983 */ /* 0x001ea20000300800 */
[----:B----4-:R-:W-:-:S03]  /*e200*/  IMAD.X R174, R2, 0x1, R174, P5 ;  /* 0x0000000102ae7824 */ /* 0x010fc600028e06ae */
[----:B------:R-:W4:Y:S01]  /*e210*/  LDL.LU R183, [R1+0x4a0] ;  /* 0x0004a00001b77983 */ /* 0x000f220000300800 */
[----:B------:R-:W-:Y:S01]  /*e220*/  IADD3 R171, P5, R6, R171, RZ ;  /* 0x000000ab06ab7210 */ /* 0x000fe20007fbe0ff */
[----:B------:R-:W-:Y:S02]  /*e230*/  IMAD.X R121, R2, 0x1, R121, P6 ;  /* 0x0000000102797824 */ /* 0x000fe400030e0679 */
[----:B------:R-:W-:Y:S01]  /*e240*/  STL [R1+0x4e0], R174 ;  /* 0x0004e0ae01007387 */ /* 0x000fe20000100800 */
[----:B---3--:R-:W-:-:S03]  /*e250*/  IADD3 R111, P6, R6, R111, RZ ;  /* 0x0000006f066f7210 */ /* 0x008fc60007fde0ff */
[----:B------:R0:W-:Y:S04]  /*e260*/  STL [R1+0x4d8], R121 ;  /* 0x0004d87901007387 */ /* 0x0001e80000100800 */
[----:B------:R1:W-:Y:S04]  /*e270*/  STL [R1+0x4b4], R171 ;  /* 0x0004b4ab01007387 */ /* 0x0003e80000100800 */
[----:B0-----:R-:W3:Y:S04]  /*e280*/  LDL.LU R121, [R1+0x474] ;  /* 0x0004740001797983 */ /* 0x001ee80000300800 */
[----:B------:R-:W3:Y:S04]  /*e290*/  LDL.LU R184, [R1+0x498] ;  /* 0x0004980001b87983 */ /* 0x000ee80000300800 */
[----:B------:R-:W3:Y:S04]  /*e2a0*/  LDL.LU R182, [R1+0x46c] ;  /* 0x00046c0001b67983 */ /* 0x000ee80000300800 */
[----:B------:R-:W3:Y:S04]  /*e2b0*/  LDL.LU R179, [R1+0x490] ;  /* 0x0004900001b37983 */ /* 0x000ee80000300800 */
[----:B------:R0:W-:Y:S04]  /*e2c0*/  STL [R1+0x4ac], R111 ;  /* 0x0004ac6f01007387 */ /* 0x0001e80000100800 */
[----:B------:R-:W3:Y:S04]  /*e2d0*/  LDL.LU R180, [R1+0x464] ;  /* 0x0004640001b47983 */ /* 0x000ee80000300800 */
[----:B------:R-:W3:Y:S04]  /*e2e0*/  LDL.LU R178, [R1+0x488] ;  /* 0x0004880001b27983 */ /* 0x000ee80000300800 */
[----:B------:R-:W3:Y:S04]  /*e2f0*/  LDL.LU R175, [R1+0x45c] ;  /* 0x00045c0001af7983 */ /* 0x000ee80000300800 */
[----:B------:R-:W3:Y:S04]  /*e300*/  LDL.LU R174, [R1+0x480] ;  /* 0x0004800001ae7983 */ /* 0x000ee80000300800 */
[----:B-1----:R-:W3:Y:S04]  /*e310*/  LDL.LU R171, [R1+0x454] ;  /* 0x0004540001ab7983 */ /* 0x002ee80000300800 */
[----:B0-----:R-:W3:Y:S01]  /*e320*/  LDL.LU R111, [R1+0x478] ;  /* 0x00047800016f7983 */ /* 0x001ee20000300800 */
[----:B------:R-:W-:-:S05]  /*e330*/  IMAD.X R119, R2, 0x1, R119, P1 ;  /* 0x0000000102777824 */ /* 0x000fca00008e0677 */
[----:B------:R0:W-:Y:S04]  /*e340*/  STL [R1+0x4d0], R119 ;  /* 0x0004d07701007387 */ /* 0x0001e80000100800 */
[----:B0-----:R-:W3:Y:S01]  /*e350*/  LDL.LU R119, [R1+0x44c] ;  /* 0x00044c0001777983 */ /* 0x001ee20000300800 */
[----:B------:R-:W-:-:S05]  /*e360*/  IADD3 R116, P1, R6, R116, RZ ;  /* 0x0000007406747210 */ /* 0x000fca0007f3e0ff */
[----:B------:R0:W-:Y:S04]  /*e370*/  STL [R1+0x4a4], R116 ;  /* 0x0004a47401007387 */ /* 0x0001e80000100800 */
[----:B0-----:R-:W3:Y:S01]  /*e380*/  LDL.LU R116, [R1+0x470] ;  /* 0x0004700001747983 */ /* 0x001ee20000300800 */
[----:B------:R-:W-:Y:S01]  /*e390*/  IMAD.X R192, R2, 0x1, R192, P2 ;  /* 0x0000000102c07824 */ /* 0x000fe200010e06c0 */
[----:B------:R-:W-:Y:S01]  /*e3a0*/  IADD3 R190, P2, R6, R190, RZ ;  /* 0x000000be06be7210 */ /* 0x000fe20007f5e0ff */
[----:B------:R-:W-:-:S03]  /*e3b0*/  IMAD.X R187, R2, 0x1, R187, P3 ;  /* 0x0000000102bb7824 */ /* 0x000fc600018e06bb */
[----:B------:R-:W-:Y:S01]  /*e3c0*/  STL [R1+0x4c8], R192 ;  /* 0x0004c8c001007387 */ /* 0x000fe20000100800 */
[----:B------:R-:W-:-:S03]  /*e3d0*/  IMAD.X R117, R2, 0x1, R117, P4 ;  /* 0x0000000102757824 */ /* 0x000fc600020e0675 */
[----:B------:R-:W-:Y:S04]  /*e3e0*/  STL [R1+0x49c], R190 ;  /* 0x00049cbe01007387 */ /* 0x000fe80000100800 */
[----:B------:R0:W-:Y:S04]  /*e3f0*/  STL [R1+0x4b8], R117 ;  /* 0x0004b87501007387 */ /* 0x0001e80000100800 */
[----:B------:R-:W-:Y:S04]  /*e400*/  STL [R1+0x4c0], R187 ;  /* 0x0004c0bb01007387 */ /* 0x000fe80000100800 */
[----:B0-----:R-:W3:Y:S01]  /*e410*/  LDL.LU R117, [R1+0x444] ;  /* 0x0004440001757983 */ /* 0x001ee20000300800 */
[----:B------:R-:W-:Y:S01]  /*e420*/  IADD3 R188, P3, R6, R188, RZ ;  /* 0x000000bc06bc7210 */ /* 0x000fe20007f7e0ff */
[----:B------:R-:W-:Y:S01]  /*e430*/  IMAD.X R170, R2, 0x1, R170, P5 ;  /* 0x0000000102aa7824 */ /* 0x000fe200028e06aa */
[----:B------:R-:W-:-:S03]  /*e440*/  IADD3 R186, P4, R6, R186, RZ ;  /* 0x000000ba06ba7210 */ /* 0x000fc60007f9e0ff */
[----:B------:R-:W-:Y:S01]  /*e450*/  STL [R1+0x494], R188 ;  /* 0x000494bc01007387 */ /* 0x000fe20000100800 */
[----:B------:R-:W-:-:S03]  /*e460*/  IADD3 R176, P5, R6, R176, RZ ;  /* 0x000000b006b07210 */ /* 0x000fc60007fbe0ff */
[----:B------:R0:W-:Y:S01]  /*e470*/  STL [R1+0x4b0], R170 ;  /* 0x0004b0aa01007387 */ /* 0x0001e20000100800 */
[----:B------:R-:W-:-:S03]  /*e480*/  IMAD.X R172, R2, 0x1, R172, P6 ;  /* 0x0000000102ac7824 */ /* 0x000fc600030e06ac */
[----:B0-----:R-:W3:Y:S04]  /*e490*/  LDL.LU R170, [R1+0x468] ;  /* 0x0004680001aa7983 */ /* 0x001ee80000300800 */
[----:B------:R-:W-:Y:S04]  /*e4a0*/  STL [R1+0x48c], R186 ;  /* 0x00048cba01007387 */ /* 0x000fe80000100800 */
[----:B------:R0:W-:Y:S04]  /*e4b0*/  STL [R1+0x484], R176 ;  /* 0x000484b001007387 */ /* 0x0001e80000100800 */
[----:B0-----:R-:W3:Y:S04]  /*e4c0*/  LDL.LU R176, [R1+0x43c] ;  /* 0x00043c0001b07983 */ /* 0x001ee80000300800 */
[----:B------:R0:W-:Y:S04]  /*e4d0*/  STL [R1+0x4a8], R172 ;  /* 0x0004a8ac01007387 */ /* 0x0001e80000100800 */
[----:B0-----:R-:W3:Y:S01]  /*e4e0*/  LDL.LU R172, [R1+0x460] ;  /* 0x0004600001ac7983 */ /* 0x001ee20000300800 */
[----:B--2---:R-:W-:Y:S01]  /*e4f0*/  IADD3 R120, P6, R6, R120, RZ ;  /* 0x0000007806787210 */ /* 0x004fe20007fde0ff */
[----:B----4-:R-:W-:-:S04]  /*e500*/  IMAD.X R183, R2, 0x1, R183, P1 ;  /* 0x0000000102b77824 */ /* 0x010fc800008e06b7 */
[----:B------:R0:W-:Y:S04]  /*e510*/  STL [R1+0x47c], R120 ;  /* 0x00047c7801007387 */ /* 0x0001e80000100800 */
[----:B0-----:R-:W2:Y:S01]  /*e520*/  LDL.LU R120, [R1+0x434] ;  /* 0x0004340001787983 */ /* 0x001ea20000300800 */
[----:B---3--:R-:W-:Y:S01]  /*e530*/  IADD3 R121, P1, R6, R121, RZ ;  /* 0x0000007906797210 */ /* 0x008fe20007f3e0ff */
[----:B------:R-:W-:-:S04]  /*e540*/  IMAD.X R184, R2, 0x1, R184, P2 ;  /* 0x0000000102b87824 */ /* 0x000fc800010e06b8 */
[----:B------:R0:W-:Y:S01]  /*e550*/  STL [R1+0x474], R121 ;  /* 0x0004747901007387 */ /* 0x0001e20000100800 */
[----:B------:R-:W-:Y:S01]  /*e560*/  IADD3 R182, P2, R6, R182, RZ ;  /* 0x000000b606b67210 */ /* 0x000fe20007f5e0ff */
[----:B------:R-:W-:Y:S02]  /*e570*/  IMAD.X R179, R2, 0x1, R179, P3 ;  /* 0x0000000102b37824 */ /* 0x000fe400018e06b3 */
[----:B0-----:R-:W3:Y:S04]  /*e580*/  LDL.LU R121, [R1+0x458] ;  /* 0x0004580001797983 */ /* 0x001ee80000300800 */
[----:B------:R-:W-:Y:S01]  /*e590*/  STL [R1+0x4a0], R183 ;  /* 0x0004a0b701007387 */ /* 0x000fe20000100800 */
[----:B------:R-:W-:-:S03]  /*e5a0*/  IADD3 R180, P3, R6, R180, RZ ;  /* 0x000000b406b47210 */ /* 0x000fc60007f7e0ff */
[----:B------:R-:W-:Y:S01]  /*e5b0*/  STL [R1+0x498], R184 ;  /* 0x000498b801007387 */ /* 0x000fe20000100800 */
[----:B------:R-:W-:-:S03]  /*e5c0*/  IMAD.X R178, R2, 0x1, R178, P4 ;  /* 0x0000000102b27824 */ /* 0x000fc600020e06b2 */
[----:B------:R-:W-:Y:S01]  /*e5d0*/  STL [R1+0x46c], R182 ;  /* 0x00046cb601007387 */ /* 0x000fe20000100800 */
[----:B------:R-:W-:-:S03]  /*e5e0*/  IADD3 R175, P4, R6, R175, RZ ;  /* 0x000000af06af7210 */ /* 0x000fc60007f9e0ff */
[----:B------:R-:W-:Y:S01]  /*e5f0*/  STL [R1+0x490], R179 ;  /* 0x000490b301007387 */ /* 0x000fe20000100800 */
[----:B------:R-:W-:-:S03]  /*e600*/  IMAD.X R174, R2, 0x1, R174, P5 ;  /* 0x0000000102ae7824 */ /* 0x000fc600028e06ae */
[----:B------:R-:W-:Y:S01]  /*e610*/  STL [R1+0x464], R180 ;  /* 0x000464b401007387 */ /* 0x000fe20000100800 */
[----:B------:R-:W-:-:S03]  /*e620*/  IMAD.X R111, R2, 0x1, R111, P6 ;  /* 0x00000001026f7824 */ /* 0x000fc600030e066f */
[----:B------:R-:W-:Y:S01]  /*e630*/  STL [R1+0x488], R178 ;  /* 0x000488b201007387 */ /* 0x000fe20000100800 */
[----:B------:R-:W-:-:S03]  /*e640*/  IADD3 R171, P5, R6, R171, RZ ;  /* 0x000000ab06ab7210 */ /* 0x000fc60007fbe0ff */
[----:B------:R-:W-:Y:S04]  /*e650*/  STL [R1+0x45c], R175 ;  /* 0x00045caf01007387 */ /* 0x000fe80000100800 */
[----:B------:R0:W-:Y:S04]  /*e660*/  STL [R1+0x478], R111 ;  /* 0x0004786f01007387 */ /* 0x0001e80000100800 */
[----:B------:R-:W-:Y:S04]  /*e670*/  STL [R1+0x480], R174 ;  /* 0x000480ae01007387 */ /* 0x000fe80000100800 */
[----:B0-----:R-:W4:Y:S04]  /*e680*/  LDL.LU R111, [R1+0x42c] ;  /* 0x00042c00016f7983 */ /* 0x001f280000300800 */
[----:B------:R-:W-:Y:S01]  /*e690*/  STL [R1+0x454], R171 ;  /* 0x000454ab01007387 */ /* 0x000fe20000100800 */
[----:B------:R-:W-:-:S05]  /*e6a0*/  IADD3 R119, P6, R6, R119, RZ ;  /* 0x0000007706777210 */ /* 0x000fca0007fde0ff */
[----:B------:R0:W-:Y:S04]  /*e6b0*/  STL [R1+0x44c], R119 ;  /* 0x00044c7701007387 */ /* 0x0001e80000100800 */
[----:B0-----:R-:W4:Y:S01]  /*e6c0*/  LDL.LU R119, [R1+0x450] ;  /* 0x0004500001777983 */ /* 0x001f220000300800 */
[----:B------:R-:W-:-:S03]  /*e6d0*/  IMAD.X R116, R2, 0x1, R116, P1 ;  /* 0x0000000102747824 */ /* 0x000fc600008e0674 */
[----:B------:R-:W4:Y:S04]  /*e6e0*/  LDL.LU R192, [R1+0x424] ;  /* 0x0004240001c07983 */ /* 0x000f280000300800 */
[----:B------:R-:W4:Y:S04]  /*e6f0*/  LDL.LU R190, [R1+0x448] ;  /* 0x0004480001be7983 */ /* 0x000f280000300800 */
[----:B------:R-:W4:Y:S04]  /*e700*/  LDL.LU R187, [R1+0x41c] ;  /* 0x00041c0001bb7983 */ /* 0x000f280000300800 */
[----:B------:R0:W-:Y:S04]  /*e710*/  STL [R1+0x470], R116 ;  /* 0x0004707401007387 */ /* 0x0001e80000100800 */
[----:B------:R-:W4:Y:S04]  /*e720*/  LDL.LU R188, [R1+0x440] ;  /* 0x0004400001bc7983 */ /* 0x000f280000300800 */
[----:B0-----:R-:W4:Y:S01]  /*e730*/  LDL.LU R116, [R1+0x414] ;  /* 0x0004140001747983 */ /* 0x001f220000300800 */
[----:B------:R-:W-:-:S03]  /*e740*/  IADD3 R117, P1, R6, R117, RZ ;  /* 0x0000007506757210 */ /* 0x000fc60007f3e0ff */
[----:B------:R-:W4:Y:S04]  /*e750*/  LDL.LU R186, [R1+0x438] ;  /* 0x0004380001ba7983 */ /* 0x000f280000300800 */
[----:B------:R0:W-:Y:S04]  /*e760*/  STL [R1+0x444], R117 ;  /* 0x0004447501007387 */ /* 0x0001e80000100800 */
[----:B0-----:R-:W4:Y:S04]  /*e770*/  LDL.LU R117, [R1+0x40c] ;  /* 0x00040c0001757983 */ /* 0x001f280000300800 */
[----:B------:R-:W4:Y:S01]  /*e780*/  LDL.LU R174, [R1+0x430] ;  /* 0x0004300001ae7983 */ /* 0x000f220000300800 */
[----:B------:R-:W-:-:S03]  /*e790*/  IMAD.X R170, R2, 0x1, R170, P2 ;  /* 0x0000000102aa7824 */ /* 0x000fc600010e06aa */
[----:B------:R-:W4:Y:S04]  /*e7a0*/  LDL.LU R171, [R1+0x404] ;  /* 0x0004040001ab7983 */ /* 0x000f280000300800 */
[----:B------:R0:W-:Y:S04]  /*e7b0*/  STL [R1+0x468], R170 ;  /* 0x000468aa01007387 */ /* 0x0001e80000100800 */
[----:B0-----:R-:W4:Y:S01]  /*e7c0*/  LDL.LU R170, [R1+0x428] ;  /* 0x0004280001aa7983 */ /* 0x001f220000300800 */
[----:B------:R-:W-:-:S03]  /*e7d0*/  IADD3 R176, P2, R6, R176, RZ ;  /* 0x000000b006b07210 */ /* 0x000fc60007f5e0ff */
[----:B------:R-:W4:Y:S04]  /*e7e0*/  LDL.LU R183, [R1+0x3fc] ;  /* 0x0003fc0001b77983 */ /* 0x000f280000300800 */
[----:B------:R-:W-:Y:S01]  /*e7f0*/  STL [R1+0x43c], R176 ;  /* 0x00043cb001007387 */ /* 0x000fe20000100800 */
[----:B------:R-:W-:-:S05]  /*e800*/  IMAD.X R172, R2, 0x1, R172, P3 ;  /* 0x0000000102ac7824 */ /* 0x000fca00018e06ac */
[----:B------:R0:W-:Y:S04]  /*e810*/  STL [R1+0x460], R172 ;  /* 0x000460ac01007387 */ /* 0x0001e80000100800 */
[----:B0-----:R-:W4:Y:S01]  /*e820*/  LDL.LU R172, [R1+0x420] ;  /* 0x0004200001ac7983 */ /* 0x001f220000300800 */
[----:B--2---:R-:W-:-:S05]  /*e830*/  IADD3 R120, P3, R6, R120, RZ ;  /* 0x0000007806787210 */ /* 0x004fca0007f7e0ff */
[----:B------:R0:W-:Y:S04]  /*e840*/  STL [R1+0x434], R120 ;  /* 0x0004347801007387 */ /* 0x0001e80000100800 */
[----:B------:R-:W2:Y:S04]  /*e850*/  LDL.LU R184, [R1+0x3f4] ;  /* 0x0003f40001b87983 */ /* 0x000ea80000300800 */
[----:B------:R-:W2:Y:S04]  /*e860*/  LDL.LU R182, [R1+0x418] ;  /* 0x0004180001b67983 */ /* 0x000ea80000300800 */
[----:B------:R-:W2:Y:S01]  /*e870*/  LDL.LU R179, [R1+0x3ec] ;  /* 0x0003ec0001b37983 */ /* 0x000ea20000300800 */
[----:B---3--:R-:W-:-:S05]  /*e880*/  IMAD.X R121, R2, 0x1, R121, P4 ;  /* 0x0000000102797824 */ /* 0x008fca00020e0679 */
[----:B------:R1:W-:Y:S04]  /*e890*/  STL [R1+0x458], R121 ;  /* 0x0004587901007387 */ /* 0x0003e80000100800 */
[----:B------:R-:W3:Y:S04]  /*e8a0*/  LDL.LU R180, [R1+0x410] ;  /* 0x0004100001b47983 */ /* 0x000ee80000300800 */
[----:B------:R-:W3:Y:S04]  /*e8b0*/  LDL.LU R178, [R1+0x3e4] ;  /* 0x0003e40001b27983 */ /* 0x000ee80000300800 */
[----:B------:R-:W3:Y:S04]  /*e8c0*/  LDL.LU R175, [R1+0x408] ;  /* 0x0004080001af7983 */ /* 0x000ee80000300800 */
[----:B------:R-:W3:Y:S04]  /*e8d0*/  LDL.LU R176, [R1+0x3dc] ;  /* 0x0003dc0001b07983 */ /* 0x000ee80000300800 */
[----:B0-----:R-:W3:Y:S04]  /*e8e0*/  LDL.LU R120, [R1+0x400] ;  /* 0x0004000001787983 */ /* 0x001ee80000300800 */
[----:B-1----:R-:W3:Y:S01]  /*e8f0*/  LDL.LU R121, [R1+0x3d4] ;  /* 0x0003d40001797983 */ /* 0x002ee20000300800 */
[----:B----4-:R-:W-:-:S05]  /*e900*/  IADD3 R111, P4, R6, R111, RZ ;  /* 0x0000006f066f7210 */ /* 0x010fca0007f9e0ff */
[----:B------:R0:W-:Y:S04]  /*e910*/  STL [R1+0x42c], R111 ;  /* 0x00042c6f01007387 */ /* 0x0001e80000100800 */
[----:B0-----:R-:W4:Y:S01]  /*e920*/  LDL.LU R111, [R1+0x3f8] ;  /* 0x0003f800016f7983 */ /* 0x001f220000300800 */
[----:B------:R-:W-:-:S05]  /*e930*/  IMAD.X R119, R2, 0x1, R119, P5 ;  /* 0x0000000102777824 */ /* 0x000fca00028e0677 */
[----:B------:R0:W-:Y:S01]  /*e940*/  STL [R1+0x450], R119 ;  /* 0x0004507701007387 */ /* 0x0001e20000100800 */
[----:B------:R-:W-:Y:S01]  /*e950*/  IADD3 R192, P5, R6, R192, RZ ;  /* 0x000000c006c07210 */ /* 0x000fe20007fbe0ff */
[----:B------:R-:W-:Y:S02]  /*e960*/  IMAD.X R190, R2, 0x1, R190, P6 ;  /* 0x0000000102be7824 */ /* 0x000fe400030e06be */
[----:B0-----:R-:W4:Y:S01]  /*e970*/  LDL.LU R119, [R1+0x3cc] ;  /* 0x0003cc0001777983 */ /* 0x001f220000300800 */
[----:B------:R-:W-:Y:S01]  /*e980*/  IADD3 R187, P6, R6, R187, RZ ;  /* 0x000000bb06bb7210 */ /* 0x000fe20007fde0ff */
[----:B------:R-:W-:Y:S02]  /*e990*/  IMAD.X R188, R2, 0x1, R188, P1 ;  /* 0x0000000102bc7824 */ /* 0x000fe400008e06bc */
[----:B------:R-:W-:Y:S01]  /*e9a0*/  STL [R1+0x424], R192 ;  /* 0x000424c001007387 */ /* 0x000fe20000100800 */
[----:B------:R-:W-:-:S03]  /*e9b0*/  IADD3 R116, P1, R6, R116, RZ ;  /* 0x0000007406747210 */ /* 0x000fc60007f3e0ff */
[----:B------:R-:W-:Y:S04]  /*e9c0*/  STL [R1+0x448], R190 ;  /* 0x000448be01007387 */ /* 0x000fe80000100800 */
[----:B------:R0:W-:Y:S04]  /*e9d0*/  STL [R1+0x414], R116 ;  /* 0x0004147401007387 */ /* 0x0001e80000100800 */
[----:B------:R-:W-:Y:S04]  /*e9e0*/  STL [R1+0x41c], R187 ;  /* 0x00041cbb01007387 */ /* 0x000fe80000100800 */
[----:B0-----:R-:W4:Y:S01]  /*e9f0*/  LDL.LU R116, [R1+0x3f0] ;  /* 0x0003f00001747983 */ /* 0x001f220000300800 */
[----:B------:R-:W-:Y:S01]  /*ea00*/  IMAD.X R186, R2, 0x1, R186, P2 ;  /* 0x0000000102ba7824 */ /* 0x000fe200010e06ba */
[----:B------:R-:W-:-:S02]  /*ea10*/  IADD3 R117, P2, R6, R117, RZ ;  /* 0x0000007506757210 */ /* 0x000fc40007f5e0ff */
[----:B------:R-:W-:Y:S04]  /*ea20*/  STL [R1+0x440], R188 ;  /* 0x000440bc01007387 */ /* 0x000fe80000100800 */
[----:B------:R0:W-:Y:S04]  /*ea30*/  STL [R1+0x40c], R117 ;  /* 0x00040c7501007387 */ /* 0x0001e80000100800 */
[----:B0-----:R-:W4:Y:S01]  /*ea40*/  LDL.LU R117, [R1+0x3c4] ;  /* 0x0003c40001757983 */ /* 0x001f220000300800 */
[----:B------:R-:W-:Y:S01]  /*ea50*/  IMAD.X R174, R2, 0x1, R174, P3 ;  /* 0x0000000102ae7824 */ /* 0x000fe200018e06ae */
[----:B------:R-:W-:-:S02]  /*ea60*/  IADD3 R171, P3, R6, R171, RZ ;  /* 0x000000ab06ab7210 */ /* 0x000fc40007f7e0ff */
[----:B------:R-:W-:Y:S01]  /*ea70*/  STL [R1+0x438], R186 ;  /* 0x000438ba01007387 */ /* 0x000fe20000100800 */
[----:B------:R-:W-:-:S03]  /*ea80*/  IMAD.X R170, R2, 0x1, R170, P4 ;  /* 0x0000000102aa7824 */ /* 0x000fc600020e06aa */
[----:B------:R0:W-:Y:S04]  /*ea90*/  STL [R1+0x430], R174 ;  /* 0x000430ae01007387 */ /* 0x0001e80000100800 */
[----:B0-----:R-:W4:Y:S04]  /*eaa0*/  LDL.LU R174, [R1+0x3e8] ;  /* 0x0003e80001ae7983 */ /* 0x001f280000300800 */
[----:B------:R0:W-:Y:S01]  /*eab0*/  STL [R1+0x404], R171 ;  /* 0x000404ab01007387 */ /* 0x0001e20000100800 */
[----:B------:R-:W-:-:S03]  /*eac0*/  IADD3 R183, P4, R6, R183, RZ ;  /* 0x000000b706b77210 */ /* 0x000fc60007f9e0ff */
[----:B0-----:R-:W4:Y:S04]  /*ead0*/  LDL.LU R171, [R1+0x3bc] ;  /* 0x0003bc0001ab7983 */ /* 0x001f280000300800 */
[----:B------:R0:W-:Y:S01]  /*eae0*/  STL [R1+0x428], R170 ;  /* 0x000428aa01007387 */ /* 0x0001e20000100800 */
[----:B------:R-:W-:-:S03]  /*eaf0*/  IMAD.X R172, R2, 0x1, R172, P5 ;  /* 0x0000000102ac7824 */ /* 0x000fc600028e06ac */
[----:B0-----:R-:W4:Y:S04]  /*eb00*/  LDL.LU R170, [R1+0x3e0] ;  /* 0x0003e00001aa7983 */ /* 0x001f280000300800 */
[----:B------:R0:W-:Y:S04]  /*eb10*/  STL [R1+0x420], R172 ;  /* 0x000420ac01007387 */ /* 0x0001e80000100800 */
[----:B0-----:R-:W4:Y:S04]  /*eb20*/  LDL.LU R172, [R1+0x3b4] ;  /* 0x0003b40001ac7983 */ /* 0x001f280000300800 */
[----:B------:R-:W-:Y:S01]  /*eb30*/  STL [R1+0x3fc], R183 ;  /* 0x0003fcb701007387 */ /* 0x000fe20000100800 */
[----:B--2---:R-:W-:Y:S01]  /*eb40*/  IADD3 R184, P5, R6, R184, RZ ;  /* 0x000000b806b87210 */ /* 0x004fe20007fbe0ff */
[----:B------:R-:W-:-:S04]  /*eb50*/  IMAD.X R182, R2, 0x1, R182, P6 ;  /* 0x0000000102b67824 */ /* 0x000fc800030e06b6 */
[----:B------:R-:W-:Y:S01]  /*eb60*/  STL [R1+0x3f4], R184 ;  /* 0x0003f4b801007387 */ /* 0x000fe20000100800 */
[----:B------:R-:W-:-:S03]  /*eb70*/  IADD3 R179, P6, R6, R179, RZ ;  /* 0x000000b306b37210 */ /* 0x000fc60007fde0ff */
[----:B------:R-:W-:Y:S04]  /*eb80*/  STL [R1+0x418], R182 ;  /* 0x000418b601007387 */ /* 0x000fe80000100800 */
[----:B------:R-:W-:Y:S01]  /*eb90*/  STL [R1+0x3ec], R179 ;  /* 0x0003ecb301007387 */ /* 0x000fe20000100800 */
[----:B---3--:R-:W-:Y:S01]  /*eba0*/  IMAD.X R180, R2, 0x1, R180, P1 ;  /* 0x0000000102b47824 */ /* 0x008fe200008e06b4 */
[----:B------:R-:W-:-:S04]  /*ebb0*/  IADD3 R178, P1, R6, R178, RZ ;  /* 0x000000b206b27210 */ /* 0x000fc80007f3e0ff */
[----:B------:R-:W-:Y:S01]  /*ebc0*/  STL [R1+0x410], R180 ;  /* 0x000410b401007387 */ /* 0x000fe20000100800 */
[----:B------:R-:W-:-:S03]  /*ebd0*/  IMAD.X R175, R2, 0x1, R175, P2 ;  /* 0x0000000102af7824 */ /* 0x000fc600010e06af */
[----:B------:R-:W-:Y:S01]  /*ebe0*/  STL [R1+0x3e4], R178 ;  /* 0x0003e4b201007387 */ /* 0x000fe20000100800 */
[----:B------:R-:W-:Y:S01]  /*ebf0*/  IADD3 R176, P2, R6, R176, RZ ;  /* 0x000000b006b07210 */ /* 0x000fe20007f5e0ff */
[----:B------:R-:W-:Y:S02]  /*ec00*/  IMAD.X R120, R2, 0x1, R120, P3 ;  /* 0x0000000102787824 */ /* 0x000fe400018e0678 */
[----:B------:R-:W-:Y:S01]  /*ec10*/  STL [R1+0x408], R175 ;  /* 0x000408af01007387 */ /* 0x000fe20000100800 */
[----:B------:R-:W-:-:S03]  /*ec20*/  IADD3 R121, P3, R6, R121, RZ ;  /* 0x0000007906797210 */ /* 0x000fc60007f7e0ff */
[----:B------:R0:W-:Y:S04]  /*ec30*/  STL [R1+0x400], R120 ;  /* 0x0004007801007387 */ /* 0x0001e80000100800 */
[----:B------:R-:W-:Y:S04]  /*ec40*/  STL [R1+0x3dc], R176 ;  /* 0x0003dcb001007387 */ /* 0x000fe80000100800 */
[----:B0-----:R-:W2:Y:S01]  /*ec50*/  LDL.LU R120, [R1+0x3d8] ;  /* 0x0003d80001787983 */ /* 0x001ea20000300800 */
[----:B----4-:R-:W-:-:S05]  /*ec60*/  IMAD.X R111, R2, 0x1, R111, P4 ;  /* 0x00000001026f7824 */ /* 0x010fca00020e066f */
[----:B------:R0:W-:Y:S04]  /*ec70*/  STL [R1+0x3f8], R111 ;  /* 0x0003f86f01007387 */ /* 0x0001e80000100800 */
[----:B------:R1:W-:Y:S04]  /*ec80*/  STL [R1+0x3d4], R121 ;  /* 0x0003d47901007387 */ /* 0x0003e80000100800 */
[----:B0-----:R-:W3:Y:S04]  /*ec90*/  LDL.LU R111, [R1+0x3ac] ;  /* 0x0003ac00016f7983 */ /* 0x001ee80000300800 */
[----:B------:R-:W4:Y:S04]  /*eca0*/  LDL.LU R187, [R1+0x3d0] ;  /* 0x0003d00001bb7983 */ /* 0x000f280000300800 */
[----:B------:R-:W4:Y:S01]  /*ecb0*/  LDL.LU R188, [R1+0x3a4] ;  /* 0x0003a40001bc7983 */ /* 0x000f220000300800 */
[----:B------:R-:W-:-:S03]  /*ecc0*/  IADD3 R119, P4, R6, R119, RZ ;  /* 0x0000007706777210 */ /* 0x000fc60007f9e0ff */
[----:B------:R-:W4:Y:S04]  /*ecd0*/  LDL.LU R180, [R1+0x3c8] ;  /* 0x0003c80001b47983 */ /* 0x000f280000300800 */
[----:B------:R0:W-:Y:S04]  /*ece0*/  STL [R1+0x3cc], R119 ;  /* 0x0003cc7701007387 */ /* 0x0001e80000100800 */
[----:B------:R-:W4:Y:S04]  /*ecf0*/  LDL.LU R175, [R1+0x39c] ;  /* 0x00039c0001af7983 */ /* 0x000f280000300800 */
[----:B-1----:R-:W4:Y:S04]  /*ed00*/  LDL.LU R121, [R1+0x3c0] ;  /* 0x0003c00001797983 */ /* 0x002f280000300800 */
[----:B------:R-:W4:Y:S04]  /*ed10*/  LDL.LU R176, [R1+0x394] ;  /* 0x0003940001b07983 */ /* 0x000f280000300800 */
[----:B0-----:R-:W4:Y:S01]  /*ed20*/  LDL.LU R119, [R1+0x3b8] ;  /* 0x0003b80001777983 */ /* 0x001f220000300800 */
[----:B------:R-:W-:-:S05]  /*ed30*/  IMAD.X R116, R2, 0x1, R116, P5 ;  /* 0x0000000102747824 */ /* 0x000fca00028e0674 */
[----:B------:R0:W-:Y:S04]  /*ed40*/  STL [R1+0x3f0], R116 ;  /* 0x0003f07401007387 */ /* 0x0001e80000100800 */
[----:B0-----:R-:W4:Y:S01]  /*ed50*/  LDL.LU R116, [R1+0x38c] ;  /* 0x00038c0001747983 */ /* 0x001f220000300800 */
[----:B------:R-:W-:-:S05]  /*ed60*/  IADD3 R117, P5, R6, R117, RZ ;  /* 0x0000007506757210 */ /* 0x000fca0007fbe0ff */
[----:B------:R0:W-:Y:S04]  /*ed70*/  STL [R1+0x3c4], R117 ;  /* 0x0003c47501007387 */ /* 0x0001e80000100800 */
[----:B0-----:R-:W4:Y:S01]  /*ed80*/  LDL.LU R117, [R1+0x3b0] ;  /* 0x0003b00001757983 */ /* 0x001f220000300800 */
[----:B------:R-:W-:Y:S01]  /*ed90*/  IMAD.X R174, R2, 0x1, R174, P6 ;  /* 0x0000000102ae7824 */ /* 0x000fe200030e06ae */
[----:B------:R-:W-:Y:S01]  /*eda0*/  IADD3 R171, P6, R6, R171, RZ ;  /* 0x000000ab06ab7210 */ /* 0x000fe20007fde0ff */
[----:B------:R-:W-:-:S05]  /*edb0*/  IMAD.X R170, R2, 0x1, R170, P1 ;  /* 0x0000000102aa7824 */ /* 0x000fca00008e06aa */
[----:B------:R0:W-:Y:S04]  /*edc0*/  STL [R1+0x3e0], R170 ;  /* 0x0003e0aa01007387 */ /* 0x0001e80000100800 */
[----:B------:R1:W-:Y:S01]  /*edd0*/  STL [R1+0x3e8], R174 ;  /* 0x0003e8ae01007387 */ /* 0x0003e20000100800 */
[----:B------:R-:W-:-:S03]  /*ede0*/  IADD3 R172, P1, R6, R172, RZ ;  /* 0x000000ac06ac7210 */ /* 0x000fc60007f3e0ff */
[----:B0-----:R-:W4:Y:S04]  /*edf0*/  LDL.LU R170, [R1+0x384] ;  /* 0x0003840001aa7983 */ /* 0x001f280000300800 */
[----:B------:R0:W-:Y:S04]  /*ee00*/  STL [R1+0x3bc], R171 ;  /* 0x0003bcab01007387 */ /* 0x0001e80000100800 */
[----:B------:R-:W4:Y:S04]  /*ee10*/  LDL.LU R186, [R1+0x3a8] ;  /* 0x0003a80001ba7983 */ /* 0x000f280000300800 */
[----:B------:R-:W4:Y:S04]  /*ee20*/  LDL.LU R183, [R1+0x37c] ;  /* 0x00037c0001b77983 */ /* 0x000f280000300800 */
[----:B------:R-:W4:Y:S04]  /*ee30*/  LDL.LU R184, [R1+0x3a0] ;  /* 0x0003a00001b87983 */ /* 0x000f280000300800 */
[----:B------:R0:W-:Y:S04]  /*ee40*/  STL [R1+0x3b4], R172 ;  /* 0x0003b4ac01007387 */ /* 0x0001e80000100800 */
[----:B------:R-:W4:Y:S04]  /*ee50*/  LDL.LU R182, [R1+0x374] ;  /* 0x0003740001b67983 */ /* 0x000f280000300800 */
[----:B------:R-:W4:Y:S04]  /*ee60*/  LDL.LU R179, [R1+0x398] ;  /* 0x0003980001b37983 */ /* 0x000f280000300800 */
[----:B------:R-:W4:Y:S04]  /*ee70*/  LDL.LU R178, [R1+0x36c] ;  /* 0x00036c0001b27983 */ /* 0x000f280000300800 */
[----:B-1----:R-:W4:Y:S04]  /*ee80*/  LDL.LU R174, [R1+0x390] ;  /* 0x0003900001ae7983 */ /* 0x002f280000300800 */
[----:B0-----:R-:W4:Y:S04]  /*ee90*/  LDL.LU R171, [R1+0x364] ;  /* 0x0003640001ab7983 */ /* 0x001f280000300800 */
[----:B------:R-:W4:Y:S01]  /*eea0*/  LDL.LU R172, [R1+0x388] ;  /* 0x0003880001ac7983 */ /* 0x000f220000300800 */
[----:B--2---:R-:W-:-:S05]  /*eeb0*/  IMAD.X R120, R2, 0x1, R120, P2 ;  /* 0x0000000102787824 */ /* 0x004fca00010e0678 */
[----:B------:R0:W-:Y:S04]  /*eec0*/  STL [R1+0x3d8], R120 ;  /* 0x0003d87801007387 */ /* 0x0001e80000100800 */
[----:B0-----:R-:W2:Y:S01]  /*eed0*/  LDL.LU R120, [R1+0x35c] ;  /* 0x00035c0001787983 */ /* 0x001ea20000300800 */
[----:B---3--:R-:W-:Y:S01]  /*eee0*/  IADD3 R111, P2, R6, R111, RZ ;  /* 0x0000006f066f7210 */ /* 0x008fe20007f5e0ff */
[----:B----4-:R-:W-:-:S04]  /*eef0*/  IMAD.X R187, R2, 0x1, R187, P3 ;  /* 0x0000000102bb7824 */ /* 0x010fc800018e06bb */
[----:B------:R0:W-:Y:S01]  /*ef00*/  STL [R1+0x3ac], R111 ;  /* 0x0003ac6f01007387 */ /* 0x0001e20000100800 */
[----:B------:R-:W-:Y:S01]  /*ef10*/  IADD3 R188, P3, R6, R188, RZ ;  /* 0x000000bc06bc7210 */ /* 0x000fe20007f7e0ff */
[----:B------:R-:W-:Y:S02]  /*ef20*/  IMAD.X R180, R2, 0x1, R180, P4 ;  /* 0x0000000102b47824 */ /* 0x000fe400020e06b4 */
[----:B0-----:R-:W3:Y:S04]  /*ef30*/  LDL.LU R111, [R1+0x380] ;  /* 0x00038000016f7983 */ /* 0x001ee80000300800 */
[----:B------:R-:W-:Y:S01]  /*ef40*/  STL [R1+0x3d0], R187 ;  /* 0x0003d0bb01007387 */ /* 0x000fe20000100800 */
[----:B------:R-:W-:Y:S01]  /*ef50*/  IADD3 R175, P4, R6, R175, RZ ;  /* 0x000000af06af7210 */ /* 0x000fe20007f9e0ff */
[----:B------:R-:W-:-:S02]  /*ef60*/  IMAD.X R121, R2, 0x1, R121, P5 ;  /* 0x0000000102797824 */ /* 0x000fc400028e0679 */
[----:B------:R-:W-:Y:S04]  /*ef70*/  STL [R1+0x3a4], R188 ;  /* 0x0003a4bc01007387 */ /* 0x000fe80000100800 */
[----:B------:R0:W-:Y:S01]  /*ef80*/  STL [R1+0x3c0], R121 ;  /* 0x0003c07901007387 */ /* 0x0001e20000100800 */
[----:B------:R-:W-:-:S03]  /*ef90*/  IMAD.X R119, R2, 0x1, R119, P6 ;  /* 0x0000000102777824 */ /* 0x000fc600030e0677 */
[----:B------:R-:W-:Y:S01]  /*efa0*/  STL [R1+0x3c8], R180 ;  /* 0x0003c8b401007387 */ /* 0x000fe20000100800 */
[----:B------:R-:W-:-:S03]  /*efb0*/  IADD3 R176, P5, R6, R176, RZ ;  /* 0x000000b006b07210 */ /* 0x000fc60007fbe0ff */
[----:B0-----:R-:W4:Y:S04]  /*efc0*/  LDL.LU R121, [R1+0x354] ;  /* 0x0003540001797983 */ /* 0x001f280000300800 */
[----:B------:R-:W-:Y:S04]  /*efd0*/  STL [R1+0x39c], R175 ;  /* 0x00039caf01007387 */ /* 0x000fe80000100800 */
[----:B------:R0:W-:Y:S01]  /*efe0*/  STL [R1+0x3b8], R119 ;  /* 0x0003b87701007387 */ /* 0x0001e20000100800 */
[----:B------:R-:W-:-:S03]  /*eff0*/  IADD3 R116, P6, R6, R116, RZ ;  /* 0x0000007406747210 */ /* 0x000fc60007fde0ff */
[----:B0-----:R-:W4:Y:S04]  /*f000*/  LDL.LU R119, [R1+0x378] ;  /* 0x0003780001777983 */ /* 0x001f280000300800 */
[----:B------:R-:W-:Y:S04]  /*f010*/  STL [R1+0x394], R176 ;  /* 0x000394b001007387 */ /* 0x000fe80000100800 */
[----:B------:R0:W-:Y:S04]  /*f020*/  STL [R1+0x38c], R116 ;  /* 0x00038c7401007387 */ /* 0x0001e80000100800 */
[----:B0-----:R-:W4:Y:S01]  /*f030*/  LDL.LU R116, [R1+0x34c] ;  /* 0x00034c0001747983 */ /* 0x001f220000300800 */
[----:B------:R-:W-:-:S03]  /*f040*/  IMAD.X R117, R2, 0x1, R117, P1 ;  /* 0x0000000102757824 */ /* 0x000fc600008e0675 */
[----:B------:R-:W4:Y:S04]  /*f050*/  LDL.LU R180, [R1+0x370] ;  /* 0x0003700001b47983 */ /* 0x000f280000300800 */
[----:B------:R-:W4:Y:S04]  /*f060*/  LDL.LU R175, [R1+0x344] ;  /* 0x0003440001af7983 */ /* 0x000f280000300800 */
[----:B------:R0:W-:Y:S04]  /*f070*/  STL [R1+0x3b0], R117 ;  /* 0x0003b07501007387 */ /* 0x0001e80000100800 */
[----:B0-----:R-:W4:Y:S04]  /*f080*/  LDL.LU R117, [R1+0x368] ;  /* 0x0003680001757983 */ /* 0x001f280000300800 */
[----:B------:R-:W4:Y:S01]  /*f090*/  LDL.LU R176, [R1+0x33c] ;  /* 0x00033c0001b07983 */ /* 0x000f220000300800 */
[----:B------:R-:W-:-:S05]  /*f0a0*/  IADD3 R170, P1, R6, R170, RZ ;  /* 0x000000aa06aa7210 */ /* 0x000fca0007f3e0ff */
[----:B------:R0:W-:Y:S01]  /*f0b0*/  STL [R1+0x384], R170 ;  /* 0x000384aa01007387 */ /* 0x0001e20000100800 */
[----:B------:R-:W-:Y:S01]  /*f0c0*/  IMAD.X R186, R2, 0x1, R186, P2 ;  /* 0x0000000102ba7824 */ /* 0x000fe200010e06ba */
[----:B------:R-:W-:Y:S02]  /*f0d0*/  IADD3 R183, P2, R6, R183, RZ ;  /* 0x000000b706b77210 */ /* 0x000fe40007f5e0ff */
[----:B0-----:R-:W4:Y:S01]  /*f0e0*/  LDL.LU R170, [R1+0x360] ;  /* 0x0003600001aa7983 */ /* 0x001f220000300800 */
[----:B------:R-:W-:-:S03]  /*f0f0*/  IMAD.X R184, R2, 0x1, R184, P3 ;  /* 0x0000000102b87824 */ /* 0x000fc600018e06b8 */
        /* <DEDUP_REMOVED lines=12> */
[----:B------:R0:W-:Y:S04]  /*f1c0*/  STL [R1+0x388], R172 ;  /* 0x000388ac01007387 */ /* 0x0001e80000100800 */
[----:B------:R-:W-:Y:S04]  /*f1d0*/  STL [R1+0x390], R174 ;  /* 0x000390ae01007387 */ /* 0x000fe80000100800 */
[----:B0-----:R-:W4:Y:S04]  /*f1e0*/  LDL.LU R172, [R1+0x334] ;  /* 0x0003340001ac7983 */ /* 0x001f280000300800 */
[----:B------:R-:W-:Y:S01]  /*f1f0*/  STL [R1+0x364], R171 ;  /* 0x000364ab01007387 */ /* 0x000fe20000100800 */
[----:B--2---:R-:W-:-:S05]  /*f200*/  IADD3 R120, P6, R6, R120, RZ ;  /* 0x0000007806787210 */ /* 0x004fca0007fde0ff */
[----:B------:R0:W-:Y:S04]  /*f210*/  STL [R1+0x35c], R120 ;  /* 0x00035c7801007387 */ /* 0x0001e80000100800 */
[----:B0-----:R-:W2:Y:S04]  /*f220*/  LDL.LU R120, [R1+0x358] ;  /* 0x0003580001787983 */ /* 0x001ea80000300800 */
[----:B------:R-:W2:Y:S04]  /*f230*/  LDL.LU R187, [R1+0x32c] ;  /* 0x00032c0001bb7983 */ /* 0x000ea80000300800 */
[----:B------:R-:W2:Y:S04]  /*f240*/  LDL.LU R188, [R1+0x350] ;  /* 0x0003500001bc7983 */ /* 0x000ea80000300800 */
[----:B------:R-:W2:Y:S01]  /*f250*/  LDL.LU R178, [R1+0x324] ;  /* 0x0003240001b27983 */ /* 0x000ea20000300800 */
[----:B---3--:R-:W-:-:S05]  /*f260*/  IMAD.X R111, R2, 0x1, R111, P1 ;  /* 0x00000001026f7824 */ /* 0x008fca00008e066f */
[----:B------:R0:W-:Y:S04]  /*f270*/  STL [R1+0x380], R111 ;  /* 0x0003806f01007387 */ /* 0x0001e80000100800 */
[----:B------:R-:W3:Y:S04]  /*f280*/  LDL.LU R174, [R1+0x348] ;  /* 0x0003480001ae7983 */ /* 0x000ee80000300800 */
[----:B0-----:R-:W3:Y:S04]  /*f290*/  LDL.LU R111, [R1+0x31c] ;  /* 0x00031c00016f7983 */ /* 0x001ee80000300800 */
[----:B------:R-:W3:Y:S01]  /*f2a0*/  LDL.LU R171, [R1+0x340] ;  /* 0x0003400001ab7983 */ /* 0x000ee20000300800 */
[----:B----4-:R-:W-:-:S05]  /*f2b0*/  IADD3 R121, P1, R6, R121, RZ ;  /* 0x0000007906797210 */ /* 0x010fca0007f3e0ff */
[----:B------:R0:W-:Y:S04]  /*f2c0*/  STL [R1+0x354], R121 ;  /* 0x0003547901007387 */ /* 0x0001e80000100800 */
[----:B0-----:R-:W4:Y:S01]  /*f2d0*/  LDL.LU R121, [R1+0x314] ;  /* 0x0003140001797983 */ /* 0x001f220000300800 */
[----:B------:R-:W-:-:S05]  /*f2e0*/  IMAD.X R119, R2, 0x1, R119, P2 ;  /* 0x0000000102777824 */ /* 0x000fca00010e0677 */
[----:B------:R0:W-:Y:S04]  /*f2f0*/  STL [R1+0x378], R119 ;  /* 0x0003787701007387 */ /* 0x0001e80000100800 */
[----:B0-----:R-:W4:Y:S01]  /*f300*/  LDL.LU R119, [R1+0x338] ;  /* 0x0003380001777983 */ /* 0x001f220000300800 */
[----:B------:R-:W-:-:S05]  /*f310*/  IADD3 R116, P2, R6, R116, RZ ;  /* 0x0000007406747210 */ /* 0x000fca0007f5e0ff */
[----:B------:R0:W-:Y:S04]  /*f320*/  STL [R1+0x34c], R116 ;  /* 0x00034c7401007387 */ /* 0x0001e80000100800 */
[----:B0-----:R-:W4:Y:S01]  /*f330*/  LDL.LU R116, [R1+0x30c] ;  /* 0x00030c0001747983 */ /* 0x001f220000300800 */
[C---:B------:R-:W-:Y:S02]  /*f340*/  IMAD.X R180, R2.reuse, 0x1, R180, P3 ;  /* 0x0000000102b47824 */ /* 0x040fe400018e06b4 */
[----:B------:R-:W-:-:S05]  /*f350*/  IMAD.X R117, R2, 0x1, R117, P4 ;  /* 0x0000000102757824 */ /* 0x000fca00020e0675 */
[----:B------:R0:W-:Y:S04]  /*f360*/  STL [R1+0x368], R117 ;  /* 0x0003687501007387 */ /* 0x0001e80000100800 */
[----:B------:R1:W-:Y:S04]  /*f370*/  STL [R1+0x370], R180 ;  /* 0x000370b401007387 */ /* 0x0003e80000100800 */
[----:B0-----:R-:W4:Y:S01]  /*f380*/  LDL.LU R117, [R1+0x330] ;  /* 0x0003300001757983 */ /* 0x001f220000300800 */
[C---:B------:R-:W-:Y:S02]  /*f390*/  IADD3 R175, P3, R6.reuse, R175, RZ ;  /* 0x000000af06af7210 */ /* 0x040fe40007f7e0ff */
[----:B------:R-:W-:-:S03]  /*f3a0*/  IADD3 R176, P4, R6, R176, RZ ;  /* 0x000000b006b07210 */ /* 0x000fc60007f9e0ff */
[----:B------:R0:W-:Y:S04]  /*f3b0*/  STL [R1+0x344], R175 ;  /* 0x000344af01007387 */ /* 0x0001e80000100800 */
[----:B------:R-:W4:Y:S04]  /*f3c0*/  LDL.LU R186, [R1+0x304] ;  /* 0x0003040001ba7983 */ /* 0x000f280000300800 */
[----:B------:R-:W4:Y:S01]  /*f3d0*/  LDL.LU R183, [R1+0x328] ;  /* 0x0003280001b77983 */ /* 0x000f220000300800 */
[----:B------:R-:W-:-:S03]  /*f3e0*/  IMAD.X R170, R2, 0x1, R170, P5 ;  /* 0x0000000102aa7824 */ /* 0x000fc600028e06aa */
[----:B------:R0:W-:Y:S04]  /*f3f0*/  STL [R1+0x33c], R176 ;  /* 0x00033cb001007387 */ /* 0x0001e80000100800 */
[----:B------:R-:W4:Y:S04]  /*f400*/  LDL.LU R184, [R1+0x2fc] ;  /* 0x0002fc0001b87983 */ /* 0x000f280000300800 */
[----:B------:R0:W-:Y:S04]  /*f410*/  STL [R1+0x360], R170 ;  /* 0x000360aa01007387 */ /* 0x0001e80000100800 */
[----:B------:R-:W4:Y:S04]  /*f420*/  LDL.LU R182, [R1+0x320] ;  /* 0x0003200001b67983 */ /* 0x000f280000300800 */
[----:B------:R-:W4:Y:S04]  /*f430*/  LDL.LU R179, [R1+0x2f4] ;  /* 0x0002f40001b37983 */ /* 0x000f280000300800 */
[----:B-1----:R-:W4:Y:S04]  /*f440*/  LDL.LU R180, [R1+0x318] ;  /* 0x0003180001b47983 */ /* 0x002f280000300800 */
[----:B0-----:R-:W4:Y:S04]  /*f450*/  LDL.LU R175, [R1+0x2ec] ;  /* 0x0002ec0001af7983 */ /* 0x001f280000300800 */
[----:B------:R-:W4:Y:S04]  /*f460*/  LDL.LU R176, [R1+0x310] ;  /* 0x0003100001b07983 */ /* 0x000f280000300800 */
[----:B------:R-:W4:Y:S01]  /*f470*/  LDL.LU R170, [R1+0x2e4] ;  /* 0x0002e40001aa7983 */ /* 0x000f220000300800 */
[----:B------:R-:W-:-:S05]  /*f480*/  IADD3 R172, P5, R6, R172, RZ ;  /* 0x000000ac06ac7210 */ /* 0x000fca0007fbe0ff */
[----:B------:R0:W-:Y:S04]  /*f490*/  STL [R1+0x334], R172 ;  /* 0x000334ac01007387 */ /* 0x0001e80000100800 */
[----:B0-----:R-:W4:Y:S01]  /*f4a0*/  LDL.LU R172, [R1+0x308] ;  /* 0x0003080001ac7983 */ /* 0x001f220000300800 */
[----:B--2---:R-:W-:Y:S01]  /*f4b0*/  IMAD.X R120, R2, 0x1, R120, P6 ;  /* 0x0000000102787824 */ /* 0x004fe200030e0678 */
[----:B------:R-:W-:-:S04]  /*f4c0*/  IADD3 R187, P6, R6, R187, RZ ;  /* 0x000000bb06bb7210 */ /* 0x000fc80007fde0ff */
[----:B------:R0:W-:Y:S01]  /*f4d0*/  STL [R1+0x358], R120 ;  /* 0x0003587801007387 */ /* 0x0001e20000100800 */
[----:B------:R-:W-:Y:S01]  /*f4e0*/  IMAD.X R188, R2, 0x1, R188, P1 ;  /* 0x0000000102bc7824 */ /* 0x000fe200008e06bc */
[----:B------:R-:W-:Y:S02]  /*f4f0*/  IADD3 R178, P1, R6, R178, RZ ;  /* 0x000000b206b27210 */ /* 0x000fe40007f3e0ff */
[----:B0-----:R-:W2:Y:S04]  /*f500*/  LDL.LU R120, [R1+0x2dc] ;  /* 0x0002dc0001787983 */ /* 0x001ea80000300800 */
[----:B------:R-:W-:Y:S04]  /*f510*/  STL [R1+0x32c], R187 ;  /* 0x00032cbb01007387 */ /* 0x000fe80000100800 */
[----:B------:R-:W-:Y:S01]  /*f520*/  STL [R1+0x350], R188 ;  /* 0x000350bc01007387 */ /* 0x000fe20000100800 */
[----:B---3--:R-:W-:Y:S01]  /*f530*/  IMAD.X R174, R2, 0x1, R174, P2 ;  /* 0x0000000102ae7824 */ /* 0x008fe200010e06ae */
[----:B------:R-:W-:Y:S01]  /*f540*/  IADD3 R111, P2, R6, R111, RZ ;  /* 0x0000006f066f7210 */ /* 0x000fe20007f5e0ff */
[----:B------:R-:W-:-:S04]  /*f550*/  IMAD.X R171, R2, 0x1, R171, P3 ;  /* 0x0000000102ab7824 */ /* 0x000fc800018e06ab */
[----:B------:R0:W-:Y:S04]  /*f560*/  STL [R1+0x31c], R111 ;  /* 0x00031c6f01007387 */ /* 0x0001e80000100800 */
[----:B------:R-:W-:Y:S04]  /*f570*/  STL [R1+0x324], R178 ;  /* 0x000324b201007387 */ /* 0x000fe80000100800 */
[----:B0-----:R-:W3:Y:S04]  /*f580*/  LDL.LU R111, [R1+0x300] ;  /* 0x00030000016f7983 */ /* 0x001ee80000300800 */
[----:B------:R-:W-:Y:S01]  /*f590*/  STL [R1+0x348], R174 ;  /* 0x000348ae01007387 */ /* 0x000fe20000100800 */
[----:B----4-:R-:W-:-:S05]  /*f5a0*/  IADD3 R121, P3, R6, R121, RZ ;  /* 0x0000007906797210 */ /* 0x010fca0007f7e0ff */
[----:B------:R0:W-:Y:S04]  /*f5b0*/  STL [R1+0x314], R121 ;  /* 0x0003147901007387 */ /* 0x0001e80000100800 */
[----:B0-----:R-:W4:Y:S01]  /*f5c0*/  LDL.LU R121, [R1+0x2d4] ;  /* 0x0002d40001797983 */ /* 0x001f220000300800 */
[----:B------:R-:W-:-:S03]  /*f5d0*/  IMAD.X R119, R2, 0x1, R119, P4 ;  /* 0x0000000102777824 */ /* 0x000fc600020e0677 */
[----:B------:R-:W-:Y:S04]  /*f5e0*/  STL [R1+0x340], R171 ;  /* 0x000340ab01007387 */ /* 0x000fe80000100800 */
[----:B------:R0:W-:Y:S04]  /*f5f0*/  STL [R1+0x338], R119 ;  /* 0x0003387701007387 */ /* 0x0001e80000100800 */
[----:B0-----:R-:W4:Y:S01]  /*f600*/  LDL.LU R119, [R1+0x2f8] ;  /* 0x0002f80001777983 */ /* 0x001f220000300800 */
[----:B------:R-:W-:-:S03]  /*f610*/  IADD3 R116, P4, R6, R116, RZ ;  /* 0x0000007406747210 */ /* 0x000fc60007f9e0ff */
[----:B------:R-:W4:Y:S04]  /*f620*/  LDL.LU R178, [R1+0x2cc] ;  /* 0x0002cc0001b27983 */ /* 0x000f280000300800 */
[----:B------:R-:W4:Y:S04]  /*f630*/  LDL.LU R174, [R1+0x2f0] ;  /* 0x0002f00001ae7983 */ /* 0x000f280000300800 */
[----:B------:R0:W-:Y:S04]  /*f640*/  STL [R1+0x30c], R116 ;  /* 0x00030c7401007387 */ /* 0x0001e80000100800 */
[----:B0-----:R-:W4:Y:S01]  /*f650*/  LDL.LU R116, [R1+0x2c4] ;  /* 0x0002c40001747983 */ /* 0x001f220000300800 */
[----:B------:R-:W-:-:S03]  /*f660*/  IMAD.X R117, R2, 0x1, R117, P5 ;  /* 0x0000000102757824 */ /* 0x000fc600028e0675 */
[----:B------:R-:W4:Y:S04]  /*f670*/  LDL.LU R171, [R1+0x2e8] ;  /* 0x0002e80001ab7983 */ /* 0x000f280000300800 */
[----:B------:R0:W-:Y:S04]  /*f680*/  STL [R1+0x330], R117 ;  /* 0x0003307501007387 */ /* 0x0001e80000100800 */
[----:B0-----:R-:W4:Y:S01]  /*f690*/  LDL.LU R117, [R1+0x2bc] ;  /* 0x0002bc0001757983 */ /* 0x001f220000300800 */
[----:B------:R-:W-:Y:S01]  /*f6a0*/  IADD3 R186, P5, R6, R186, RZ ;  /* 0x000000ba06ba7210 */ /* 0x000fe20007fbe0ff */
[----:B------:R-:W-:-:S04]  /*f6b0*/  IMAD.X R183, R2, 0x1, R183, P6 ;  /* 0x0000000102b77824 */ /* 0x000fc800030e06b7 */
        /* <DEDUP_REMOVED lines=9> */
[----:B------:R-:W-:Y:S01]  /*f750*/  IADD3 R175, P2, R6, R175, RZ ;  /* 0x000000af06af7210 */ /* 0x000fe20007f5e0ff */
[----:B------:R-:W-:Y:S01]  /*f760*/  IMAD.X R176, R2, 0x1, R176, P3 ;  /* 0x0000000102b07824 */ /* 0x000fe200018e06b0 */
[----:B------:R-:W-:Y:S01]  /*f770*/  IADD3 R170, P3, R6, R170, RZ ;  /* 0x000000aa06aa7210 */ /* 0x000fe20007f7e0ff */
[----:B------:R-:W-:Y:S04]  /*f780*/  STL [R1+0x318], R180 ;  /* 0x000318b401007387 */ /* 0x000fe80000100800 */
[----:B------:R0:W-:Y:S04]  /*f790*/  STL [R1+0x2e4], R170 ;  /* 0x0002e4aa01007387 */ /* 0x0001e80000100800 */
[----:B------:R-:W-:Y:S04]  /*f7a0*/  STL [R1+0x2ec], R175 ;  /* 0x0002ecaf01007387 */ /* 0x000fe80000100800 */
[----:B0-----:R-:W4:Y:S04]  /*f7b0*/  LDL.LU R170, [R1+0x2e0] ;  /* 0x0002e00001aa7983 */ /* 0x001f280000300800 */
[----:B------:R-:W-:Y:S01]  /*f7c0*/  STL [R1+0x310], R176 ;  /* 0x000310b001007387 */ /* 0x000fe20000100800 */
[----:B------:R-:W-:-:S05]  /*f7d0*/  IMAD.X R172, R2, 0x1, R172, P4 ;  /* 0x0000000102ac7824 */ /* 0x000fca00020e06ac */
[----:B------:R0:W-:Y:S04]  /*f7e0*/  STL [R1+0x308], R172 ;  /* 0x000308ac01007387 */ /* 0x0001e80000100800 */
[----:B0-----:R-:W4:Y:S04]  /*f7f0*/  LDL.LU R172, [R1+0x2b4] ;  /* 0x0002b40001ac7983 */ /* 0x001f280000300800 */
[----:B------:R-:W4:Y:S04]  /*f800*/  LDL.LU R187, [R1+0x2d8] ;  /* 0x0002d80001bb7983 */ /* 0x000f280000300800 */
[----:B------:R-:W4:Y:S04]  /*f810*/  LDL.LU R188, [R1+0x2ac] ;  /* 0x0002ac0001bc7983 */ /* 0x000f280000300800 */
[----:B------:R-:W4:Y:S01]  /*f820*/  LDL.LU R186, [R1+0x2d0] ;  /* 0x0002d00001ba7983 */ /* 0x000f220000300800 */
[----:B--2---:R-:W-:-:S05]  /*f830*/  IADD3 R120, P4, R6, R120, RZ ;  /* 0x0000007806787210 */ /* 0x004fca0007f9e0ff */
[----:B------:R0:W-:Y:S04]  /*f840*/  STL [R1+0x2dc], R120 ;  /* 0x0002dc7801007387 */ /* 0x0001e80000100800 */
[----:B------:R-:W2:Y:S04]  /*f850*/  LDL.LU R175, [R1+0x2a4] ;  /* 0x0002a40001af7983 */ /* 0x000ea80000300800 */
[----:B0-----:R-:W2:Y:S04]  /*f860*/  LDL.LU R120, [R1+0x2c8] ;  /* 0x0002c80001787983 */ /* 0x001ea80000300800 */
[----:B------:R-:W2:Y:S01]  /*f870*/  LDL.LU R176, [R1+0x29c] ;  /* 0x00029c0001b07983 */ /* 0x000ea20000300800 */
[----:B---3--:R-:W-:-:S05]  /*f880*/  IMAD.X R111, R2, 0x1, R111, P5 ;  /* 0x00000001026f7824 */ /* 0x008fca00028e066f */
[----:B------:R0:W-:Y:S04]  /*f890*/  STL [R1+0x300], R111 ;  /* 0x0003006f01007387 */ /* 0x0001e80000100800 */
[----:B0-----:R-:W3:Y:S01]  /*f8a0*/  LDL.LU R111, [R1+0x2c0] ;  /* 0x0002c000016f7983 */ /* 0x001ee20000300800 */
[----:B----4-:R-:W-:-:S05]  /*f8b0*/  IADD3 R121, P5, R6, R121, RZ ;  /* 0x0000007906797210 */ /* 0x010fca0007fbe0ff */
[----:B------:R0:W-:Y:S04]  /*f8c0*/  STL [R1+0x2d4], R121 ;  /* 0x0002d47901007387 */ /* 0x0001e80000100800 */
[----:B0-----:R-:W4:Y:S01]  /*f8d0*/  LDL.LU R121, [R1+0x294] ;  /* 0x0002940001797983 */ /* 0x001f220000300800 */
[----:B------:R-:W-:Y:S01]  /*f8e0*/  IMAD.X R119, R2, 0x1, R119, P6 ;  /* 0x0000000102777824 */ /* 0x000fe200030e0677 */
[----:B------:R-:W-:-:S04]  /*f8f0*/  IADD3 R178, P6, R6, R178, RZ ;  /* 0x000000b206b27210 */ /* 0x000fc80007fde0ff */
[----:B------:R0:W-:Y:S01]  /*f900*/  STL [R1+0x2f8], R119 ;  /* 0x0002f87701007387 */ /* 0x0001e20000100800 */
[----:B------:R-:W-:-:S03]  /*f910*/  IMAD.X R174, R2, 0x1, R174, P1 ;  /* 0x0000000102ae7824 */ /* 0x000fc600008e06ae */
[----:B0-----:R-:W4:Y:S01]  /*f920*/  LDL.LU R119, [R1+0x2b8] ;  /* 0x0002b80001777983 */ /* 0x001f220000300800 */
[----:B------:R-:W-:-:S05]  /*f930*/  IADD3 R116, P1, R6, R116, RZ ;  /* 0x0000007406747210 */ /* 0x000fca0007f3e0ff */
[----:B------:R0:W-:Y:S04]  /*f940*/  STL [R1+0x2c4], R116 ;  /* 0x0002c47401007387 */ /* 0x0001e80000100800 */
[----:B------:R1:W-:Y:S04]  /*f950*/  STL [R1+0x2cc], R178 ;  /* 0x0002ccb201007387 */ /* 0x0003e80000100800 */
[----:B0-----:R-:W4:Y:S01]  /*f960*/  LDL.LU R116, [R1+0x28c] ;  /* 0x00028c0001747983 */ /* 0x001f220000300800 */
[----:B------:R-:W-:Y:S01]  /*f970*/  IMAD.X R171, R2, 0x1, R171, P2 ;  /* 0x0000000102ab7824 */ /* 0x000fe200010e06ab */
[----:B------:R-:W-:-:S02]  /*f980*/  IADD3 R117, P2, R6, R117, RZ ;  /* 0x0000007506757210 */ /* 0x000fc40007f5e0ff */
[----:B------:R0:W-:Y:S04]  /*f990*/  STL [R1+0x2f0], R174 ;  /* 0x0002f0ae01007387 */ /* 0x0001e80000100800 */
[----:B------:R-:W4:Y:S04]  /*f9a0*/  LDL.LU R183, [R1+0x2b0] ;  /* 0x0002b00001b77983 */ /* 0x000f280000300800 */
[----:B------:R-:W4:Y:S04]  /*f9b0*/  LDL.LU R184, [R1+0x284] ;  /* 0x0002840001b87983 */ /* 0x000f280000300800 */
        /* <DEDUP_REMOVED lines=9> */
[----:B------:R-:W-:-:S05]  /*fa50*/  IMAD.X R170, R2, 0x1, R170, P3 ;  /* 0x0000000102aa7824 */ /* 0x000fca00018e06aa */
[----:B------:R0:W-:Y:S04]  /*fa60*/  STL [R1+0x2e0], R170 ;  /* 0x0002e0aa01007387 */ /* 0x0001e80000100800 */
[----:B0-----:R-:W4:Y:S01]  /*fa70*/  LDL.LU R170, [R1+0x264] ;  /* 0x0002640001aa7983 */ /* 0x001f220000300800 */
[----:B------:R-:W-:Y:S01]  /*fa80*/  IADD3 R172, P3, R6, R172, RZ ;  /* 0x000000ac06ac7210 */ /* 0x000fe20007f7e0ff */
[----:B------:R-:W-:-:S04]  /*fa90*/  IMAD.X R187, R2, 0x1, R187, P4 ;  /* 0x0000000102bb7824 */ /* 0x000fc800020e06bb */
[----:B------:R0:W-:Y:S01]  /*faa0*/  STL [R1+0x2b4], R172 ;  /* 0x0002b4ac01007387 */ /* 0x0001e20000100800 */
[----:B------:R-:W-:Y:S01]  /*fab0*/  IADD3 R188, P4, R6, R188, RZ ;  /* 0x000000bc06bc7210 */ /* 0x000fe20007f9e0ff */
[----:B------:R-:W-:Y:S02]  /*fac0*/  IMAD.X R186, R2, 0x1, R186, P5 ;  /* 0x0000000102ba7824 */ /* 0x000fe400028e06ba */
[----:B0-----:R-:W4:Y:S04]  /*fad0*/  LDL.LU R172, [R1+0x288] ;  /* 0x0002880001ac7983 */ /* 0x001f280000300800 */
[----:B------:R-:W-:Y:S04]  /*fae0*/  STL [R1+0x2d8], R187 ;  /* 0x0002d8bb01007387 */ /* 0x000fe80000100800 */
[----:B------:R-:W-:Y:S01]  /*faf0*/  STL [R1+0x2ac], R188 ;  /* 0x0002acbc01007387 */ /* 0x000fe20000100800 */
[----:B--2---:R-:W-:Y:S01]  /*fb00*/  IADD3 R175, P5, R6, R175, RZ ;  /* 0x000000af06af7210 */ /* 0x004fe20007fbe0ff */
[----:B------:R-:W-:-:S05]  /*fb10*/  IMAD.X R120, R2, 0x1, R120, P6 ;  /* 0x0000000102787824 */ /* 0x000fca00030e0678 */
[----:B------:R0:W-:Y:S01]  /*fb20*/  STL [R1+0x2c8], R120 ;  /* 0x0002c87801007387 */ /* 0x0001e20000100800 */
[----:B------:R-:W-:-:S03]  /*fb30*/  IADD3 R176, P6, R6, R176, RZ ;  /* 0x000000b006b07210 */ /* 0x000fc60007fde0ff */
[----:B------:R-:W-:Y:S04]  /*fb40*/  STL [R1+0x2d0], R186 ;  /* 0x0002d0ba01007387 */ /* 0x000fe80000100800 */
[----:B0-----:R-:W2:Y:S04]  /*fb50*/  LDL.LU R120, [R1+0x25c] ;  /* 0x00025c0001787983 */ /* 0x001ea80000300800 */
[----:B------:R-:W-:Y:S01]  /*fb60*/  STL [R1+0x2a4], R175 ;  /* 0x0002a4af01007387 */ /* 0x000fe20000100800 */
[----:B---3--:R-:W-:-:S05]  /*fb70*/  IMAD.X R111, R2, 0x1, R111, P1 ;  /* 0x00000001026f7824 */ /* 0x008fca00008e066f */
[----:B------:R0:W-:Y:S04]  /*fb80*/  STL [R1+0x2c0], R111 ;  /* 0x0002c06f01007387 */ /* 0x0001e80000100800 */
[----:B0-----:R-:W3:Y:S04]  /*fb90*/  LDL.LU R111, [R1+0x280] ;  /* 0x00028000016f7983 */ /* 0x001ee80000300800 */
[----:B------:R-:W-:Y:S01]  /*fba0*/  STL [R1+0x29c], R176 ;  /* 0x00029cb001007387 */ /* 0x000fe20000100800 */
[----:B----4-:R-:W-:-:S05]  /*fbb0*/  IADD3 R121, P1, R6, R121, RZ ;  /* 0x0000007906797210 */ /* 0x010fca0007f3e0ff */
[----:B------:R0:W-:Y:S04]  /*fbc0*/  STL [R1+0x294], R121 ;  /* 0x0002947901007387 */ /* 0x0001e80000100800 */
[----:B0-----:R-:W4:Y:S01]  /*fbd0*/  LDL.LU R121, [R1+0x254] ;  /* 0x0002540001797983 */ /* 0x001f220000300800 */
[----:B------:R-:W-:-:S03]  /*fbe0*/  IMAD.X R119, R2, 0x1, R119, P2 ;  /* 0x0000000102777824 */ /* 0x000fc600010e0677 */
[----:B------:R-:W4:Y:S04]  /*fbf0*/  LDL.LU R175, [R1+0x278] ;  /* 0x0002780001af7983 */ /* 0x000f280000300800 */
[----:B------:R-:W4:Y:S04]  /*fc00*/  LDL.LU R176, [R1+0x24c] ;  /* 0x00024c0001b07983 */ /* 0x000f280000300800 */
[----:B------:R0:W-:Y:S04]  /*fc10*/  STL [R1+0x2b8], R119 ;  /* 0x0002b87701007387 */ /* 0x0001e80000100800 */
[----:B0-----:R-:W4:Y:S01]  /*fc20*/  LDL.LU R119, [R1+0x270] ;  /* 0x0002700001777983 */ /* 0x001f220000300800 */
[----:B------:R-:W-:-:S05]  /*fc30*/  IADD3 R116, P2, R6, R116, RZ ;  /* 0x0000007406747210 */ /* 0x000fca0007f5e0ff */
[----:B------:R0:W-:Y:S04]  /*fc40*/  STL [R1+0x28c], R116 ;  /* 0x00028c7401007387 */ /* 0x0001e80000100800 */
[----:B0-----:R-:W4:Y:S01]  /*fc50*/  LDL.LU R116, [R1+0x244] ;  /* 0x0002440001747983 */ /* 0x001f220000300800 */
[----:B------:R-:W-:Y:S01]  /*fc60*/  IMAD.X R183, R2, 0x1, R183, P3 ;  /* 0x0000000102b77824 */ /* 0x000fe200018e06b7 */
[----:B------:R-:W-:Y:S01]  /*fc70*/  IADD3 R184, P3, R6, R184, RZ ;  /* 0x000000b806b87210 */ /* 0x000fe20007f7e0ff */
[----:B------:R-:W-:-:S03]  /*fc80*/  IMAD.X R182, R2, 0x1, R182, P4 ;  /* 0x0000000102b67824 */ /* 0x000fc600020e06b6 */
[----:B------:R-:W-:Y:S04]  /*fc90*/  STL [R1+0x2b0], R183 ;  /* 0x0002b0b701007387 */ /* 0x000fe80000100800 */
        /* <DEDUP_REMOVED lines=9> */
[----:B------:R-:W-:-:S05]  /*fd30*/  IMAD.X R117, R2, 0x1, R117, P1 ;  /* 0x0000000102757824 */ /* 0x000fca00008e0675 */
[----:B------:R0:W-:Y:S04]  /*fd40*/  STL [R1+0x290], R117 ;  /* 0x0002907501007387 */ /* 0x0001e80000100800 */
[----:B------:R-:W-:Y:S04]  /*fd50*/  STL [R1+0x298], R174 ;  /* 0x000298ae01007387 */ /* 0x000fe80000100800 */
[----:B0-----:R-:W4:Y:S01]  /*fd60*/  LDL.LU R117, [R1+0x268] ;  /* 0x0002680001757983 */ /* 0x001f220000300800 */
[C---:B------:R-:W-:Y:S02]  /*fd70*/  IADD3 R171, P6, R6.reuse, R171, RZ ;  /* 0x000000ab06ab7210 */ /* 0x040fe40007fde0ff */
[----:B------:R-:W-:-:S03]  /*fd80*/  IADD3 R170, P1, R6, R170, RZ ;  /* 0x000000aa06aa7210 */ /* 0x000fc60007f3e0ff */
[----:B------:R-:W-:Y:S04]  /*fd90*/  STL [R1+0x26c], R171 ;  /* 0x00026cab01007387 */ /* 0x000fe80000100800 */
[----:B------:R0:W-:Y:S04]  /*fda0*/  STL [R1+0x264], R170 ;  /* 0x000264aa01007387 */ /* 0x0001e80000100800 */
[----:B0-----:R-:W4:Y:S04]  /*fdb0*/  LDL.LU R170, [R1+0x23c] ;  /* 0x00023c0001aa7983 */ /* 0x001f280000300800 */
[----:B------:R-:W4:Y:S04]  /*fdc0*/  LDL.LU R190, [R1+0x260] ;  /* 0x0002600001be7983 */ /* 0x000f280000300800 */
[----:B------:R-:W4:Y:S01]  /*fdd0*/  LDL.LU R187, [R1+0x234] ;  /* 0x0002340001bb7983 */ /* 0x000f220000300800 */
[----:B------:R-:W-:-:S03]  /*fde0*/  IMAD.X R172, R2, 0x1, R172, P2 ;  /* 0x0000000102ac7824 */ /* 0x000fc600010e06ac */
[----:B------:R-:W4:Y:S04]  /*fdf0*/  LDL.LU R188, [R1+0x258] ;  /* 0x0002580001bc7983 */ /* 0x000f280000300800 */
[----:B------:R0:W-:Y:S04]  /*fe00*/  STL [R1+0x288], R172 ;  /* 0x000288ac01007387 */ /* 0x0001e80000100800 */
[----:B------:R-:W4:Y:S04]  /*fe10*/  LDL.LU R174, [R1+0x22c] ;  /* 0x00022c0001ae7983 */ /* 0x000f280000300800 */
[----:B------:R-:W4:Y:S04]  /*fe20*/  LDL.LU R171, [R1+0x250] ;  /* 0x0002500001ab7983 */ /* 0x000f280000300800 */
[----:B0-----:R-:W4:Y:S01]  /*fe30*/  LDL.LU R172, [R1+0x224] ;  /* 0x0002240001ac7983 */ /* 0x001f220000300800 */
[----:B--2---:R-:W-:-:S05]  /*fe40*/  IADD3 R120, P2, R6, R120, RZ ;  /* 0x0000007806787210 */ /* 0x004fca0007f5e0ff */
[----:B------:R0:W-:Y:S04]  /*fe50*/  STL [R1+0x25c], R120 ;  /* 0x00025c7801007387 */ /* 0x0001e80000100800 */
[----:B0-----:R-:W2:Y:S01]  /*fe60*/  LDL.LU R120, [R1+0x248] ;  /* 0x0002480001787983 */ /* 0x001ea20000300800 */
[----:B---3--:R-:W-:-:S05]  /*fe70*/  IMAD.X R111, R2, 0x1, R111, P3 ;  /* 0x00000001026f7824 */ /* 0x008fca00018e066f */
[----:B------:R0:W-:Y:S04]  /*fe80*/  STL [R1+0x280], R111 ;  /* 0x0002806f01007387 */ /* 0x0001e80000100800 */
[----:B0-----:R-:W3:Y:S01]  /*fe90*/  LDL.LU R111, [R1+0x21c] ;  /* 0x00021c00016f7983 */ /* 0x001ee20000300800 */
[----:B----4-:R-:W-:Y:S01]  /*fea0*/  IADD3 R121, P3, R6, R121, RZ ;  /* 0x0000007906797210 */ /* 0x010fe20007f7e0ff */
[----:B------:R-:W-:-:S04]  /*feb0*/  IMAD.X R175, R2, 0x1, R175, P4 ;  /* 0x0000000102af7824 */ /* 0x000fc800020e06af */
[----:B------:R0:W-:Y:S01]  /*fec0*/  STL [R1+0x254], R121 ;  /* 0x0002547901007387 */ /* 0x0001e20000100800 */
[----:B------:R-:W-:-:S03]  /*fed0*/  IADD3 R176, P4, R6, R176, RZ ;  /* 0x000000b006b07210 */ /* 0x000fc60007f9e0ff */
[----:B0-----:R-:W4:Y:S04]  /*fee0*/  LDL.LU R121, [R1+0x240] ;  /* 0x0002400001797983 */ /* 0x001f280000300800 */
[----:B------:R-:W4:Y:S01]  /*fef0*/  LDL.LU R186, [R1+0x214] ;  /* 0x0002140001ba7983 */ /* 0x000f220000300800 */
[----:B------:R-:W-:-:S03]  /*ff00*/  IMAD.X R119, R2, 0x1, R119, P5 ;  /* 0x0000000102777824 */ /* 0x000fc600028e0677 */
[----:B------:R-:W-:Y:S04]  /*ff10*/  STL [R1+0x278], R175 ;  /* 0x000278af01007387 */ /* 0x000fe80000100800 */
[----:B------:R0:W-:Y:S04]  /*ff20*/  STL [R1+0x270], R119 ;  /* 0x0002707701007387 */ /* 0x0001e80000100800 */
[----:B------:R1:W-:Y:S04]  /*ff30*/  STL [R1+0x24c], R176 ;  /* 0x00024cb001007387 */ /* 0x0003e80000100800 */
[----:B0-----:R-:W4:Y:S01]  /*ff40*/  LDL.LU R119, [R1+0x238] ;  /* 0x0002380001777983 */ /* 0x001f220000300800 */
[----:B------:R-:W-:-:S03]  /*ff50*/  IADD3 R116, P5, R6, R116, RZ ;  /* 0x0000007406747210 */ /* 0x000fc60007fbe0ff */
[----:B------:R-:W4:Y:S04]  /*ff60*/  LDL.LU R183, [R1+0x20c] ;  /* 0x00020c0001b77983 */ /* 0x000f280000300800 */
[----:B------:R-:W4:Y:S04]  /*ff70*/  LDL.LU R184, [R1+0x230] ;  /* 0x0002300001b87983 */ /* 0x000f280000300800 */
[----:B------:R-:W4:Y:S04]  /*ff80*/  LDL.LU R182, [R1+0x204] ;  /* 0x0002040001b67983 */ /* 0x000f280000300800 */
[----:B------:R0:W-:Y:S04]  /*ff90*/  STL [R1+0x244], R116 ;  /* 0x0002447401007387 */ /* 0x0001e80000100800 */
[----:B------:R-:W4:Y:S04]  /*ffa0*/  LDL.LU R179, [R1+0x228] ;  /* 0x0002280001b37983 */ /* 0x000f280000300800 */
[----:B------:R-:W4:Y:S04]  /*ffb0*/  LDL.LU R180, [R1+0x1fc] ;  /* 0x0001fc0001b47983 */ /* 0x000f280000300800 */
[----:B------:R-:W4:Y:S04]  /*ffc0*/  LDL.LU R178, [R1+0x220] ;  /* 0x0002200001b27983 */ /* 0x000f280000300800 */
[----:B------:R-:W4:Y:S04]  /*ffd0*/  LDL.LU R175, [R1+0x1f4] ;  /* 0x0001f40001af7983 */ /* 0x000f280000300800 */
[----:B-1----:R-:W4:Y:S04]  /*ffe0*/  LDL.LU R176, [R1+0x218] ;  /* 0x0002180001b07983 */ /* 0x002f280000300800 */
[----:B0-----:R-:W4:Y:S01]  /*fff0*/  LDL.LU R116, [R1+0x1ec] ;  /* 0x0001ec0001747983 */ /* 0x001f220000300800 */
        /* <DEDUP_REMOVED lines=8> */
[----:B0-----:R-:W4:Y:S01]  /*10080*/  LDL.LU R170, [R1+0x1e4] ;  /* 0x0001e40001aa7983 */ /* 0x001f220000300800 */
[----:B------:R-:W-:-:S03]  /*10090*/  IADD3 R174, P2, R6, R174, RZ ;  /* 0x000000ae06ae7210 */ /* 0x000fc60007f5e0ff */
[----:B------:R-:W-:Y:S01]  /*100a0*/  STL [R1+0x260], R190 ;  /* 0x000260be01007387 */ /* 0x000fe20000100800 */
[----:B------:R-:W-:-:S03]  /*100b0*/  IMAD.X R171, R2, 0x1, R171, P3 ;  /* 0x0000000102ab7824 */ /* 0x000fc600018e06ab */
[----:B------:R-:W-:Y:S04]  /*100c0*/  STL [R1+0x234], R187 ;  /* 0x000234bb01007387 */ /* 0x000fe80000100800 */
[----:B------:R0:W-:Y:S01]  /*100d0*/  STL [R1+0x22c], R174 ;  /* 0x00022cae01007387 */ /* 0x0001e20000100800 */
[----:B------:R-:W-:-:S03]  /*100e0*/  IADD3 R172, P3, R6, R172, RZ ;  /* 0x000000ac06ac7210 */ /* 0x000fc60007f7e0ff */
[----:B------:R-:W-:Y:S04]  /*100f0*/  STL [R1+0x258], R188 ;  /* 0x000258bc01007387 */ /* 0x000fe80000100800 */
[----:B0-----:R-:W4:Y:S04]  /*10100*/  LDL.LU R174, [R1+0x208] ;  /* 0x0002080001ae7983 */ /* 0x001f280000300800 */
[----:B------:R-:W-:Y:S01]  /*10110*/  STL [R1+0x250], R171 ;  /* 0x000250ab01007387 */ /* 0x000fe20000100800 */
[----:B--2---:R-:W-:-:S05]  /*10120*/  IMAD.X R120, R2, 0x1, R120, P4 ;  /* 0x0000000102787824 */ /* 0x004fca00020e0678 */
[----:B------:R0:W-:Y:S04]  /*10130*/  STL [R1+0x248], R120 ;  /* 0x0002487801007387 */ /* 0x0001e80000100800 */
[----:B0-----:R-:W2:Y:S04]  /*10140*/  LDL.LU R120, [R1+0x1dc] ;  /* 0x0001dc0001787983 */ /* 0x001ea80000300800 */
[----:B------:R-:W-:Y:S01]  /*10150*/  STL [R1+0x224], R172 ;  /* 0x000224ac01007387 */ /* 0x000fe20000100800 */
[----:B---3--:R-:W-:-:S05]  /*10160*/  IADD3 R111, P4, R6, R111, RZ ;  /* 0x0000006f066f7210 */ /* 0x008fca0007f9e0ff */
[----:B------:R0:W-:Y:S04]  /*10170*/  STL [R1+0x21c], R111 ;  /* 0x00021c6f01007387 */ /* 0x0001e80000100800 */
[----:B0-----:R-:W3:Y:S04]  /*10180*/  LDL.LU R111, [R1+0x200] ;  /* 0x00020000016f7983 */ /* 0x001ee80000300800 */
[----:B------:R-:W3:Y:S04]  /*10190*/  LDL.LU R171, [R1+0x1d4] ;  /* 0x0001d40001ab7983 */ /* 0x000ee80000300800 */
[----:B------:R-:W3:Y:S01]  /*101a0*/  LDL.LU R172, [R1+0x1f8] ;  /* 0x0001f80001ac7983 */ /* 0x000ee20000300800 */
[----:B----4-:R-:W-:-:S05]  /*101b0*/  IMAD.X R121, R2, 0x1, R121, P5 ;  /* 0x0000000102797824 */ /* 0x010fca00028e0679 */
[----:B------:R0:W-:Y:S01]  /*101c0*/  STL [R1+0x240], R121 ;  /* 0x0002407901007387 */ /* 0x0001e20000100800 */
[----:B------:R-:W-:-:S03]  /*101d0*/  IADD3 R186, P5, R6, R186, RZ ;  /* 0x000000ba06ba7210 */ /* 0x000fc60007fbe0ff */
[----:B0-----:R-:W4:Y:S01]  /*101e0*/  LDL.LU R121, [R1+0x1cc] ;  /* 0x0001cc0001797983 */ /* 0x001f220000300800 */
[----:B------:R-:W-:Y:S01]  /*101f0*/  IMAD.X R119, R2, 0x1, R119, P6 ;  /* 0x0000000102777824 */ /* 0x000fe200030e0677 */
[----:B------:R-:W-:-:S04]  /*10200*/  IADD3 R183, P6, R6, R183, RZ ;  /* 0x000000b706b77210 */ /* 0x000fc80007fde0ff */
[----:B------:R0:W-:Y:S01]  /*10210*/  STL [R1+0x238], R119 ;  /* 0x0002387701007387 */ /* 0x0001e20000100800 */
[----:B------:R-:W-:Y:S01]  /*10220*/  IMAD.X R184, R2, 0x1, R184, P1 ;  /* 0x0000000102b87824 */ /* 0x000fe200008e06b8 */
[----:B------:R-:W-:Y:S02]  /*10230*/  IADD3 R182, P1, R6, R182, RZ ;  /* 0x000000b606b67210 */ /* 0x000fe40007f3e0ff */
[----:B0-----:R-:W4:Y:S04]  /*10240*/  LDL.LU R119, [R1+0x1f0] ;  /* 0x0001f00001777983 */ /* 0x001f280000300800 */
        /* <DEDUP_REMOVED lines=8> */
[----:B------:R-:W-:Y:S02]  /*102d0*/  IMAD.X R176, R2, 0x1, R176, P4 ;  /* 0x0000000102b07824 */ /* 0x000fe400020e06b0 */
[----:B------:R-:W-:Y:S01]  /*102e0*/  STL [R1+0x228], R179 ;  /* 0x000228b301007387 */ /* 0x000fe20000100800 */
[----:B------:R-:W-:-:S03]  /*102f0*/  IADD3 R116, P4, R6, R116, RZ ;  /* 0x0000007406747210 */ /* 0x000fc60007f9e0ff */
[----:B------:R-:W-:Y:S04]  /*10300*/  STL [R1+0x1fc], R180 ;  /* 0x0001fcb401007387 */ /* 0x000fe80000100800 */
[----:B------:R-:W-:Y:S04]  /*10310*/  STL [R1+0x220], R178 ;  /* 0x000220b201007387 */ /* 0x000fe80000100800 */
[----:B------:R0:W-:Y:S04]  /*10320*/  STL [R1+0x1ec], R116 ;  /* 0x0001ec7401007387 */ /* 0x0001e80000100800 */
[----:B------:R-:W-:Y:S04]  /*10330*/  STL [R1+0x1f4], R175 ;  /* 0x0001f4af01007387 */ /* 0x000fe80000100800 */
[----:B0-----:R-:W4:Y:S01]  /*10340*/  LDL.LU R116, [R1+0x1c4] ;  /* 0x0001c40001747983 */ /* 0x001f220000300800 */
[----:B------:R-:W-:-:S03]  /*10350*/  IMAD.X R117, R2, 0x1, R117, P5 ;  /* 0x0000000102757824 */ /* 0x000fc600028e0675 */
[----:B------:R-:W-:Y:S04]  /*10360*/  STL [R1+0x218], R176 ;  /* 0x000218b001007387 */ /* 0x000fe80000100800 */
[----:B------:R0:W-:Y:S04]  /*10370*/  STL [R1+0x210], R117 ;  /* 0x0002107501007387 */ /* 0x0001e80000100800 */
[----:B0-----:R-:W4:Y:S04]  /*10380*/  LDL.LU R117, [R1+0x1e8] ;  /* 0x0001e80001757983 */ /* 0x001f280000300800 */
[----:B------:R-:W4:Y:S01]  /*10390*/  LDL.LU R190, [R1+0x1bc] ;  /* 0x0001bc0001be7983 */ /* 0x000f220000300800 */
[----:B------:R-:W-:-:S03]  /*103a0*/  IADD3 R170, P5, R6, R170, RZ ;  /* 0x000000aa06aa7210 */ /* 0x000fc60007fbe0ff */
[----:B------:R-:W4:Y:S04]  /*103b0*/  LDL.LU R187, [R1+0x1e0] ;  /* 0x0001e00001bb7983 */ /* 0x000f280000300800 */
[----:B------:R-:W4:Y:S04]  /*103c0*/  LDL.LU R188, [R1+0x1b4] ;  /* 0x0001b40001bc7983 */ /* 0x000f280000300800 */
[----:B------:R0:W-:Y:S04]  /*103d0*/  STL [R1+0x1e4], R170 ;  /* 0x0001e4aa01007387 */ /* 0x0001e80000100800 */
[----:B------:R-:W4:Y:S04]  /*103e0*/  LDL.LU R180, [R1+0x1d8] ;  /* 0x0001d80001b47983 */ /* 0x000f280000300800 */
[----:B0-----:R-:W4:Y:S04]  /*103f0*/  LDL.LU R170, [R1+0x1ac] ;  /* 0x0001ac0001aa7983 */ /* 0x001f280000300800 */
[----:B------:R-:W4:Y:S01]  /*10400*/  LDL.LU R178, [R1+0x1d0] ;  /* 0x0001d00001b27983 */ /* 0x000f220000300800 */
[----:B------:R-:W-:-:S03]  /*10410*/  IMAD.X R174, R2, 0x1, R174, P6 ;  /* 0x0000000102ae7824 */ /* 0x000fc600030e06ae */
[----:B------:R-:W4:Y:S04]  /*10420*/  LDL.LU R175, [R1+0x1a4] ;  /* 0x0001a40001af7983 */ /* 0x000f280000300800 */
[----:B------:R-:W-:Y:S01]  /*10430*/  STL [R1+0x208], R174 ;  /* 0x000208ae01007387 */ /* 0x000fe20000100800 */
[----:B--2---:R-:W-:-:S05]  /*10440*/  IADD3 R120, P6, R6, R120, RZ ;  /* 0x0000007806787210 */ /* 0x004fca0007fde0ff */
[----:B------:R0:W-:Y:S04]  /*10450*/  STL [R1+0x1dc], R120 ;  /* 0x0001dc7801007387 */ /* 0x0001e80000100800 */
[----:B0-----:R-:W2:Y:S01]  /*10460*/  LDL.LU R120, [R1+0x1c8] ;  /* 0x0001c80001787983 */ /* 0x001ea20000300800 */
[----:B---3--:R-:W-:Y:S01]  /*10470*/  IMAD.X R111, R2, 0x1, R111, P1 ;  /* 0x00000001026f7824 */ /* 0x008fe200008e066f */
[----:B------:R-:W-:-:S04]  /*10480*/  IADD3 R171, P1, R6, R171, RZ ;  /* 0x000000ab06ab7210 */ /* 0x000fc80007f3e0ff */
[----:B------:R0:W-:Y:S01]  /*10490*/  STL [R1+0x200], R111 ;  /* 0x0002006f01007387 */ /* 0x0001e20000100800 */
[----:B------:R-:W-:-:S03]  /*104a0*/  IMAD.X R172, R2, 0x1, R172, P2 ;  /* 0x0000000102ac7824 */ /* 0x000fc600010e06ac */
[----:B0-----:R-:W3:Y:S04]  /*104b0*/  LDL.LU R111, [R1+0x19c] ;  /* 0x00019c00016f7983 */ /* 0x001ee80000300800 */
[----:B------:R-:W3:Y:S01]  /*104c0*/  LDL.LU R186, [R1+0x1c0] ;  /* 0x0001c00001ba7983 */ /* 0x000ee20000300800 */
[----:B----4-:R-:W-:-:S03]  /*104d0*/  IADD3 R121, P2, R6, R121, RZ ;  /* 0x0000007906797210 */ /* 0x010fc60007f5e0ff */
[----:B------:R-:W-:Y:S04]  /*104e0*/  STL [R1+0x1d4], R171 ;  /* 0x0001d4ab01007387 */ /* 0x000fe80000100800 */
[----:B------:R0:W-:Y:S04]  /*104f0*/  STL [R1+0x1cc], R121 ;  /* 0x0001cc7901007387 */ /* 0x0001e80000100800 */
[----:B------:R1:W-:Y:S04]  /*10500*/  STL [R1+0x1f8], R172 ;  /* 0x0001f8ac01007387 */ /* 0x0003e80000100800 */
[----:B0-----:R-:W4:Y:S04]  /*10510*/  LDL.LU R121, [R1+0x194] ;  /* 0x0001940001797983 */ /* 0x001f280000300800 */
[----:B------:R-:W4:Y:S01]  /*10520*/  LDL.LU R183, [R1+0x1b8] ;  /* 0x0001b80001b77983 */ /* 0x000f220000300800 */
[----:B------:R-:W-:-:S03]  /*10530*/  IMAD.X R119, R2, 0x1, R119, P3 ;  /* 0x0000000102777824 */ /* 0x000fc600018e0677 */
        /* <DEDUP_REMOVED lines=9> */
[----:B------:R-:W-:-:S05]  /*105d0*/  IADD3 R116, P3, R6, R116, RZ ;  /* 0x0000007406747210 */ /* 0x000fca0007f7e0ff */
[----:B------:R0:W-:Y:S04]  /*105e0*/  STL [R1+0x1c4], R116 ;  /* 0x0001c47401007387 */ /* 0x0001e80000100800 */
[----:B0-----:R-:W4:Y:S01]  /*105f0*/  LDL.LU R116, [R1+0x16c] ;  /* 0x00016c0001747983 */ /* 0x001f220000300800 */
[----:B------:R-:W-:-:S05]  /*10600*/  IMAD.X R117, R2, 0x1, R117, P4 ;  /* 0x0000000102757824 */ /* 0x000fca00020e0675 */
[----:B------:R0:W-:Y:S04]  /*10610*/  STL [R1+0x1e8], R117 ;  /* 0x0001e87501007387 */ /* 0x0001e80000100800 */
[----:B0-----:R-:W4:Y:S01]  /*10620*/  LDL.LU R117, [R1+0x190] ;  /* 0x0001900001757983 */ /* 0x001f220000300800 */
[----:B------:R-:W-:Y:S01]  /*10630*/  IADD3 R190, P4, R6, R190, RZ ;  /* 0x000000be06be7210 */ /* 0x000fe20007f9e0ff */
[----:B------:R-:W-:Y:S01]  /*10640*/  IMAD.X R187, R2, 0x1, R187, P5 ;  /* 0x0000000102bb7824 */ /* 0x000fe200028e06bb */
[----:B------:R-:W-:Y:S01]  /*10650*/  IADD3 R188, P5, R6, R188, RZ ;  /* 0x000000bc06bc7210 */ /* 0x000fe20007fbe0ff */
[----:B------:R-:W-:Y:S02]  /*10660*/  IMAD.X R180, R2, 0x1, R180, P6 ;  /* 0x0000000102b47824 */ /* 0x000fe400030e06b4 */
[----:B------:R-:W-:Y:S01]  /*10670*/  STL [R1+0x1bc], R190 ;  /* 0x0001bcbe01007387 */ /* 0x000fe20000100800 */
[----:B------:R-:W-:-:S03]  /*10680*/  IADD3 R170, P6, R6, R170, RZ ;  /* 0x000000aa06aa7210 */ /* 0x000fc60007fde0ff */
[----:B------:R-:W-:Y:S01]  /*10690*/  STL [R1+0x1e0], R187 ;  /* 0x0001e0bb01007387 */ /* 0x000fe20000100800 */
[----:B------:R-:W-:-:S03]  /*106a0*/  IMAD.X R178, R2, 0x1, R178, P1 ;  /* 0x0000000102b27824 */ /* 0x000fc600008e06b2 */
[----:B------:R0:W-:Y:S01]  /*106b0*/  STL [R1+0x1ac], R170 ;  /* 0x0001acaa01007387 */ /* 0x0001e20000100800 */
[----:B------:R-:W-:-:S03]  /*106c0*/  IADD3 R175, P1, R6, R175, RZ ;  /* 0x000000af06af7210 */ /* 0x000fc60007f3e0ff */
[----:B------:R-:W-:Y:S04]  /*106d0*/  STL [R1+0x1b4], R188 ;  /* 0x0001b4bc01007387 */ /* 0x000fe80000100800 */
[----:B0-----:R-:W4:Y:S04]  /*106e0*/  LDL.LU R170, [R1+0x164] ;  /* 0x0001640001aa7983 */ /* 0x001f280000300800 */
[----:B------:R0:W-:Y:S04]  /*106f0*/  STL [R1+0x1d8], R180 ;  /* 0x0001d8b401007387 */ /* 0x0001e80000100800 */
[----:B0-----:R-:W4:Y:S04]  /*10700*/  LDL.LU R180, [R1+0x188] ;  /* 0x0001880001b47983 */ /* 0x001f280000300800 */
[----:B------:R-:W-:Y:S01]  /*10710*/  STL [R1+0x1d0], R178 ;  /* 0x0001d0b201007387 */ /* 0x000fe20000100800 */
[----:B--2---:R-:W-:-:S05]  /*10720*/  IMAD.X R120, R2, 0x1, R120, P2 ;  /* 0x0000000102787824 */ /* 0x004fca00010e0678 */
[----:B------:R0:W-:Y:S04]  /*10730*/  STL [R1+0x1c8], R120 ;  /* 0x0001c87801007387 */ /* 0x0001e80000100800 */
[----:B------:R1:W-:Y:S04]  /*10740*/  STL [R1+0x1a4], R175 ;  /* 0x0001a4af01007387 */ /* 0x0003e80000100800 */
[----:B0-----:R-:W2:Y:S04]  /*10750*/  LDL.LU R120, [R1+0x15c] ;  /* 0x00015c0001787983 */ /* 0x001ea80000300800 */
[----:B------:R-:W2:Y:S04]  /*10760*/  LDL.LU R178, [R1+0x180] ;  /* 0x0001800001b27983 */ /* 0x000ea80000300800 */
[----:B-1----:R-:W2:Y:S01]  /*10770*/  LDL.LU R175, [R1+0x154] ;  /* 0x0001540001af7983 */ /* 0x002ea20000300800 */
[----:B---3--:R-:W-:Y:S01]  /*10780*/  IADD3 R111, P2, R6, R111, RZ ;  /* 0x0000006f066f7210 */ /* 0x008fe20007f5e0ff */
[----:B------:R-:W-:-:S04]  /*10790*/  IMAD.X R186, R2, 0x1, R186, P3 ;  /* 0x0000000102ba7824 */ /* 0x000fc800018e06ba */
[----:B------:R0:W-:Y:S04]  /*107a0*/  STL [R1+0x19c], R111 ;  /* 0x00019c6f01007387 */ /* 0x0001e80000100800 */
[----:B0-----:R-:W3:Y:S01]  /*107b0*/  LDL.LU R111, [R1+0x178] ;  /* 0x00017800016f7983 */ /* 0x001ee20000300800 */
[----:B----4-:R-:W-:Y:S01]  /*107c0*/  IADD3 R121, P3, R6, R121, RZ ;  /* 0x0000007906797210 */ /* 0x010fe20007f7e0ff */
[----:B------:R-:W-:-:S04]  /*107d0*/  IMAD.X R183, R2, 0x1, R183, P4 ;  /* 0x0000000102b77824 */ /* 0x000fc800020e06b7 */
[----:B------:R0:W-:Y:S01]  /*107e0*/  STL [R1+0x194], R121 ;  /* 0x0001947901007387 */ /* 0x0001e20000100800 */
[----:B------:R-:W-:Y:S01]  /*107f0*/  IADD3 R184, P4, R6, R184, RZ ;  /* 0x000000b806b87210 */ /* 0x000fe20007f9e0ff */
[----:B------:R-:W-:Y:S02]  /*10800*/  IMAD.X R182, R2, 0x1, R182, P5 ;  /* 0x0000000102b67824 */ /* 0x000fe400028e06b6 */
[----:B0-----:R-:W4:Y:S04]  /*10810*/  LDL.LU R121, [R1+0x14c] ;  /* 0x00014c0001797983 */ /* 0x001f280000300800 */
        /* <DEDUP_REMOVED lines=11> */
[----:B------:R-:W-:Y:S04]  /*108d0*/  STL [R1+0x1a8], R176 ;  /* 0x0001a8b001007387 */ /* 0x000fe80000100800 */
[----:B------:R-:W-:Y:S04]  /*108e0*/  STL [R1+0x17c], R174 ;  /* 0x00017cae01007387 */ /* 0x000fe80000100800 */
[----:B------:R0:W-:Y:S04]  /*108f0*/  STL [R1+0x198], R119 ;  /* 0x0001987701007387 */ /* 0x0001e80000100800 */
[----:B------:R-:W-:Y:S04]  /*10900*/  STL [R1+0x1a0], R171 ;  /* 0x0001a0ab01007387 */ /* 0x000fe80000100800 */
[----:B0-----:R-:W4:Y:S01]  /*10910*/  LDL.LU R119, [R1+0x170] ;  /* 0x0001700001777983 */ /* 0x001f220000300800 */
[----:B------:R-:W-:-:S03]  /*10920*/  IADD3 R116, P2, R6, R116, RZ ;  /* 0x0000007406747210 */ /* 0x000fc60007f5e0ff */
[----:B------:R-:W-:Y:S04]  /*10930*/  STL [R1+0x174], R172 ;  /* 0x000174ac01007387 */ /* 0x000fe80000100800 */
        /* <DEDUP_REMOVED lines=8> */
[----:B0-----:R-:W4:Y:S04]  /*109c0*/  LDL.LU R117, [R1+0x158] ;  /* 0x0001580001757983 */ /* 0x001f280000300800 */
[----:B------:R-:W4:Y:S01]  /*109d0*/  LDL.LU R172, [R1+0x12c] ;  /* 0x00012c0001ac7983 */ /* 0x000f220000300800 */
[----:B------:R-:W-:-:S05]  /*109e0*/  IADD3 R170, P3, R6, R170, RZ ;  /* 0x000000aa06aa7210 */ /* 0x000fca0007f7e0ff */
[----:B------:R0:W-:Y:S01]  /*109f0*/  STL [R1+0x164], R170 ;  /* 0x000164aa01007387 */ /* 0x0001e20000100800 */
[----:B------:R-:W-:-:S03]  /*10a00*/  IMAD.X R180, R2, 0x1, R180, P4 ;  /* 0x0000000102b47824 */ /* 0x000fc600020e06b4 */
[----:B0-----:R-:W4:Y:S01]  /*10a10*/  LDL.LU R170, [R1+0x150] ;  /* 0x0001500001aa7983 */ /* 0x001f220000300800 */
[----:B--2---:R-:W-:Y:S01]  /*10a20*/  IADD3 R120, P4, R6, R120, RZ ;  /* 0x0000007806787210 */ /* 0x004fe20007f9e0ff */
[----:B------:R-:W-:-:S04]  /*10a30*/  IMAD.X R178, R2, 0x1, R178, P5 ;  /* 0x0000000102b27824 */ /* 0x000fc800028e06b2 */
[----:B------:R0:W-:Y:S01]  /*10a40*/  STL [R1+0x15c], R120 ;  /* 0x00015c7801007387 */ /* 0x0001e20000100800 */
[----:B------:R-:W-:-:S03]  /*10a50*/  IADD3 R175, P5, R6, R175, RZ ;  /* 0x000000af06af7210 */ /* 0x000fc60007fbe0ff */
[----:B------:R-:W-:Y:S04]  /*10a60*/  STL [R1+0x188], R180 ;  /* 0x000188b401007387 */ /* 0x000fe80000100800 */
[----:B0-----:R-:W2:Y:S04]  /*10a70*/  LDL.LU R120, [R1+0x124] ;  /* 0x0001240001787983 */ /* 0x001ea80000300800 */
[----:B------:R-:W2:Y:S04]  /*10a80*/  LDL.LU R188, [R1+0x148] ;  /* 0x0001480001bc7983 */ /* 0x000ea80000300800 */
[----:B------:R-:W-:Y:S01]  /*10a90*/  STL [R1+0x180], R178 ;  /* 0x000180b201007387 */ /* 0x000fe20000100800 */
[----:B---3--:R-:W-:-:S05]  /*10aa0*/  IMAD.X R111, R2, 0x1, R111, P6 ;  /* 0x00000001026f7824 */ /* 0x008fca00030e066f */
[----:B------:R0:W-:Y:S04]  /*10ab0*/  STL [R1+0x178], R111 ;  /* 0x0001786f01007387 */ /* 0x0001e80000100800 */
[----:B------:R1:W-:Y:S04]  /*10ac0*/  STL [R1+0x154], R175 ;  /* 0x000154af01007387 */ /* 0x0003e80000100800 */
[----:B0-----:R-:W3:Y:S04]  /*10ad0*/  LDL.LU R111, [R1+0x11c] ;  /* 0x00011c00016f7983 */ /* 0x001ee80000300800 */
[----:B------:R-:W3:Y:S04]  /*10ae0*/  LDL.LU R186, [R1+0x140] ;  /* 0x0001400001ba7983 */ /* 0x000ee80000300800 */
[----:B------:R-:W3:Y:S01]  /*10af0*/  LDL.LU R183, [R1+0x114] ;  /* 0x0001140001b77983 */ /* 0x000ee20000300800 */
[----:B----4-:R-:W-:-:S03]  /*10b00*/  IADD3 R121, P6, R6, R121, RZ ;  /* 0x0000007906797210 */ /* 0x010fc60007fde0ff */
        /* <DEDUP_REMOVED lines=17> */
[----:B------:R-:W-:Y:S01]  /*10c20*/  STL [R1+0x168], R187 ;  /* 0x000168bb01007387 */ /* 0x000fe20000100800 */
[----:B------:R-:W-:-:S03]  /*10c30*/  IMAD.X R117, R2, 0x1, R117, P4 ;  /* 0x0000000102757824 */ /* 0x000fc600020e0675 */
[----:B------:R-:W-:Y:S04]  /*10c40*/  STL [R1+0x13c], R176 ;  /* 0x00013cb001007387 */ /* 0x000fe80000100800 */
[----:B------:R0:W-:Y:S04]  /*10c50*/  STL [R1+0x158], R117 ;  /* 0x0001587501007387 */ /* 0x0001e80000100800 */
[----:B------:R1:W-:Y:S01]  /*10c60*/  STL [R1+0x160], R174 ;  /* 0x000160ae01007387 */ /* 0x0003e20000100800 */
[----:B------:R-:W-:-:S03]  /*10c70*/  IADD3 R171, P3, R6, R171, RZ ;  /* 0x000000ab06ab7210 */ /* 0x000fc60007f7e0ff */
[----:B0-----:R-:W4:Y:S04]  /*10c80*/  LDL.LU R117, [R1+0x110] ;  /* 0x0001100001757983 */ /* 0x001f280000300800 */
[----:B------:R0:W-:Y:S04]  /*10c90*/  STL [R1+0x134], R171 ;  /* 0x000134ab01007387 */ /* 0x0001e80000100800 */
[----:B------:R-:W4:Y:S01]  /*10ca0*/  LDL.LU R176, [R1+0x108] ;  /* 0x0001080001b07983 */ /* 0x000f220000300800 */
[----:B------:R-:W-:Y:S01]  /*10cb0*/  IADD3 R172, P4, R6, R172, RZ ;  /* 0x000000ac06ac7210 */ /* 0x000fe20007f9e0ff */
[----:B------:R-:W-:-:S02]  /*10cc0*/  IMAD.X R170, R2, 0x1, R170, P5 ;  /* 0x0000000102aa7824 */ /* 0x000fc400028e06aa */
[----:B-1----:R-:W4:Y:S04]  /*10cd0*/  LDL.LU R174, [R1+0xdc] ;  /* 0x0000dc0001ae7983 */ /* 0x002f280000300800 */
[----:B------:R1:W-:Y:S04]  /*10ce0*/  STL [R1+0x12c], R172 ;  /* 0x00012cac01007387 */ /* 0x0003e80000100800 */
[----:B0-----:R-:W4:Y:S04]  /*10cf0*/  LDL.LU R171, [R1+0x100] ;  /* 0x0001000001ab7983 */ /* 0x001f280000300800 */
[----:B------:R0:W-:Y:S04]  /*10d00*/  STL [R1+0x150], R170 ;  /* 0x000150aa01007387 */ /* 0x0001e80000100800 */
[----:B-1----:R-:W4:Y:S04]  /*10d10*/  LDL.LU R172, [R1+0xd4] ;  /* 0x0000d40001ac7983 */ /* 0x002f280000300800 */
[----:B0-----:R-:W4:Y:S01]  /*10d20*/  LDL.LU R170, [R1+0xf8] ;  /* 0x0000f80001aa7983 */ /* 0x001f220000300800 */
[----:B--2---:R-:W-:Y:S01]  /*10d30*/  IADD3 R120, P5, R6, R120, RZ ;  /* 0x0000007806787210 */ /* 0x004fe20007fbe0ff */
[----:B------:R-:W-:-:S04]  /*10d40*/  IMAD.X R188, R2, 0x1, R188, P6 ;  /* 0x0000000102bc7824 */ /* 0x000fc800030e06bc */
[----:B------:R0:W-:Y:S04]  /*10d50*/  STL [R1+0x124], R120 ;  /* 0x0001247801007387 */ /* 0x0001e80000100800 */
[----:B0-----:R-:W2:Y:S01]  /*10d60*/  LDL.LU R120, [R1+0xcc] ;  /* 0x0000cc0001787983 */ /* 0x001ea20000300800 */
[----:B---3--:R-:W-:Y:S01]  /*10d70*/  IADD3 R111, P6, R111, UR13, RZ ;  /* 0x0000000d6f6f7c10 */ /* 0x008fe2000ffde0ff */
[----:B------:R-:W-:-:S04]  /*10d80*/  IMAD.X R186, R2, 0x1, R186, P1 ;  /* 0x0000000102ba7824 */ /* 0x000fc800008e06ba */
[----:B------:R0:W-:Y:S01]  /*10d90*/  STL [R1+0x11c], R111 ;  /* 0x00011c6f01007387 */ /* 0x0001e20000100800 */
[----:B------:R-:W-:Y:S01]  /*10da0*/  IADD3 R183, P1, R183, UR13, RZ ;  /* 0x0000000db7b77c10 */ /* 0x000fe2000ff3e0ff */
[----:B----4-:R-:W-:Y:S02]  /*10db0*/  IMAD.X R184, R2, 0x1, R184, P2 ;  /* 0x0000000102b87824 */ /* 0x010fe400010e06b8 */
[----:B0-----:R-:W3:Y:S04]  /*10dc0*/  LDL.LU R111, [R1+0xc4] ;  /* 0x0000c400016f7983 */ /* 0x001ee80000300800 */
[----:B------:R-:W-:Y:S01]  /*10dd0*/  STL [R1+0x148], R188 ;  /* 0x000148bc01007387 */ /* 0x000fe20000100800 */
[----:B------:R-:W-:-:S03]  /*10de0*/  IADD3 R182, P2, R182, UR13, RZ ;  /* 0x0000000db6b67c10 */ /* 0x000fc6000ff5e0ff */
[----:B------:R-:W-:Y:S01]  /*10df0*/  STL [R1+0x140], R186 ;  /* 0x000140ba01007387 */ /* 0x000fe20000100800 */
[----:B------:R-:W-:-:S03]  /*10e00*/  IMAD.X R179, R2, 0x1, R179, P3 ;  /* 0x0000000102b37824 */ /* 0x000fc600018e06b3 */
        /* <DEDUP_REMOVED lines=8> */
[----:B------:R0:W-:Y:S04]  /*10e90*/  STL [R1+0x104], R180 ;  /* 0x000104b401007387 */ /* 0x0001e80000100800 */
[----:B0-----:R-:W4:Y:S04]  /*10ea0*/  LDL.LU R180, [R1+0xd8] ;  /* 0x0000d80001b47983 */ /* 0x001f280000300800 */
[----:B------:R0:W-:Y:S04]  /*10eb0*/  STL [R1+0x128], R178 ;  /* 0x000128b201007387 */ /* 0x0001e80000100800 */
[----:B------:R1:W-:Y:S04]  /*10ec0*/  STL [R1+0xfc], R175 ;  /* 0x0000fcaf01007387 */ /* 0x0003e80000100800 */
[----:B0-----:R-:W4:Y:S01]  /*10ed0*/  LDL.LU R178, [R1+0xd0] ;  /* 0x0000d00001b27983 */ /* 0x001f220000300800 */
[----:B------:R-:W-:-:S03]  /*10ee0*/  IADD3 R119, P5, R119, UR13, RZ ;  /* 0x0000000d77777c10 */ /* 0x000fc6000ffbe0ff */
[----:B------:R0:W-:Y:S04]  /*10ef0*/  STL [R1+0x120], R121 ;  /* 0x0001207901007387 */ /* 0x0001e80000100800 */
[----:B-1----:R-:W4:Y:S04]  /*10f00*/  LDL.LU R175, [R1+0xc8] ;  /* 0x0000c80001af7983 */ /* 0x002f280000300800 */
[----:B------:R1:W-:Y:S04]  /*10f10*/  STL [R1+0xf4], R119 ;  /* 0x0000f47701007387 */ /* 0x0003e80000100800 */
[----:B0-----:R-:W4:Y:S04]  /*10f20*/  LDL.LU R121, [R1+0x9c] ;  /* 0x00009c0001797983 */ /* 0x001f280000300800 */
[----:B-1----:R-:W4:Y:S01]  /*10f30*/  LDL.LU R119, [R1+0xc0] ;  /* 0x0000c00001777983 */ /* 0x002f220000300800 */
[----:B------:R-:W-:-:S02]  /*10f40*/  IADD3.X R116, R116, UR40, RZ, P6, !PT ;  /* 0x0000002874747c10 */ /* 0x000fc4000b7fe4ff */
[----:B------:R-:W-:-:S03]  /*10f50*/  IADD3 R222, P6, R222, UR13, RZ ;  /* 0x0000000ddede7c10 */ /* 0x000fc6000ffde0ff */
[----:B------:R-:W-:Y:S04]  /*10f60*/  STL [R1+0x118], R116 ;  /* 0x0001187401007387 */ /* 0x000fe80000100800 */
[----:B------:R0:W-:Y:S04]  /*10f70*/  STL [R1+0xec], R222 ;  /* 0x0000ecde01007387 */ /* 0x0001e80000100800 */
[----:B0-----:R-:W4:Y:S04]  /*10f80*/  LDL.LU R222, [R1+0x634] ;  /* 0x0006340001de7983 */ /* 0x001f280000300800 */
[----:B------:R-:W4:Y:S01]  /*10f90*/  LDL.LU R116, [R1+0x94] ;  /* 0x0000940001747983 */ /* 0x000f220000300800 */
[----:B------:R-:W-:-:S02]  /*10fa0*/  IADD3.X R117, R117, UR40, RZ, P1, !PT ;  /* 0x0000002875757c10 */ /* 0x000fc40008ffe4ff */
[----:B------:R-:W-:-:S05]  /*10fb0*/  IADD3 R0, P1, R0, UR13, RZ ;  /* 0x0000000d00007c10 */ /* 0x000fca000ff3e0ff */
[----:B------:R0:W-:Y:S01]  /*10fc0*/  STL [R1+0xe4], R0 ;  /* 0x0000e40001007387 */ /* 0x0001e20000100800 */
[----:B------:R-:W-:-:S03]  /*10fd0*/  IADD3.X R176, R176, UR40, RZ, P2, !PT ;  /* 0x00000028b0b07c10 */ /* 0x000fc600097fe4ff */
[----:B0-----:R-:W4:Y:S04]  /*10fe0*/  LDL.LU R0, [R1+0x630] ;  /* 0x0006300001007983 */ /* 0x001f280000300800 */
[----:B------:R0:W-:Y:S04]  /*10ff0*/  STL [R1+0x110], R117 ;  /* 0x0001107501007387 */ /* 0x0001e80000100800 */
[----:B0-----:R-:W4:Y:S04]  /*11000*/  LDL.LU R117, [R1+0x8c] ;  /* 0x00008c0001757983 */ /* 0x001f280000300800 */
[----:B------:R0:W-:Y:S04]  /*11010*/  STL [R1+0x108], R176 ;  /* 0x000108b001007387 */ /* 0x0001e80000100800 */
[----:B0-----:R-:W4:Y:S01]  /*11020*/  LDL.LU R176, [R1+0x84] ;  /* 0x0000840001b07983 */ /* 0x001f220000300800 */
[----:B------:R-:W-:-:S02]  /*11030*/  IADD3 R174, P2, R174, UR13, RZ ;  /* 0x0000000daeae7c10 */ /* 0x000fc4000ff5e0ff */
[----:B------:R-:W-:Y:S02]  /*11040*/  IADD3.X R171, R171, UR40, RZ, P3, !PT ;  /* 0x00000028abab7c10 */ /* 0x000fe40009ffe4ff */
[----:B------:R-:W-:Y:S02]  /*11050*/  IADD3 R172, P3, R172, UR13, RZ ;  /* 0x0000000dacac7c10 */ /* 0x000fe4000ff7e0ff */
[----:B------:R-:W-:Y:S01]  /*11060*/  IADD3.X R206, R206, UR40, RZ, P5, !PT ;  /* 0x00000028cece7c10 */ /* 0x000fe2000affe4ff */
[----:B------:R-:W-:Y:S01]  /*11070*/  STL [R1+0xdc], R174 ;  /* 0x0000dcae01007387 */ /* 0x000fe20000100800 */
[----:B------:R-:W-:-:S03]  /*11080*/  IADD3.X R170, R170, UR40, RZ, P4, !PT ;  /* 0x00000028aaaa7c10 */ /* 0x000fc6000a7fe4ff */
[----:B------:R-:W-:Y:S01]  /*11090*/  STL [R1+0x100], R171 ;  /* 0x000100ab01007387 */ /* 0x000fe20000100800 */
[----:B------:R-:W-:-:S03]  /*110a0*/  IADD3.X R205, R205, UR40, RZ, P6, !PT ;  /* 0x00000028cdcd7c10 */ /* 0x000fc6000b7fe4ff */
[----:B------:R-:W-:Y:S04]  /*110b0*/  STL [R1+0xd4], R172 ;  /* 0x0000d4ac01007387 */ /* 0x000fe80000100800 */
[----:B------:R0:W-:Y:S04]  /*110c0*/  STL [R1+0xf0], R206 ;  /* 0x0000f0ce01007387 */ /* 0x0001e80000100800 */
[----:B------:R-:W-:Y:S04]  /*110d0*/  STL [R1+0xf8], R170 ;  /* 0x0000f8aa01007387 */ /* 0x000fe80000100800 */
[----:B0-----:R-:W4:Y:S01]  /*110e0*/  LDL.LU R206, [R1+0x62c] ;  /* 0x00062c0001ce7983 */ /* 0x001f220000300800 */
[----:B------:R-:W-:-:S02]  /*110f0*/  IADD3.X R221, R221, UR40, RZ, P1, !PT ;  /* 0x00000028dddd7c10 */ /* 0x000fc40008ffe4ff */
[----:B------:R-:W-:-:S04]  /*11100*/  IADD3 R238, P1, R238, UR13, RZ ;  /* 0x0000000deeee7c10 */ /* 0x000fc8000ff3e0ff */
[----:B------:R-:W-:Y:S02]  /*11110*/  IADD3.X R197, R197, UR40, RZ, P1, !PT ;  /* 0x00000028c5c57c10 */ /* 0x000fe40008ffe4ff */
[----:B--2---:R-:W-:-:S05]  /*11120*/  IADD3 R120, P4, R120, UR13, RZ ;  /* 0x0000000d78787c10 */ /* 0x004fca000ff9e0ff */
[----:B------:R-:W-:Y:S04]  /*11130*/  STL [R1+0xcc], R120 ;  /* 0x0000cc7801007387 */ /* 0x000fe80000100800 */
[----:B------:R-:W2:Y:S01]  /*11140*/  LDL.LU R174, [R1+0x98] ;  /* 0x0000980001ae7983 */ /* 0x000ea20000300800 */
[----:B---3--:R-:W-:-:S05]  /*11150*/  IADD3 R111, P5, R111, UR13, RZ ;  /* 0x0000000d6f6f7c10 */ /* 0x008fca000ffbe0ff */
[----:B------:R0:W-:Y:S04]  /*11160*/  STL [R1+0xc4], R111 ;  /* 0x0000c46f01007387 */ /* 0x0001e80000100800 */
[----:B0-----:R-:W3:Y:S04]  /*11170*/  LDL.LU R111, [R1+0x90] ;  /* 0x00009000016f7983 */ /* 0x001ee80000300800 */
[----:B------:R0:W-:Y:S04]  /*11180*/  STL [R1+0xe8], R205 ;  /* 0x0000e8cd01007387 */ /* 0x0001e80000100800 */
[----:B0-----:R-:W3:Y:S01]  /*11190*/  LDL.LU R205, [R1+0x628] ;  /* 0x0006280001cd7983 */ /* 0x001ee20000300800 */
[----:B----4-:R-:W-:-:S02]  /*111a0*/  IADD3.X R180, R180, UR40, RZ, P2, !PT ;  /* 0x00000028b4b47c10 */ /* 0x010fc400097fe4ff */
[----:B------:R-:W-:Y:S02]  /*111b0*/  IADD3 R237, P2, R237, UR13, RZ ;  /* 0x0000000deded7c10 */ /* 0x000fe4000ff5e0ff */
[----:B------:R-:W-:Y:S02]  /*111c0*/  IADD3.X R178, R178, UR40, RZ, P3, !PT ;  /* 0x00000028b2b27c10 */ /* 0x000fe40009ffe4ff */
[----:B------:R-:W-:Y:S02]  /*111d0*/  IADD3 R227, P3, R227, UR13, RZ ;  /* 0x0000000de3e37c10 */ /* 0x000fe4000ff7e0ff */
[----:B------:R-:W-:Y:S02]  /*111e0*/  IADD3.X R175, R175, UR40, RZ, P4, !PT ;  /* 0x00000028afaf7c10 */ /* 0x000fe4000a7fe4ff */
[----:B------:R-:W-:Y:S02]  /*111f0*/  IADD3 R121, P4, R121, UR13, RZ ;  /* 0x0000000d79797c10 */ /* 0x000fe4000ff9e0ff */
[----:B------:R-:W-:-:S02]  /*11200*/  IADD3.X R119, R119, UR40, RZ, P5, !PT ;  /* 0x0000002877777c10 */ /* 0x000fc4000affe4ff */
[----:B------:R-:W-:-:S05]  /*11210*/  IADD3 R222, P6, R222, UR13, RZ ;  /* 0x0000000ddede7c10 */ /* 0x000fca000ffde0ff */
[----:B------:R0:W-:Y:S04]  /*11220*/  STL [R1+0xbc], R222 ;  /* 0x0000bcde01007387 */ /* 0x0001e80000100800 */
[----:B0-----:R-:W4:Y:S04]  /*11230*/  LDL.LU R222, [R1+0x624] ;  /* 0x0006240001de7983 */ /* 0x001f280000300800 */
[----:B------:R-:W4:Y:S04]  /*11240*/  LDL.LU R171, [R1+0x88] ;  /* 0x0000880001ab7983 */ /* 0x000f280000300800 */
[----:B------:R-:W4:Y:S04]  /*11250*/  LDL.LU R172, [R1+0x5c] ;  /* 0x00005c0001ac7983 */ /* 0x000f280000300800 */
[----:B------:R0:W-:Y:S04]  /*11260*/  STL [R1+0xe0], R221 ;  /* 0x0000e0dd01007387 */ /* 0x0001e80000100800 */
[----:B0-----:R-:W4:Y:S04]  /*11270*/  LDL.LU R221, [R1+0x620] ;  /* 0x0006200001dd7983 */ /* 0x001f280000300800 */
[----:B------:R-:W4:Y:S04]  /*11280*/  LDL.LU R170, [R1+0x54] ;  /* 0x0000540001aa7983 */ /* 0x000f280000300800 */
[----:B------:R0:W-:Y:S01]  /*11290*/  STL [R1+0xb4], R238 ;  /* 0x0000b4ee01007387 */ /* 0x0001e20000100800 */
[----:B------:R-:W-:-:S03]  /*112a0*/  IADD3.X R0, R0, UR40, RZ, P6, !PT ;  /* 0x0000002800007c10 */ /* 0x000fc6000b7fe4ff */
[----:B0-----:R-:W4:Y:S04]  /*112b0*/  LDL.LU R238, [R1+0x61c] ;  /* 0x00061c0001ee7983 */ /* 0x001f280000300800 */
[----:B------:R-:W4:Y:S04]  /*112c0*/  LDL.LU R120, [R1+0x4c] ;  /* 0x00004c0001787983 */ /* 0x000f280000300800 */
[----:B------:R0:W-:Y:S01]  /*112d0*/  STL [R1+0xac], R237 ;  /* 0x0000aced01007387 */ /* 0x0001e20000100800 */
[----:B------:R-:W-:-:S03]  /*112e0*/  IADD3 R116, P5, R116, UR13, RZ ;  /* 0x0000000d74747c10 */ /* 0x000fc6000ffbe0ff */
[----:B0-----:R-:W4:Y:S04]  /*112f0*/  LDL.LU R237, [R1+0x618] ;  /* 0x0006180001ed7983 */ /* 0x001f280000300800 */
[----:B------:R-:W-:Y:S04]  /*11300*/  STL [R1+0xd8], R180 ;  /* 0x0000d8b401007387 */ /* 0x000fe80000100800 */
[----:B------:R0:W-:Y:S01]  /*11310*/  STL [R1+0xa4], R227 ;  /* 0x0000a4e301007387 */ /* 0x0001e20000100800 */
[----:B------:R-:W-:-:S03]  /*11320*/  IADD3 R117, P6, R117, UR13, RZ ;  /* 0x0000000d75757c10 */ /* 0x000fc6000ffde0ff */
[----:B0-----:R-:W4:Y:S04]  /*11330*/  LDL.LU R227, [R1+0x614] ;  /* 0x0006140001e37983 */ /* 0x001f280000300800 */
[----:B------:R-:W-:Y:S04]  /*11340*/  STL [R1+0xd0], R178 ;  /* 0x0000d0b201007387 */ /* 0x000fe80000100800 */
[----:B------:R0:W-:Y:S04]  /*11350*/  STL [R1+0x9c], R121 ;  /* 0x00009c7901007387 */ /* 0x0001e80000100800 */
[----:B------:R-:W-:Y:S04]  /*11360*/  STL [R1+0xc8], R175 ;  /* 0x0000c8af01007387 */ /* 0x000fe80000100800 */
[----:B0-----:R-:W4:Y:S04]  /*11370*/  LDL.LU R121, [R1+0x58] ;  /* 0x0000580001797983 */ /* 0x001f280000300800 */
[----:B------:R0:W-:Y:S01]  /*11380*/  STL [R1+0xc0], R119 ;  /* 0x0000c07701007387 */ /* 0x0001e20000100800 */
[----:B------:R-:W-:-:S02]  /*11390*/  IADD3.X R198, R198, UR40, RZ, P2, !PT ;  /* 0x00000028c6c67c10 */ /* 0x000fc400097fe4ff */
[----:B------:R-:W-:Y:S01]  /*113a0*/  IADD3 R176, P1, R176, UR13, RZ ;  /* 0x0000000db0b07c10 */ /* 0x000fe2000ff3e0ff */
[----:B0-----:R-:W4:Y:S04]  /*113b0*/  LDL.LU R119, [R1+0x50] ;  /* 0x0000500001777983 */ /* 0x001f280000300800 */
[----:B------:R0:W-:Y:S04]  /*113c0*/  STL [R1+0xb8], R0 ;  /* 0x0000b80001007387 */ /* 0x0001e80000100800 */
[----:B------:R1:W-:Y:S01]  /*113d0*/  STL [R1+0x94], R116 ;  /* 0x0000947401007387 */ /* 0x0003e20000100800 */
[----:B------:R-:W-:-:S03]  /*113e0*/  IADD3 R240, P2, R240, UR13, RZ ;  /* 0x0000000df0f07c10 */ /* 0x000fc6000ff5e0ff */
[----:B0-----:R-:W4:Y:S04]  /*113f0*/  LDL.LU R0, [R1+0x610] ;  /* 0x0006100001007983 */ /* 0x001f280000300800 */
[----:B-1----:R-:W4:Y:S04]  /*11400*/  LDL.LU R116, [R1+0x1c] ;  /* 0x00001c0001747983 */ /* 0x002f280000300800 */
[----:B------:R0:W-:Y:S04]  /*11410*/  STL [R1+0xb0], R197 ;  /* 0x0000b0c501007387 */ /* 0x0001e80000100800 */
[----:B------:R1:W-:Y:S04]  /*11420*/  STL [R1+0x8c], R117 ;  /* 0x00008c7501007387 */ /* 0x0003e80000100800 */
[----:B0-----:R-:W4:Y:S04]  /*11430*/  LDL.LU R197, [R1+0x60c] ;  /* 0x00060c0001c57983 */ /* 0x001f280000300800 */
[----:B-1----:R-:W4:Y:S04]  /*11440*/  LDL.LU R117, [R1+0x14] ;  /* 0x0000140001757983 */ /* 0x002f280000300800 */
[----:B------:R0:W-:Y:S04]  /*11450*/  STL [R1+0xa8], R198 ;  /* 0x0000a8c601007387 */ /* 0x0001e80000100800 */
[----:B0-----:R-:W4:Y:S04]  /*11460*/  LDL.LU R198, [R1+0x608] ;  /* 0x0006080001c67983 */ /* 0x001f280000300800 */
[----:B------:R-:W-:Y:S04]  /*11470*/  STL [R1+0x84], R176 ;  /* 0x000084b001007387 */ /* 0x000fe80000100800 */
[----:B------:R0:W-:Y:S04]  /*11480*/  STL [R1+0x7c], R240 ;  /* 0x00007cf001007387 */ /* 0x0001e80000100800 */
[----:B0-----:R-:W4:Y:S01]  /*11490*/  LDL.LU R240, [R1+0x604] ;  /* 0x0006040001f07983 */ /* 0x001f220000300800 */
[----:B------:R-:W-:-:S02]  /*114a0*/  IADD3.X R208, R208, UR40, RZ, P3, !PT ;  /* 0x00000028d0d07c10 */ /* 0x000fc40009ffe4ff */
[----:B------:R-:W-:Y:S02]  /*114b0*/  IADD3 R207, P3, R207, UR13, RZ ;  /* 0x0000000dcfcf7c10 */ /* 0x000fe4000ff7e0ff */
[----:B--2---:R-:W-:Y:S01]  /*114c0*/  IADD3.X R174, R174, UR40, RZ, P4, !PT ;  /* 0x00000028aeae7c10 */ /* 0x004fe2000a7fe4ff */
[----:B------:R0:W-:Y:S01]  /*114d0*/  STL [R1+0xa0], R208 ;  /* 0x0000a0d001007387 */ /* 0x0001e20000100800 */
[----:B------:R-:W-:-:S03]  /*114e0*/  IADD3 R224, P4, R224, UR13, RZ ;  /* 0x0000000de0e07c10 */ /* 0x000fc6000ff9e0ff */
[----:B0-----:R-:W2:Y:S04]  /*114f0*/  LDL.LU R208, [R1+0x600] ;  /* 0x0006000001d07983 */ /* 0x001ea80000300800 */
[----:B------:R0:W-:Y:S01]  /*11500*/  STL [R1+0x74], R207 ;  /* 0x000074cf01007387 */ /* 0x0001e20000100800 */
[----:B------:R-:W-:Y:S02]  /*11510*/  IADD3.X R239, R239, UR40, RZ, P2, !PT ;  /* 0x00000028efef7c10 */ /* 0x000fe400097fe4ff */
[----:B---3--:R-:W-:Y:S01]  /*11520*/  IADD3.X R111, R111, UR40, RZ, P5, !PT ;  /* 0x000000286f6f7c10 */ /* 0x008fe2000affe4ff */
[----:B0-----:R-:W3:Y:S01]  /*11530*/  LDL.LU R207, [R1+0x5fc] ;  /* 0x0005fc0001cf7983 */ /* 0x001ee20000300800 */
[----:B------:R-:W-:-:S03]  /*11540*/  IADD3 R223, P5, R223, UR13, RZ ;  /* 0x0000000ddfdf7c10 */ /* 0x000fc6000ffbe0ff */
[----:B------:R0:W-:Y:S01]  /*11550*/  STL [R1+0x6c], R224 ;  /* 0x00006ce001007387 */ /* 0x0001e20000100800 */
[----:B------:R-:W-:-:S03]  /*11560*/  IADD3.X R211, R211, UR40, RZ, P3, !PT ;  /* 0x00000028d3d37c10 */ /* 0x000fc60009ffe4ff */
[----:B0-----:R-:W2:Y:S04]  /*11570*/  LDL.LU R224, [R1+0x5f8] ;  /* 0x0005f80001e07983 */ /* 0x001ea80000300800 */
[----:B------:R-:W-:Y:S04]  /*11580*/  STL [R1+0x98], R174 ;  /* 0x000098ae01007387 */ /* 0x000fe80000100800 */
[----:B------:R0:W-:Y:S04]  /*11590*/  STL [R1+0x90], R111 ;  /* 0x0000906f01007387 */ /* 0x0001e80000100800 */
[----:B0-----:R-:W3:Y:S04]  /*115a0*/  LDL.LU R111, [R1+0x18] ;  /* 0x00001800016f7983 */ /* 0x001ee80000300800 */
[----:B------:R0:W-:Y:S01]  /*115b0*/  STL [R1+0x64], R223 ;  /* 0x000064df01007387 */ /* 0x0001e20000100800 */
[----:B------:R-:W-:-:S03]  /*115c0*/  IADD3.X R241, R241, UR40, RZ, P4, !PT ;  /* 0x00000028f1f17c10 */ /* 0x000fc6000a7fe4ff */
[----:B0-----:R-:W2:Y:S01]  /*115d0*/  LDL.LU R223, [R1+0x5f4] ;  /* 0x0005f40001df7983 */ /* 0x001ea20000300800 */
[----:B----4-:R-:W-:Y:S02]  /*115e0*/  IADD3.X R171, R171, UR40, RZ, P6, !PT ;  /* 0x00000028abab7c10 */ /* 0x010fe4000b7fe4ff */
[----:B------:R-:W-:Y:S02]  /*115f0*/  IADD3 R172, P6, R172, UR13, RZ ;  /* 0x0000000dacac7c10 */ /* 0x000fe4000ffde0ff */
[----:B------:R-:W-:Y:S02]  /*11600*/  IADD3 R120, P2, R120, UR13, RZ ;  /* 0x0000000d78787c10 */ /* 0x000fe4000ff5e0ff */
[----:B------:R-:W-:Y:S02]  /*11610*/  IADD3 R197, P3, R197, UR13, RZ ;  /* 0x0000000dc5c57c10 */ /* 0x000fe4000ff7e0ff */
[----:B------:R-:W-:Y:S02]  /*11620*/  IADD3.X R240, R240, UR40, RZ, P1, !PT ;  /* 0x00000028f0f07c10 */ /* 0x000fe40008ffe4ff */
[----:B------:R-:W-:-:S03]  /*11630*/  IADD3 R170, P1, R170, UR13, RZ ;  /* 0x0000000daaaa7c10 */ /* 0x000fc6000ff3e0ff */
[----:B------:R0:W-:Y:S04]  /*11640*/  STL [R1+0x80], R240 ;  /* 0x000080f001007387 */ /* 0x0001e80000100800 */
[----:B------:R-:W-:Y:S04]  /*11650*/  STL [R1+0x88], R171 ;  /* 0x000088ab01007387 */ /* 0x000fe80000100800 */
[----:B0-----:R-:W4:Y:S04]  /*11660*/  LDL.LU R240, [R1+0x5f0] ;  /* 0x0005f00001f07983 */ /* 0x001f280000300800 */
[----:B------:R-:W-:Y:S04]  /*11670*/  STL [R1+0x5c], R172 ;  /* 0x00005cac01007387 */ /* 0x000fe80000100800 */
[----:B------:R0:W-:Y:S04]  /*11680*/  STL [R1+0x78], R239 ;  /* 0x000078ef01007387 */ /* 0x0001e80000100800 */
[----:B0-----:R-:W2:Y:S04]  /*11690*/  LDL.LU R239, [R1+0x5ec] ;  /* 0x0005ec0001ef7983 */ /* 0x001ea80000300800 */
[----:B------:R-:W-:Y:S04]  /*116a0*/  STL [R1+0x54], R170 ;  /* 0x000054aa01007387 */ /* 0x000fe80000100800 */
[----:B------:R0:W-:Y:S04]  /*116b0*/  STL [R1+0x70], R211 ;  /* 0x000070d301007387 */ /* 0x0001e80000100800 */
[----:B0-----:R-:W3:Y:S04]  /*116c0*/  LDL.LU R211, [R1+0x5e8] ;  /* 0x0005e80001d37983 */ /* 0x001ee80000300800 */
[----:B------:R-:W-:Y:S04]  /*116d0*/  STL [R1+0x4c], R120 ;  /* 0x00004c7801007387 */ /* 0x000fe80000100800 */
[----:B------:R0:W-:Y:S04]  /*116e0*/  STL [R1+0x44], R197 ;  /* 0x000044c501007387 */ /* 0x0001e80000100800 */
[----:B0-----:R-:W4:Y:S04]  /*116f0*/  LDL.LU R197, [R1+0x5e4] ;  /* 0x0005e40001c57983 */ /* 0x001f280000300800 */
[----:B------:R0:W-:Y:S04]  /*11700*/  STL [R1+0x68], R241 ;  /* 0x000068f101007387 */ /* 0x0001e80000100800 */
[----:B0-----:R-:W2:Y:S01]  /*11710*/  LDL.LU R241, [R1+0x5e0] ;  /* 0x0005e00001f17983 */ /* 0x001ea20000300800 */
[----:B------:R-:W-:-:S02]  /*11720*/  IADD3 R210, P4, R210, UR13, RZ ;  /* 0x0000000dd2d27c10 */ /* 0x000fc4000ff9e0ff */
[----:B------:R-:W-:Y:S02]  /*11730*/  IADD3.X R209, R209, UR40, RZ, P5, !PT ;  /* 0x00000028d1d17c10 */ /* 0x000fe4000affe4ff */
[----:B------:R-:W-:Y:S01]  /*11740*/  IADD3 R226, P5, R226, UR13, RZ ;  /* 0x0000000de2e27c10 */ /* 0x000fe2000ffbe0ff */
[----:B------:R0:W-:Y:S01]  /*11750*/  STL [R1+0x3c], R210 ;  /* 0x00003cd201007387 */ /* 0x0001e20000100800 */
[----:B------:R-:W-:Y:S02]  /*11760*/  IADD3.X R121, R121, UR40, RZ, P6, !PT ;  /* 0x0000002879797c10 */ /* 0x000fe4000b7fe4ff */
[----:B------:R-:W-:Y:S02]  /*11770*/  IADD3 R225, P6, R225, UR13, RZ ;  /* 0x0000000de1e17c10 */ /* 0x000fe4000ffde0ff */
[----:B------:R-:W-:Y:S02]  /*11780*/  IADD3.X R119, R119, UR40, RZ, P1, !PT ;  /* 0x0000002877777c10 */ /* 0x000fe40008ffe4ff */
[----:B------:R-:W-:Y:S01]  /*11790*/  IADD3 R242, P1, R242, UR13, RZ ;  /* 0x0000000df2f27c10 */ /* 0x000fe2000ff3e0ff */
[----:B0-----:R-:W4:Y:S04]  /*117a0*/  LDL.LU R210, [R1+0x5dc] ;  /* 0x0005dc0001d27983 */ /* 0x001f280000300800 */
[----:B------:R0:W-:Y:S01]  /*117b0*/  STL [R1+0x60], R209 ;  /* 0x000060d101007387 */ /* 0x0001e20000100800 */
[----:B------:R-:W-:-:S03]  /*117c0*/  IADD3.X R198, R198, UR40, RZ, P3, !PT ;  /* 0x00000028c6c67c10 */ /* 0x000fc60009ffe4ff */
[----:B0-----:R-:W4:Y:S04]  /*117d0*/  LDL.LU R209, [R1+0x5d8] ;  /* 0x0005d80001d17983 */ /* 0x001f280000300800 */
[----:B------:R0:W-:Y:S04]  /*117e0*/  STL [R1+0x34], R226 ;  /* 0x000034e201007387 */ /* 0x0001e80000100800 */
[----:B0-----:R-:W4:Y:S04]  /*117f0*/  LDL.LU R226, [R1+0x5d4] ;  /* 0x0005d40001e27983 */ /* 0x001f280000300800 */
[----:B------:R0:W-:Y:S04]  /*11800*/  STL [R1+0x2c], R225 ;  /* 0x00002ce101007387 */ /* 0x0001e80000100800 */
[----:B0-----:R-:W4:Y:S04]  /*11810*/  LDL.LU R225, [R1+0x5d0] ;  /* 0x0005d00001e17983 */ /* 0x001f280000300800 */
[----:B------:R-:W-:Y:S04]  /*11820*/  STL [R1+0x58], R121 ;  /* 0x0000587901007387 */ /* 0x000fe80000100800 */
[----:B------:R0:W-:Y:S04]  /*11830*/  STL [R1+0x24], R242 ;  /* 0x000024f201007387 */ /* 0x0001e80000100800 */
[----:B0-----:R-:W4:Y:S04]  /*11840*/  LDL.LU R242, [R1+0x5cc] ;  /* 0x0005cc0001f27983 */ /* 0x001f280000300800 */
[----:B------:R-:W-:Y:S04]  /*11850*/  STL [R1+0x50], R119 ;  /* 0x0000507701007387 */ /* 0x000fe80000100800 */
        /* <DEDUP_REMOVED lines=8> */
[----:B------:R0:W-:Y:S06]  /*118e0*/  MEMBAR.ALL.CTA ;  /* 0x0000000000007992 */ /* 0x0001ec0000008000 */
[----:B0-----:R-:W0:Y:S02]  /*118f0*/  FENCE.VIEW.ASYNC.S ;  /* 0x00000000000073c6 */ /* 0x001e240000000000 */
[----:B0-----:R-:W-:Y:S06]  /*11900*/  BAR.SYNC.DEFER_BLOCKING 0x0 ;  /* 0x0000000000007b1d */ /* 0x001fec0000010000 */
[----:B------:R-:W-:Y:S01]  /*11910*/  UMOV UR9, 0x40000040 ;  /* 0x4000004000097882 */ /* 0x000fe20000000000 */
[----:B------:R-:W-:-:S06]  /*11920*/  WARPGROUP.ARRIVE ;  /* 0x00000000000079c5 */ /* 0x000fcc0000000000 */
[----:B------:R-:W-:Y:S04]  /*11930*/  QGMMA.64x64x32.F32.E4M3.E4M3 R56, gdesc[UR8], R56 ;  /* 0x00e00000083879f3 */ /* 0x000fe80008700838 */
[----:B------:R-:W-:Y:S01]  /*11940*/  QGMMA.64x64x32.F32.E4M3.E4M3 R56, gdesc[UR4], R56 ;  /* 0x00e00000043879f3 */ /* 0x000fe20008700838 */
[----:B--2---:R-:W-:-:S05]  /*11950*/  IADD3.X R241, R241, UR40, RZ, P2, !PT ;  /* 0x00000028f1f17c10 */ /* 0x004fca00097fe4ff */
[----:B------:R0:W-:Y:S04]  /*11960*/  STL [R1+0x48], R241 ;  /* 0x000048f101007387 */ /* 0x0001e80000100800 */
[----:B0-----:R-:W2:Y:S04]  /*11970*/  LDL.LU R241, [R1+0x5c8] ;  /* 0x0005c80001f17983 */ /* 0x001ea80000300800 */
[----:B------:R0:W-:Y:S01]  /*11980*/  STL [R1+0x40], R198 ;  /* 0x000040c601007387 */ /* 0x0001e20000100800 */
[----:B------:R-:W-:Y:S03]  /*11990*/  QGMMA.64x64x32.F32.E4M3.E4M3 R56, gdesc[UR16], R56 ;  /* 0x00e00000103879f3 */ /* 0x000fe60008700838 */
[----:B0-----:R-:W2:Y:S01]  /*119a0*/  LDL.LU R198, [R1+0x5c4] ;  /* 0x0005c40001c67983 */ /* 0x001ea20000300800 */
[----:B------:R-:W-:-:S02]  /*119b0*/  IADD3 R116, P2, R116, UR13, RZ ;  /* 0x0000000d74747c10 */ /* 0x000fc4000ff5e0ff */
[----:B------:R-:W-:Y:S02]  /*119c0*/  IADD3.X R212, R212, UR40, RZ, P4, !PT ;  /* 0x00000028d4d47c10 */ /* 0x000fe4000a7fe4ff */
[----:B------:R-:W-:Y:S01]  /*119d0*/  IADD3 R117, P3, R117, UR13, RZ ;  /* 0x0000000d75757c10 */ /* 0x000fe2000ff7e0ff */
[----:B------:R-:W-:Y:S01]  /*119e0*/  STL [R1+0x1c], R116 ;  /* 0x00001c7401007387 */ /* 0x000fe20000100800 */
[----:B---3--:R-:W-:Y:S02]  /*119f0*/  IADD3 R211, P4, R211, UR13, RZ ;  /* 0x0000000dd3d37c10 */ /* 0x008fe4000ff9e0ff */
[----:B------:R-:W-:Y:S01]  /*11a00*/  IADD3.X R228, R228, UR40, RZ, P5, !PT ;  /* 0x00000028e4e47c10 */ /* 0x000fe2000affe4ff */
[----:B------:R0:W-:Y:S01]  /*11a10*/  STL [R1+0x38], R212 ;  /* 0x000038d401007387 */ /* 0x0001e20000100800 */
[----:B------:R-:W-:Y:S02]  /*11a20*/  IADD3 R227, P5, R227, UR13, RZ ;  /* 0x0000000de3e37c10 */ /* 0x000fe4000ffbe0ff */
[----:B------:R-:W-:Y:S01]  /*11a30*/  IADD3.X R244, R244, UR40, RZ, P6, !PT ;  /* 0x00000028f4f47c10 */ /* 0x000fe2000b7fe4ff */
[----:B0-----:R-:W3:Y:S04]  /*11a40*/  LDL.LU R212, [R1+0x5c0] ;  /* 0x0005c00001d47983 */ /* 0x001ee80000300800 */
[----:B------:R-:W-:Y:S04]  /*11a50*/  STL [R1+0x14], R117 ;  /* 0x0000147501007387 */ /* 0x000fe80000100800 */
[----:B------:R0:W-:Y:S01]  /*11a60*/  STL [R1+0xc], R211 ;  /* 0x00000cd301007387 */ /* 0x0001e20000100800 */
[----:B------:R-:W-:-:S03]  /*11a70*/  IADD3.X R243, R243, UR40, RZ, P1, !PT ;  /* 0x00000028f3f37c10 */ /* 0x000fc60008ffe4ff */
[----:B0-----:R-:W3:Y:S04]  /*11a80*/  LDL.LU R211, [R1+0x5bc] ;  /* 0x0005bc0001d37983 */ /* 0x001ee80000300800 */
[----:B------:R0:W-:Y:S04]  /*11a90*/  STL [R1+0x30], R228 ;  /* 0x000030e401007387 */ /* 0x0001e80000100800 */
[----:B0-----:R-:W3:Y:S04]  /*11aa0*/  LDL.LU R228, [R1+0x5b8] ;  /* 0x0005b80001e47983 */ /* 0x001ee80000300800 */
[----:B------:R0:W-:Y:S04]  /*11ab0*/  STL [R1+0x4], R227 ;  /* 0x000004e301007387 */ /* 0x0001e80000100800 */
[----:B0-----:R-:W3:Y:S01]  /*11ac0*/  LDL.LU R227, [R1+0x5b4] ;  /* 0x0005b40001e37983 */ /* 0x001ee20000300800 */
[----:B------:R-:W-:Y:S01]  /*11ad0*/  UMOV UR26, UR10 ;  /* 0x0000000a001a7c82 */ /* 0x000fe20008000000 */
[----:B------:R-:W-:Y:S01]  /*11ae0*/  UMOV UR27, UR11 ;  /* 0x0000000b001b7c82 */ /* 0x000fe20008000000 */
[----:B------:R-:W-:Y:S01]  /*11af0*/  QGMMA.64x64x32.F32.E4M3.E4M3 R56, gdesc[UR20], R56 ;  /* 0x00e00000143879f3 */ /* 0x000fe20008700838 */
[----:B------:R0:W-:Y:S01]  /*11b00*/  STL [R1+0x28], R244 ;  /* 0x000028f401007387 */ /* 0x0001e20000100800 */
[----:B------:R-:W-:-:S02]  /*11b10*/  IADD3.X R111, R111, UR40, RZ, P2, !PT ;  /* 0x000000286f6f7c10 */ /* 0x000fc400097fe4ff */
[----:B----4-:R-:W-:Y:S01]  /*11b20*/  IADD3.X R197, R197, UR40, RZ, P4, !PT ;  /* 0x00000028c5c57c10 */ /* 0x010fe2000a7fe4ff */
[----:B------:R-:W-:Y:S01]  /*11b30*/  QGMMA.64x64x32.F32.E4M3.E4M3 R24, gdesc[UR24], R24 ;  /* 0x00e00000181879f3 */ /* 0x000fe20008700818 */
[----:B0-----:R-:W4:Y:S04]  /*11b40*/  LDL.LU R244, [R1+0x5b0] ;  /* 0x0005b00001f47983 */ /* 0x001f280000300800 */
[----:B------:R0:W-:Y:S04]  /*11b50*/  STL [R1+0x20], R243 ;  /* 0x000020f301007387 */ /* 0x0001e80000100800 */
[----:B0-----:R-:W3:Y:S01]  /*11b60*/  LDL.LU R243, [R1+0x5ac] ;  /* 0x0005ac0001f37983 */ /* 0x001ee20000300800 */
[----:B------:R-:W-:Y:S01]  /*11b70*/  IADD3.X R0, R0, UR40, RZ, P5, !PT ;  /* 0x0000002800007c10 */ /* 0x000fe2000affe4ff */
[----:B------:R-:W-:Y:S01]  /*11b80*/  UMOV UR30, UR6 ;  /* 0x00000006001e7c82 */ /* 0x000fe20008000000 */
[----:B------:R-:W-:-:S02]  /*11b90*/  UMOV UR31, UR7 ;  /* 0x00000007001f7c82 */ /* 0x000fc40008000000 */
[----:B------:R-:W-:Y:S01]  /*11ba0*/  QGMMA.64x64x32.F32.E4M3.E4M3 R24, gdesc[UR28], R24 ;  /* 0x00e000001c1879f3 */ /* 0x000fe20008700818 */
[----:B--2---:R-:W-:-:S05]  /*11bb0*/  IADD3.X R198, R198, UR40, RZ, P3, !PT ;  /* 0x00000028c6c67c10 */ /* 0x004fca0009ffe4ff */
[----:B------:R0:W-:Y:S04]  /*11bc0*/  STL [R1+0x10], R198 ;  /* 0x000010c601007387 */ /* 0x0001e80000100800 */
[----:B------:R-:W-:Y:S04]  /*11bd0*/  STL [R1+0x18], R111 ;  /* 0x0000186f01007387 */ /* 0x000fe80000100800 */
[----:B0-----:R-:W2:Y:S04]  /*11be0*/  LDL.LU R198, [R1+0x5a8] ;  /* 0x0005a80001c67983 */ /* 0x001ea80000300800 */
[----:B------:R0:W-:Y:S04]  /*11bf0*/  STL [R1+0x8], R197 ;  /* 0x000008c501007387 */ /* 0x0001e80000100800 */
[----:B0-----:R-:W2:Y:S04]  /*11c00*/  LDL.LU R197, [R1+0x5a4] ;  /* 0x0005a40001c57983 */ /* 0x001ea80000300800 */
[----:B------:R0:W-:Y:S04]  /*11c10*/  STL [R1], R0 ;  /* 0x0000000001007387 */ /* 0x0001e80000100800 */
[----:B0-----:R0:W5:Y:S01]  /*11c20*/  LDL.LU R0, [R1+0x5a0] ;  /* 0x0005a00001007983 */ /* 0x0011620000300800 */
[----:B------:R-:W-:Y:S01]  /*11c30*/  UMOV UR34, UR18 ;  /* 0x0000001200227c82 */ /* 0x000fe20008000000 */
[----:B------:R-:W-:-:S02]  /*11c40*/  UMOV UR35, UR19 ;  /* 0x0000001300237c82 */ /* 0x000fc40008000000 */
[----:B------:R-:W-:Y:S01]  /*11c50*/  QGMMA.64x64x32.F32.E4M3.E4M3 R24, gdesc[UR32], R24 ;  /* 0x00e00000201879f3 */ /* 0x000fe20008700818 */
[----:B------:R-:W-:Y:S01]  /*11c60*/  UMOV UR38, UR22 ;  /* 0x0000001600267c82 */ /* 0x000fe20008000000 */
[----:B------:R-:W-:Y:S01]  /*11c70*/  UMOV UR39, UR23 ;  /* 0x0000001700277c82 */ /* 0x000fe20008000000 */
[----:B------:R-:W-:Y:S02]  /*11c80*/  IADD3 R252, P6, R252, UR13, RZ ;  /* 0x0000000dfcfc7c10 */ /* 0x000fe4000ffde0ff */
[----:B------:R-:W-:Y:S02]  /*11c90*/  IADD3 R250, P1, R250, UR13, RZ ;  /* 0x0000000dfafa7c10 */ /* 0x000fe4000ff3e0ff */
[----:B------:R-:W-:Y:S02]  /*11ca0*/  IADD3 R248, P2, R248, UR13, RZ ;  /* 0x0000000df8f87c10 */ /* 0x000fe4000ff5e0ff */
[----:B------:R-:W-:Y:S02]  /*11cb0*/  IADD3 R246, P3, R246, UR13, RZ ;  /* 0x0000000df6f67c10 */ /* 0x000fe4000ff7e0ff */
[----:B------:R-:W-:-:S02]  /*11cc0*/  IADD3.X R251, R251, UR40, RZ, P6, !PT ;  /* 0x00000028fbfb7c10 */ /* 0x000fc4000b7fe4ff */
[----:B------:R-:W-:Y:S02]  /*11cd0*/  IADD3.X R249, R249, UR40, RZ, P1, !PT ;  /* 0x00000028f9f97c10 */ /* 0x000fe40008ffe4ff */
[----:B------:R-:W-:Y:S02]  /*11ce0*/  IADD3.X R247, R247, UR40, RZ, P2, !PT ;  /* 0x00000028f7f77c10 */ /* 0x000fe400097fe4ff */
[----:B------:R-:W-:Y:S02]  /*11cf0*/  IADD3.X R245, R245, UR40, RZ, P3, !PT ;  /* 0x00000028f5f57c10 */ /* 0x000fe40009ffe4ff */
[----:B------:R-:W-:Y:S01]  /*11d00*/  IADD3 R242, P5, R242, UR13, RZ ;  /* 0x0000000df2f27c10 */ /* 0x000fe2000ffbe0ff */
[----:B------:R-:W-:Y:S01]  /*11d10*/  QGMMA.64x64x32.F32.E4M3.E4M3 R24, gdesc[UR36], R24, gsb0 ;  /* 0x00e00000241879f3 */ /* 0x000fe20008000818 */
[----:B----4-:R-:W-:Y:S02]  /*11d20*/  IADD3 R244, P4, R244, UR13, RZ ;  /* 0x0000000df4f47c10 */ /* 0x010fe4000ff9e0ff */
[----:B------:R-:W-:-:S02]  /*11d30*/  IADD3 R240, P6, R240, UR13, RZ ;  /* 0x0000000df0f07c10 */ /* 0x000fc4000ffde0ff */
[----:B------:R-:W-:Y:S02]  /*11d40*/  IADD3 R238, P1, R238, UR13, RZ ;  /* 0x0000000deeee7c10 */ /* 0x000fe4000ff3e0ff */
[----:B------:R-:W-:Y:S02]  /*11d50*/  IADD3 R236, P2, R236, UR13, RZ ;  /* 0x0000000decec7c10 */ /* 0x000fe4000ff5e0ff */
[----:B------:R-:W-:Y:S01]  /*11d60*/  IADD3 R234, P3, R234, UR13, RZ ;  /* 0x0000000deaea7c10 */ /* 0x000fe2000ff7e0ff */
[----:B------:R-:W-:Y:S01]  /*11d70*/  VIADD R4, R4, 0x1 ;  /* 0x0000000104047836 */ /* 0x000fe20000000000 */
[----:B---3--:R-:W-:Y:S02]  /*11d80*/  IADD3.X R243, R243, UR40, RZ, P4, !PT ;  /* 0x00000028f3f37c10 */ /* 0x008fe4000a7fe4ff */
[----:B------:R-:W-:Y:S02]  /*11d90*/  IADD3.X R241, R241, UR40, RZ, P5, !PT ;  /* 0x00000028f1f17c10 */ /* 0x000fe4000affe4ff */
[----:B------:R-:W-:-:S02]  /*11da0*/  IADD3.X R239, R239, UR40, RZ, P6, !PT ;  /* 0x00000028efef7c10 */ /* 0x000fc4000b7fe4ff */
[----:B------:R-:W-:Y:S02]  /*11db0*/  IADD3.X R237, R237, UR40, RZ, P1, !PT ;  /* 0x00000028eded7c10 */ /* 0x000fe40008ffe4ff */
[----:B------:R-:W-:Y:S02]  /*11dc0*/  IADD3.X R235, R235, UR40, RZ, P2, !PT ;  /* 0x00000028ebeb7c10 */ /* 0x000fe400097fe4ff */
[----:B------:R-:W-:Y:S02]  /*11dd0*/  IADD3.X R233, R233, UR40, RZ, P3, !PT ;  /* 0x00000028e9e97c10 */ /* 0x000fe40009ffe4ff */
[----:B------:R-:W-:Y:S02]  /*11de0*/  IADD3 R232, P4, R232, UR13, RZ ;  /* 0x0000000de8e87c10 */ /* 0x000fe4000ff9e0ff */
[----:B------:R-:W-:Y:S02]  /*11df0*/  IADD3 R230, P5, R230, UR13, RZ ;  /* 0x0000000de6e67c10 */ /* 0x000fe4000ffbe0ff */
[----:B------:R-:W-:-:S02]  /*11e00*/  IADD3 R228, P6, R228, UR13, RZ ;  /* 0x0000000de4e47c10 */ /* 0x000fc4000ffde0ff */
[----:B------:R-:W-:Y:S02]  /*11e10*/  IADD3 R226, P1, R226, UR13, RZ ;  /* 0x0000000de2e27c10 */ /* 0x000fe4000ff3e0ff */
[----:B------:R-:W-:Y:S02]  /*11e20*/  IADD3 R224, P2, R224, UR13, RZ ;  /* 0x0000000de0e07c10 */ /* 0x000fe4000ff5e0ff */
[----:B------:R-:W-:Y:S02]  /*11e30*/  IADD3 R222, P3, R222, UR13, RZ ;  /* 0x0000000ddede7c10 */ /* 0x000fe4000ff7e0ff */
[----:B------:R-:W-:Y:S02]  /*11e40*/  ISETP.NE.U32.AND P0, PT, R4, R7, PT ;  /* 0x000000070400720c */ /* 0x000fe40003f05070 */
[----:B------:R-:W-:Y:S02]  /*11e50*/  IADD3.X R231, R231, UR40, RZ, P4, !PT ;  /* 0x00000028e7e77c10 */ /* 0x000fe4000a7fe4ff */
[----:B------:R-:W-:-:S02]  /*11e60*/  IADD3.X R229, R229, UR40, RZ, P5, !PT ;  /* 0x00000028e5e57c10 */ /* 0x000fc4000affe4ff */
[----:B------:R-:W-:Y:S02]  /*11e70*/  IADD3.X R227, R227, UR40, RZ, P6, !PT ;  /* 0x00000028e3e37c10 */ /* 0x000fe4000b7fe4ff */
[----:B------:R-:W-:Y:S02]  /*11e80*/  IADD3.X R225, R225, UR40, RZ, P1, !PT ;  /* 0x00000028e1e17c10 */ /* 0x000fe40008ffe4ff */
[----:B------:R-:W-:Y:S02]  /*11e90*/  IADD3.X R223, R223, UR40, RZ, P2, !PT ;  /* 0x00000028dfdf7c10 */ /* 0x000fe400097fe4ff */
[----:B------:R-:W-:Y:S02]  /*11ea0*/  IADD3.X R221, R221, UR40, RZ, P3, !PT ;  /* 0x00000028dddd7c10 */ /* 0x000fe40009ffe4ff */
[----:B------:R-:W-:Y:S02]  /*11eb0*/  IADD3 R220, P4, R220, UR13, RZ ;  /* 0x0000000ddcdc7c10 */ /* 0x000fe4000ff9e0ff */
[----:B------:R-:W-:-:S02]  /*11ec0*/  IADD3 R218, P5, R218, UR13, RZ ;  /* 0x0000000ddada7c10 */ /* 0x000fc4000ffbe0ff */
[----:B------:R-:W-:Y:S02]  /*11ed0*/  IADD3 R216, P6, R216, UR13, RZ ;  /* 0x0000000dd8d87c10 */ /* 0x000fe4000ffde0ff */
[----:B------:R-:W-:Y:S02]  /*11ee0*/  IADD3 R214, P1, R214, UR13, RZ ;  /* 0x0000000dd6d67c10 */ /* 0x000fe4000ff3e0ff */
[----:B------:R-:W-:Y:S02]  /*11ef0*/  IADD3 R212, P2, R212, UR13, RZ ;  /* 0x0000000dd4d47c10 */ /* 0x000fe4000ff5e0ff */
[----:B------:R-:W-:Y:S02]  /*11f00*/  IADD3 R210, P3, R210, UR13, RZ ;  /* 0x0000000dd2d27c10 */ /* 0x000fe4000ff7e0ff */
        /* <DEDUP_REMOVED lines=10> */
[----:B------:R-:W-:Y:S01]  /*11fb0*/  IADD3 R200, P2, R200, UR13, RZ ;  /* 0x0000000dc8c87c10 */ /* 0x000fe2000ff5e0ff */
[----:B------:R-:W-:Y:S02]  /*11fc0*/  WARPGROUP.DEPBAR.LE gsb0, 0x0 ;  /* 0x00008000000079c5 */ /* 0x000fe40000010000 */
[----:B------:R-:W-:Y:S02]  /*11fd0*/  IADD3.X R207, R207, UR40, RZ, P4, !PT ;  /* 0x00000028cfcf7c10 */ /* 0x000fe4000a7fe4ff */
[----:B------:R-:W-:Y:S02]  /*11fe0*/  IADD3.X R205, R205, UR40, RZ, P5, !PT ;  /* 0x00000028cdcd7c10 */ /* 0x000fe4000affe4ff */
[----:B------:R-:W-:-:S02]  /*11ff0*/  IADD3.X R203, R203, UR40, RZ, P6, !PT ;  /* 0x00000028cbcb7c10 */ /* 0x000fc4000b7fe4ff */
[----:B------:R-:W-:Y:S02]  /*12000*/  IADD3.X R201, R201, UR40, RZ, P1, !PT ;  /* 0x00000028c9c97c10 */ /* 0x000fe40008ffe4ff */
[----:B------:R-:W-:Y:S02]  /*12010*/  IADD3.X R199, R199, UR40, RZ, P2, !PT ;  /* 0x00000028c7c77c10 */ /* 0x000fe400097fe4ff */
[----:B--2---:R-:W-:-:S04]  /*12020*/  IADD3 R198, P3, R198, UR13, RZ ;  /* 0x0000000dc6c67c10 */ /* 0x004fc8000ff7e0ff */
[----:B------:R-:W-:Y:S01]  /*12030*/  IADD3.X R197, R197, UR40, RZ, P3, !PT ;  /* 0x00000028c5c57c10 */ /* 0x000fe20009ffe4ff */
[----:B0-----:R-:W-:Y:S08]  /*12040*/  @P0 BRA `(.L_x_2) ;  /* 0xffffff5800140947 */ /* 0x001ff0000383ffff */
.L_x_1:
[----:B------:R-:W2:Y:S01]  /*12050*/  LDL.LU R8, [R1+0x59c] ;  /* 0x00059c0001087983 */ /* 0x000ea20000300800 */
[----:B------:R-:W0:Y:S01]  /*12060*/  S2R R4, SR_TID.X ;  /* 0x0000000000047919 */ /* 0x000e220000002100 */
[----:B------:R-:W-:Y:S01]  /*12070*/  F2FP.SATFINITE.E4M3.F32.PACK_AB_MERGE_C R58, R59, R58, RZ ;  /* 0x0000003a3b3a723e */ /* 0x000fe200048070ff */
[----:B------:R-:W-:Y:S01]  /*12080*/  ULDC.64 UR6, c[0x0][0x228] ;  /* 0x00008a0000067ab9 */ /* 0x000fe20000000a00 */
[----:B------:R-:W-:Y:S01]  /*12090*/  F2FP.SATFINITE.E4M3.F32.PACK_AB_MERGE_C R63, R63, R62, RZ ;  /* 0x0000003e3f3f723e */ /* 0x000fe200048070ff */
[----:B------:R-:W3:Y:S01]  /*120a0*/  LDL.LU R7, [R1+0x598] ;  /* 0x0005980001077983 */ /* 0x000ee20000300800 */
[----:B------:R-:W-:Y:S01]  /*120b0*/  F2FP.SATFINITE.E4M3.F32.PACK_AB_MERGE_C R56, R57, R56, RZ ;  /* 0x000000383938723e */ /* 0x000fe200048070ff */
[----:B------:R-:W-:Y:S01]  /*120c0*/  ULDC UR4, c[0x0][0x244] ;  /* 0x0000910000047ab9 */ /* 0x000fe20000000800 */
[----:B------:R-:W-:Y:S01]  /*120d0*/  F2FP.SATFINITE.E4M3.F32.PACK_AB_MERGE_C R61, R61, R60, RZ ;  /* 0x0000003c3d3d723e */ /* 0x000fe200048070ff */
[----:B-----5:R-:W-:Y:S01]  /*120e0*/  VIADD R22, R0, 0x5 ;  /* 0x0000000500167836 */ /* 0x020fe20000000000 */
[----:B------:R-:W-:-:S02]  /*120f0*/  F2FP.SATFINITE.E4M3.F32.PACK_AB_MERGE_C R24, R25, R24, RZ ;  /* 0x000000181918723e */ /* 0x000fc400048070ff */
[----:B------:R-:W-:Y:S02]  /*12100*/  F2FP.SATFINITE.E4M3.F32.PACK_AB_MERGE_C R26, R27, R26, RZ ;  /* 0x0000001a1b1a723e */ /* 0x000fe400048070ff */
[----:B------:R-:W-:Y:S02]  /*12110*/  F2FP.SATFINITE.E4M3.F32.PACK_AB_MERGE_C R29, R29, R28, RZ ;  /* 0x0000001c1d1d723e */ /* 0x000fe400048070ff */
[----:B------:R-:W-:Y:S02]  /*12120*/  F2FP.SATFINITE.E4M3.F32.PACK_AB_MERGE_C R31, R31, R30, RZ ;  /* 0x0000001e1f1f723e */ /* 0x000fe400048070ff */
[----:B------:R-:W-:Y:S02]  /*12130*/  PRMT R57, R58, 0x5410, R63 ;  /* 0x000054103a397816 */ /* 0x000fe4000000003f */
[----:B------:R-:W-:Y:S02]  /*12140*/  PRMT R56, R56, 0x5410, R61 ;  /* 0x0000541038387816 */ /* 0x000fe4000000003d */
[----:B------:R-:W-:Y:S01]  /*12150*/  PRMT R58, R24, 0x5410, R29 ;  /* 0x00005410183a7816 */ /* 0x000fe2000000001d */
[----:B------:R-:W-:Y:S01]  /*12160*/  VIADD R24, R0, 0x6 ;  /* 0x0000000600187836 */ /* 0x000fe20000000000 */
[----:B------:R-:W-:Y:S01]  /*12170*/  PRMT R59, R26, 0x5410, R31 ;  /* 0x000054101a3b7816 */ /* 0x000fe2000000001f */
[----:B------:R-:W-:Y:S01]  /*12180*/  VIADD R26, R0, 0x9 ;  /* 0x00000009001a7836 */ /* 0x000fe20000000000 */
[----:B------:R-:W-:-:S02]  /*12190*/  F2FP.SATFINITE.E4M3.F32.PACK_AB_MERGE_C R66, R67, R66, RZ ;  /* 0x000000424342723e */ /* 0x000fc400048070ff */
[----:B------:R-:W-:Y:S02]  /*121a0*/  F2FP.SATFINITE.E4M3.F32.PACK_AB_MERGE_C R71, R71, R70, RZ ;  /* 0x000000464747723e */ /* 0x000fe400048070ff */
[----:B------:R-:W-:Y:S02]  /*121b0*/  F2FP.SATFINITE.E4M3.F32.PACK_AB_MERGE_C R64, R65, R64, RZ ;  /* 0x000000404140723e */ /* 0x000fe400048070ff */
[----:B------:R-:W-:Y:S01]  /*121c0*/  F2FP.SATFINITE.E4M3.F32.PACK_AB_MERGE_C R69, R69, R68, RZ ;  /* 0x000000444545723e */ /* 0x000fe200048070ff */
[C---:B0-----:R-:W-:Y:S01]  /*121d0*/  IMAD.SHL.U32 R3, R4.reuse, 0x40, RZ ;  /* 0x0000004004037824 */ /* 0x041fe200078e00ff */
[----:B------:R-:W-:Y:S02]  /*121e0*/  F2FP.SATFINITE.E4M3.F32.PACK_AB_MERGE_C R32, R33, R32, RZ ;  /* 0x000000202120723e */ /* 0x000fe400048070ff */
[----:B------:R-:W-:Y:S02]  /*121f0*/  F2FP.SATFINITE.E4M3.F32.PACK_AB_MERGE_C R34, R35, R34, RZ ;  /* 0x000000222322723e */ /* 0x000fe400048070ff */
[----:B------:R-:W-:Y:S01]  /*12200*/  LOP3.LUT R5, R3, 0x400, RZ, 0xc0, !PT ;  /* 0x0000040003057812 */ /* 0x000fe200078ec0ff */
[----:B------:R-:W-:Y:S01]  /*12210*/  IMAD.SHL.U32 R3, R4, 0x8, RZ ;  /* 0x0000000804037824 */ /* 0x000fe200078e00ff */
[----:B------:R-:W-:Y:S01]  /*12220*/  F2FP.SATFINITE.E4M3.F32.PACK_AB_MERGE_C R37, R37, R36, RZ ;  /* 0x000000242525723e */ /* 0x000fe200048070ff */
[----:B------:R-:W-:Y:S01]  /*12230*/  VIADD R4, R0, 0x3 ;  /* 0x0000000300047836 */ /* 0x000fe20000000000 */
[----:B------:R-:W-:-:S02]  /*12240*/  F2FP.SATFINITE.E4M3.F32.PACK_AB_MERGE_C R39, R39, R38, RZ ;  /* 0x000000262727723e */ /* 0x000fc400048070ff */
[----:B------:R-:W-:Y:S02]  /*12250*/  LOP3.LUT R3, R3, 0x300, RZ, 0xc0, !PT ;  /* 0x0000030003037812 */ /* 0x000fe400078ec0ff */
[----:B------:R-:W-:Y:S02]  /*12260*/  PRMT R65, R66, 0x5410, R71 ;  /* 0x0000541042417816 */ /* 0x000fe40000000047 */
[----:B------:R-:W-:Y:S02]  /*12270*/  PRMT R64, R64, 0x5410, R69 ;  /* 0x0000541040407816 */ /* 0x000fe40000000045 */
[----:B------:R-:W-:Y:S02]  /*12280*/  PRMT R66, R32, 0x5410, R37 ;  /* 0x0000541020427816 */ /* 0x000fe40000000025 */
[----:B------:R-:W-:Y:S02]  /*12290*/  PRMT R67, R34, 0x5410, R39 ;  /* 0x0000541022437816 */ /* 0x000fe40000000027 */
[----:B------:R-:W-:-:S02]  /*122a0*/  F2FP.SATFINITE.E4M3.F32.PACK_AB_MERGE_C R74, R75, R74, RZ ;  /* 0x0000004a4b4a723e */ /* 0x000fc400048070ff */
[----:B------:R-:W-:Y:S02]  /*122b0*/  F2FP.SATFINITE.E4M3.F32.PACK_AB_MERGE_C R79, R79, R78, RZ ;  /* 0x0000004e4f4f723e */ /* 0x000fe400048070ff */
[----:B------:R-:W-:Y:S02]  /*122c0*/  F2FP.SATFINITE.E4M3.F32.PACK_AB_MERGE_C R72, R73, R72, RZ ;  /* 0x000000484948723e */ /* 0x000fe400048070ff */
[----:B------:R-:W-:Y:S02]  /*122d0*/  F2FP.SATFINITE.E4M3.F32.PACK_AB_MERGE_C R77, R77, R76, RZ ;  /* 0x0000004c4d4d723e */ /* 0x000fe400048070ff */
[----:B------:R-:W-:Y:S02]  /*122e0*/  F2FP.SATFINITE.E4M3.F32.PACK_AB_MERGE_C R40, R41, R40, RZ ;  /* 0x000000282928723e */ /* 0x000fe400048070ff */
[----:B------:R-:W-:Y:S02]  /*122f0*/  F2FP.SATFINITE.E4M3.F32.PACK_AB_MERGE_C R42, R43, R42, RZ ;  /* 0x0000002a2b2a723e */ /* 0x000fe400048070ff */
[----:B------:R-:W-:-:S02]  /*12300*/  F2FP.SATFINITE.E4M3.F32.PACK_AB_MERGE_C R45, R45, R44, RZ ;  /* 0x0000002c2d2d723e */ /* 0x000fc400048070ff */
[----:B------:R-:W-:Y:S02]  /*12310*/  F2FP.SATFINITE.E4M3.F32.PACK_AB_MERGE_C R47, R47, R46, RZ ;  /* 0x0000002e2f2f723e */ /* 0x000fe400048070ff */
        /* <DEDUP_REMOVED lines=16> */
[----:B--2---:R-:W-:-:S02]  /*12420*/  LOP3.LUT R2, R8, 0xf0, RZ, 0xc0, !PT ;  /* 0x000000f008027812 */ /* 0x004fc400078ec0ff */
[----:B------:R-:W0:Y:S02]  /*12430*/  S2R R8, SR_TID.X ;  /* 0x0000000000087919 */ /* 0x000e240000002100 */
[----:B------:R-:W-:Y:S01]  /*12440*/  IADD3 R2, R5, UR12, R2 ;  /* 0x0000000c05027c10 */ /* 0x000fe2000fffe002 */
[C---:B------:R-:W-:Y:S01]  /*12450*/  VIADD R5, R0.reuse, 0x4 ;  /* 0x0000000400057836 */ /* 0x040fe20000000000 */
[----:B------:R-:W-:Y:S01]  /*12460*/  BAR.SYNC.DEFER_BLOCKING 0x0 ;  /* 0x0000000000007b1d */ /* 0x000fe20000010000 */
[----:B---3--:R-:W-:Y:S02]  /*12470*/  ISETP.GE.AND P0, PT, R7, UR6, PT ;  /* 0x0000000607007c0c */ /* 0x008fe4000bf06270 */
[----:B------:R-:W-:Y:S02]  /*12480*/  IMAD.IADD R25, R3, 0x1, R2 ;  /* 0x0000000103197824 */ /* 0x000fe400078e0202 */
[C---:B------:R-:W-:Y:S01]  /*12490*/  VIADD R2, R0.reuse, 0x1 ;  /* 0x0000000100027836 */ /* 0x040fe20000000000 */
[----:B------:R-:W-:Y:S01]  /*124a0*/  ULDC UR6, c[0x0][0x248] ;  /* 0x0000920000067ab9 */ /* 0x000fe20000000800 */
[----:B------:R-:W-:Y:S01]  /*124b0*/  VIADD R3, R0, 0x2 ;  /* 0x0000000200037836 */ /* 0x000fe20000000000 */
[----:B------:R-:W-:Y:S01]  /*124c0*/  ISETP.LT.AND P5, PT, R4, UR7, !P0 ;  /* 0x0000000704007c0c */ /* 0x000fe2000c7a1270 */
[----:B------:R-:W-:Y:S01]  /*124d0*/  IMAD R4, R0, UR6, RZ ;  /* 0x0000000600047c24 */ /* 0x000fe2000f8e02ff */
[----:B------:R-:W-:Y:S01]  /*124e0*/  ISETP.LT.AND P2, PT, R2, UR7, !P0 ;  /* 0x0000000702007c0c */ /* 0x000fe2000c741270 */
[----:B------:R-:W-:Y:S01]  /*124f0*/  IMAD R2, R7, UR4, RZ ;  /* 0x0000000407027c24 */ /* 0x000fe2000f8e02ff */
[----:B------:R-:W-:Y:S01]  /*12500*/  ULDC.64 UR4, c[0x0][0x220] ;  /* 0x0000880000047ab9 */ /* 0x000fe20000000a00 */
[----:B------:R-:W-:Y:S01]  /*12510*/  ISETP.LT.AND P1, PT, R3, UR7, !P0 ;  /* 0x0000000703007c0c */ /* 0x000fe2000c721270 */
[----:B------:R-:W-:Y:S01]  /*12520*/  VIADD R17, R4, UR6 ;  /* 0x0000000604117c36 */ /* 0x000fe20008000000 */
[----:B------:R-:W-:-:S02]  /*12530*/  ISETP.LT.AND P4, PT, R5, UR7, !P0 ;  /* 0x0000000705007c0c */ /* 0x000fc4000c781270 */
[----:B------:R-:W-:Y:S01]  /*12540*/  IADD3 R3, P3, R2, UR4, RZ ;  /* 0x0000000402037c10 */ /* 0x000fe2000ff7e0ff */
[----:B------:R-:W-:-:S03]  /*12550*/  VIADD R23, R17, UR6 ;  /* 0x0000000611177c36 */ /* 0x000fc60008000000 */
[----:B------:R-:W-:Y:S02]  /*12560*/  LEA.HI.X.SX32 R2, R2, UR5, 0x1, P3 ;  /* 0x0000000502027c11 */ /* 0x000fe400098f0eff */
[----:B------:R-:W-:Y:S01]  /*12570*/  IADD3 R18, P6, R4, R3, RZ ;  /* 0x0000000304127210 */ /* 0x000fe20007fde0ff */
[----:B------:R-:W-:Y:S01]  /*12580*/  STSM.16.M88.4 [R25], R56 ;  /* 0x0000003819007844 */ /* 0x000fe20000000200 */
[----:B------:R-:W-:Y:S01]  /*12590*/  BAR.SYNC.DEFER_BLOCKING 0x0 ;  /* 0x0000000000007b1d */ /* 0x000fe20000010000 */
[----:B0-----:R-:W-:Y:S02]  /*125a0*/  LOP3.LUT R8, R8, 0x7f, RZ, 0xc0, !PT ;  /* 0x0000007f08087812 */ /* 0x001fe400078ec0ff */
[----:B------:R-:W-:Y:S02]  /*125b0*/  LEA.HI.X.SX32 R19, R4, R2, 0x1, P6 ;  /* 0x0000000204137211 */ /* 0x000fe400030f0eff */
[----:B------:R-:W-:Y:S02]  /*125c0*/  LEA R16, R8, UR12, 0x4 ;  /* 0x0000000c08107c11 */ /* 0x000fe4000f8e20ff */
[----:B------:R-:W-:-:S02]  /*125d0*/  ISETP.LT.AND P3, PT, R0, UR7, !P0 ;  /* 0x0000000700007c0c */ /* 0x000fc4000c761270 */
[----:B------:R-:W-:-:S04]  /*125e0*/  IADD3 R20, P6, R17, R3, RZ ;  /* 0x0000000311147210 */ /* 0x000fc80007fde0ff */
[----:B------:R-:W-:Y:S01]  /*125f0*/  LEA.HI.X.SX32 R21, R17, R2, 0x1, P6 ;  /* 0x0000000211157211 */ /* 0x000fe200030f0eff */
[----:B------:R-:W-:Y:S01]  /*12600*/  VIADD R17, R23, UR6 ;  /* 0x0000000617117c36 */ /* 0x000fe20008000000 */
[----:B------:R-:W0:Y:S01]  /*12610*/  LDS.128 R8, [R16] ;  /* 0x0000000010087984 */ /* 0x000e220000000c00 */
[----:B------:R-:W-:Y:S06]  /*12620*/  BAR.SYNC.DEFER_BLOCKING 0x0 ;  /* 0x0000000000007b1d */ /* 0x000fec0000010000 */
[----:B------:R-:W-:Y:S02]  /*12630*/  STSM.16.M88.4 [R25], R64 ;  /* 0x0000004019007844 */ /* 0x000fe40000000200 */
[----:B------:R-:W-:Y:S01]  /*12640*/  BAR.SYNC.DEFER_BLOCKING 0x0 ;  /* 0x0000000000007b1d */ /* 0x000fe20000010000 */
[----:B0-----:R-:W-:-:S02]  /*12650*/  PRMT R29, R8, 0x7770, RZ ;  /* 0x00007770081d7816 */ /* 0x001fc400000000ff */
[----:B------:R-:W-:Y:S02]  /*12660*/  PRMT R27, R8, 0x7771, RZ ;  /* 0x00007771081b7816 */ /* 0x000fe400000000ff */
[----:B------:R-:W-:Y:S01]  /*12670*/  PRMT R31, R9, 0x7770, RZ ;  /* 0x00007770091f7816 */ /* 0x000fe200000000ff */
[----:B------:R-:W0:Y:S02]  /*12680*/  LDS.128 R12, [R16] ;  /* 0x00000000100c7984 */ /* 0x000e240000000c00 */
[----:B------:R-:W-:Y:S06]  /*12690*/  BAR.SYNC.DEFER_BLOCKING 0x0 ;  /* 0x0000000000007b1d */ /* 0x000fec0000010000 */
[----:B------:R-:W-:Y:S02]  /*126a0*/  STSM.16.M88.4 [R25], R72 ;  /* 0x0000004819007844 */ /* 0x000fe40000000200 */
[----:B------:R-:W-:Y:S06]  /*126b0*/  BAR.SYNC.DEFER_BLOCKING 0x0 ;  /* 0x0000000000007b1d */ /* 0x000fec0000010000 */
[----:B------:R-:W1:Y:S02]  /*126c0*/  LDS.128 R4, [R16] ;  /* 0x0000000010047984 */ /* 0x000e640000000c00 */
[----:B------:R-:W-:Y:S06]  /*126d0*/  BAR.SYNC.DEFER_BLOCKING 0x0 ;  /* 0x0000000000007b1d */ /* 0x000fec0000010000 */
[----:B------:R2:W-:Y:S02]  /*126e0*/  STSM.16.M88.4 [R25], R80 ;  /* 0x0000005019007844 */ /* 0x0005e40000000200 */
[----:B------:R-:W-:Y:S01]  /*126f0*/  BAR.SYNC.DEFER_BLOCKING 0x0 ;  /* 0x0000000000007b1d */ /* 0x000fe20000010000 */
[----:B--2---:R-:W-:-:S05]  /*12700*/  VIADD R25, R0, 0x7 ;  /* 0x0000000700197836 */ /* 0x004fca0000000000 */
[----:B------:R2:W-:Y:S01]  /*12710*/  @P3 STG.E.U8 desc[UR14][R18.64], R29 ;  /* 0x0000001d12003986 */ /* 0x0005e2000c10110e */
[----:B------:R-:W-:Y:S02]  /*12720*/  ISETP.LT.AND P3, PT, R22, UR7, !P0 ;  /* 0x0000000716007c0c */ /* 0x000fe4000c761270 */
[-C--:B------:R-:W-:Y:S01]  /*12730*/  IADD3 R22, P6, R23, R3.reuse, RZ ;  /* 0x0000000317167210 */ /* 0x080fe20007fde0ff */
[----:B------:R3:W-:Y:S01]  /*12740*/  @P2 STG.E.U8 desc[UR14][R20.64], R27 ;  /* 0x0000001b14002986 */ /* 0x0007e2000c10110e */
[----:B------:R-:W-:Y:S01]  /*12750*/  ISETP.LT.AND P2, PT, R24, UR7, !P0 ;  /* 0x0000000718007c0c */ /* 0x000fe2000c741270 */
[----:B------:R-:W-:Y:S01]  /*12760*/  VIADD R24, R17, UR6 ;  /* 0x0000000611187c36 */ /* 0x000fe20008000000 */
[----:B------:R-:W-:Y:S02]  /*12770*/  LEA.HI.X.SX32 R23, R23, R2, 0x1, P6 ;  /* 0x0000000217177211 */ /* 0x000fe400030f0eff */
[----:B--2---:R-:W-:-:S03]  /*12780*/  IADD3 R18, P6, R17, R3, RZ ;  /* 0x0000000311127210 */ /* 0x004fc60007fde0ff */
[----:B------:R2:W-:Y:S01]  /*12790*/  @P1 STG.E.U8 desc[UR14][R22.64], R31 ;  /* 0x0000001f16001986 */ /* 0x0005e2000c10110e */
[----:B------:R-:W-:Y:S02]  /*127a0*/  PRMT R29, R9, 0x7771, RZ ;  /* 0x00007771091d7816 */ /* 0x000fe400000000ff */
[-C--:B------:R-:W-:Y:S01]  /*127b0*/  LEA.HI.X.SX32 R19, R17, R2.reuse, 0x1, P6 ;  /* 0x0000000211137211 */ /* 0x080fe200030f0eff */
[C---:B------:R-:W-:Y:S01]  /*127c0*/  VIADD R17, R24.reuse, UR6 ;  /* 0x0000000618117c36 */ /* 0x040fe20008000000 */
[-C--:B---3--:R-:W-:Y:S02]  /*127d0*/  IADD3 R20, P6, R24, R3.reuse, RZ ;  /* 0x0000000318147210 */ /* 0x088fe40007fde0ff */
[----:B------:R-:W-:Y:S01]  /*127e0*/  ISETP.LT.AND P1, PT, R25, UR7, !P0 ;  /* 0x0000000719007c0c */ /* 0x000fe2000c721270 */
[----:B------:R-:W-:Y:S01]  /*127f0*/  VIADD R25, R0, 0x8 ;  /* 0x0000000800197836 */ /* 0x000fe20000000000 */
[----:B------:R-:W-:Y:S01]  /*12800*/  LEA.HI.X.SX32 R21, R24, R2, 0x1, P6 ;  /* 0x0000000218157211 */ /* 0x000fe200030f0eff */
[----:B------:R3:W-:Y:S01]  /*12810*/  @P5 STG.E.U8 desc[UR14][R18.64], R29 ;  /* 0x0000001d12005986 */ /* 0x0007e2000c10110e */
[----:B------:R-:W-:-:S02]  /*12820*/  IADD3 R24, P6, R17, R3, RZ ;  /* 0x0000000311187210 */ /* 0x000fc40007fde0ff */
[----:B------:R-:W-:Y:S02]  /*12830*/  ISETP.LT.AND P5, PT, R25, UR7, !P0 ;  /* 0x0000000719007c0c */ /* 0x000fe4000c7a1270 */
[C---:B------:R-:W-:Y:S01]  /*12840*/  LEA.HI.X.SX32 R25, R17.reuse, R2, 0x1, P6 ;  /* 0x0000000211197211 */ /* 0x040fe200030f0eff */
[----:B------:R-:W-:Y:S01]  /*12850*/  VIADD R17, R17, UR6 ;  /* 0x0000000611117c36 */ /* 0x000fe20008000000 */
[C---:B------:R-:W-:Y:S02]  /*12860*/  PRMT R27, R10.reuse, 0x7770, RZ ;  /* 0x000077700a1b7816 */ /* 0x040fe400000000ff */
[----:B--2---:R-:W-:Y:S01]  /*12870*/  PRMT R23, R10, 0x7771, RZ ;  /* 0x000077710a177816 */ /* 0x004fe200000000ff */
[----:B------:R-:W-:Y:S01]  /*12880*/  VIADD R22, R17, UR6 ;  /* 0x0000000611167c36 */ /* 0x000fe20008000000 */
[----:B------:R-:W-:Y:S01]  /*12890*/  PRMT R31, R11, 0x7771, RZ ;  /* 0x000077710b1f7816 */ /* 0x000fe200000000ff */
[----:B---3--:R-:W-:Y:S01]  /*128a0*/  VIADD R19, R0, 0xa ;  /* 0x0000000a00137836 */ /* 0x008fe20000000000 */
[----:B------:R-:W-:Y:S01]  /*128b0*/  IADD3 R18, P6, R17, R3, RZ ;  /* 0x0000000311127210 */ /* 0x000fe20007fde0ff */
[----:B------:R2:W-:Y:S01]  /*128c0*/  @P4 STG.E.U8 desc[UR14][R20.64], R27 ;  /* 0x0000001b14004986 */ /* 0x0005e2000c10110e */
[----:B------:R-:W-:Y:S01]  /*128d0*/  ISETP.LT.AND P4, PT, R26, UR7, !P0 ;  /* 0x000000071a007c0c */ /* 0x000fe2000c781270 */
[----:B------:R-:W-:Y:S01]  /*128e0*/  VIADD R26, R0, 0xb ;  /* 0x0000000b001a7836 */ /* 0x000fe20000000000 */
[----:B------:R-:W-:Y:S01]  /*128f0*/  PRMT R29, R8, 0x7772, RZ ;  /* 0x00007772081d7816 */ /* 0x000fe200000000ff */
[----:B------:R3:W-:Y:S01]  /*12900*/  @P3 STG.E.U8 desc[UR14][R24.64], R23 ;  /* 0x0000001718003986 */ /* 0x0007e2000c10110e */
[----:B------:R-:W-:-:S02]  /*12910*/  ISETP.LT.AND P3, PT, R19, UR7, !P0 ;  /* 0x0000000713007c0c */ /* 0x000fc4000c761270 */
[-C--:B------:R-:W-:Y:S01]  /*12920*/  LEA.HI.X.SX32 R19, R17, R2.reuse, 0x1, P6 ;  /* 0x0000000211137211 */ /* 0x080fe200030f0eff */
[C---:B------:R-:W-:Y:S01]  /*12930*/  VIADD R17, R22.reuse, UR6 ;  /* 0x0000000616117c36 */ /* 0x040fe20008000000 */
[----:B--2---:R-:W-:Y:S02]  /*12940*/  PRMT R27, R11, 0x7770, RZ ;  /* 0x000077700b1b7816 */ /* 0x004fe400000000ff */
[-C--:B------:R-:W-:Y:S01]  /*12950*/  IADD3 R20, P6, R22, R3.reuse, RZ ;  /* 0x0000000316147210 */ /* 0x080fe20007fde0ff */
[----:B---3--:R-:W-:Y:S02]  /*12960*/  VIADD R24, R0, 0xc ;  /* 0x0000000c00187836 */ /* 0x008fe40000000000 */
[----:B------:R2:W-:Y:S01]  /*12970*/  @P2 STG.E.U8 desc[UR14][R18.64], R27 ;  /* 0x0000001b12002986 */ /* 0x0005e2000c10110e */
[----:B------:R-:W-:Y:S02]  /*12980*/  LEA.HI.X.SX32 R21, R22, R2, 0x1, P6 ;  /* 0x0000000216157211 */ /* 0x000fe400030f0eff */
[----:B------:R-:W-:Y:S01]  /*12990*/  ISETP.LT.AND P2, PT, R26, UR7, !P0 ;  /* 0x000000071a007c0c */ /* 0x000fe2000c741270 */
[C---:B------:R-:W-:Y:S01]  /*129a0*/  VIADD R26, R17.reuse, UR6 ;  /* 0x00000006111a7c36 */ /* 0x040fe20008000000 */
[----:B------:R-:W-:Y:S01]  /*129b0*/  IADD3 R22, P6, R17, R3, RZ ;  /* 0x0000000311167210 */ /* 0x000fe20007fde0ff */
[----:B------:R3:W-:Y:S01]  /*129c0*/  @P1 STG.E.U8 desc[UR14][R20.64], R31 ;  /* 0x0000001f14001986 */ /* 0x0007e2000c10110e */
[----:B------:R-:W-:-:S02]  /*129d0*/  ISETP.LT.AND P1, PT, R24, UR7, !P0 ;  /* 0x0000000718007c0c */ /* 0x000fc4000c721270 */
[-C--:B------:R-:W-:Y:S01]  /*129e0*/  LEA.HI.X.SX32 R23, R17, R2.reuse, 0x1, P6 ;  /* 0x0000000211177211 */ /* 0x080fe200030f0eff */
[----:B------:R-:W-:Y:S01]  /*129f0*/  VIADD R17, R0, 0xd ;  /* 0x0000000d00117836 */ /* 0x000fe20000000000 */
[-C--:B------:R-:W-:Y:S02]  /*12a00*/  IADD3 R24, P6, R26, R3.reuse, RZ ;  /* 0x000000031a187210 */ /* 0x080fe40007fde0ff */
[----:B--2---:R-:W-:Y:S01]  /*12a10*/  PRMT R27, R8, 0x7773, RZ ;  /* 0x00007773081b7816 */ /* 0x004fe200000000ff */
[----:B------:R2:W-:Y:S01]  /*12a20*/  @P5 STG.E.U8 desc[UR14][R22.64], R29 ;  /* 0x0000001d16005986 */ /* 0x0005e2000c10110e */
[CC--:B------:R-:W-:Y:S01]  /*12a30*/  LEA.HI.X.SX32 R25, R26.reuse, R2.reuse, 0x1, P6 ;  /* 0x000000021a197211 */ /* 0x0c0fe200030f0eff */
[----:B------:R-:W-:Y:S01]  /*12a40*/  VIADD R26, R26, UR6 ;  /* 0x000000061a1a7c36 */ /* 0x000fe20008000000 */
[----:B------:R-:W-:Y:S01]  /*12a50*/  ISETP.LT.AND P5, PT, R17, UR7, !P0 ;  /* 0x0000000711007c0c */ /* 0x000fe2000c7a1270 */
[----:B------:R-:W-:Y:S01]  /*12a60*/  VIADD R8, R0, 0xe ;  /* 0x0000000e00087836 */ /* 0x000fe20000000000 */
[----:B---3--:R-:W-:Y:S01]  /*12a70*/  PRMT R31, R9, 0x7772, RZ ;  /* 0x00007772091f7816 */ /* 0x008fe200000000ff */
[C---:B------:R-:W-:Y:S01]  /*12a80*/  VIADD R17, R26.reuse, UR6 ;  /* 0x000000061a117c36 */ /* 0x040fe20008000000 */
[-C--:B------:R-:W-:Y:S01]  /*12a90*/  IADD3 R18, P6, R26, R3.reuse, RZ ;  /* 0x000000031a127210 */ /* 0x080fe20007fde0ff */
[----:B------:R3:W-:Y:S01]  /*12aa0*/  @P4 STG.E.U8 desc[UR14][R24.64], R27 ;  /* 0x0000001b18004986 */ /* 0x0007e2000c10110e */
[----:B------:R-:W-:Y:S01]  /*12ab0*/  ISETP.LT.AND P4, PT, R8, UR7, !P0 ;  /* 0x0000000708007c0c */ /* 0x000fe2000c781270 */
[----:B------:R-:W-:Y:S01]  /*12ac0*/  VIADD R20, R0, 0xf ;  /* 0x0000000f00147836 */ /* 0x000fe20000000000 */
[-C--:B------:R-:W-:Y:S01]  /*12ad0*/  LEA.HI.X.SX32 R19, R26, R2.reuse, 0x1, P6 ;  /* 0x000000021a137211 */ /* 0x080fe200030f0eff */
[C---:B------:R-:W-:Y:S01]  /*12ae0*/  VIADD R21, R17.reuse, UR6 ;  /* 0x0000000611157c36 */ /* 0x040fe20008000000 */
[-C--:B------:R-:W-:Y:S01]  /*12af0*/  IADD3 R8, P6, R17, R3.reuse, RZ ;  /* 0x0000000311087210 */ /* 0x080fe20007fde0ff */
[----:B--2---:R-:W-:Y:S01]  /*12b00*/  VIADD R22, R0, 0x10 ;  /* 0x0000001000167836 */ /* 0x004fe20000000000 */
[----:B------:R-:W-:Y:S01]  /*12b10*/  PRMT R29, R9, 0x7773, RZ ;  /* 0x00007773091d7816 */ /* 0x000fe200000000ff */
[----:B------:R2:W-:Y:S01]  /*12b20*/  @P3 STG.E.U8 desc[UR14][R18.64], R31 ;  /* 0x0000001f12003986 */ /* 0x0005e2000c10110e */
[----:B------:R-:W-:Y:S01]  /*12b30*/  LEA.HI.X.SX32 R9, R17, R2, 0x1, P6 ;  /* 0x0000000211097211 */ /* 0x000fe200030f0eff */
[C---:B------:R-:W-:Y:S01]  /*12b40*/  VIADD R17, R21.reuse, UR6 ;  /* 0x0000000615117c36 */ /* 0x040fe20008000000 */
[----:B------:R-:W-:Y:S01]  /*12b50*/  ISETP.LT.AND P3, PT, R20, UR7, !P0 ;  /* 0x0000000714007c0c */ /* 0x000fe2000c761270 */
[----:B---3--:R-:W-:Y:S01]  /*12b60*/  VIADD R24, R0, 0x11 ;  /* 0x0000001100187836 */ /* 0x008fe20000000000 */
[----:B------:R-:W-:Y:S01]  /*12b70*/  IADD3 R20, P6, R21, R3, RZ ;  /* 0x0000000315147210 */ /* 0x000fe20007fde0ff */
[----:B------:R3:W-:Y:S01]  /*12b80*/  @P2 STG.E.U8 desc[UR14][R8.64], R29 ;  /* 0x0000001d08002986 */ /* 0x0007e2000c10110e */
[----:B------:R-:W-:-:S02]  /*12b90*/  ISETP.LT.AND P2, PT, R22, UR7, !P0 ;  /* 0x0000000716007c0c */ /* 0x000fc4000c741270 */
[-C--:B------:R-:W-:Y:S02]  /*12ba0*/  LEA.HI.X.SX32 R21, R21, R2.reuse, 0x1, P6 ;  /* 0x0000000215157211 */ /* 0x080fe400030f0eff */
[CC--:B------:R-:W-:Y:S02]  /*12bb0*/  IADD3 R22, P6, R17.reuse, R3.reuse, RZ ;  /* 0x0000000311167210 */ /* 0x0c0fe40007fde0ff */
[C---:B------:R-:W-:Y:S02]  /*12bc0*/  PRMT R27, R10.reuse, 0x7772, RZ ;  /* 0x000077720a1b7816 */ /* 0x040fe400000000ff */
[C---:B------:R-:W-:Y:S01]  /*12bd0*/  LEA.HI.X.SX32 R23, R17.reuse, R2, 0x1, P6 ;  /* 0x0000000211177211 */ /* 0x040fe200030f0eff */
[----:B------:R-:W-:Y:S01]  /*12be0*/  VIADD R17, R17, UR6 ;  /* 0x0000000611117c36 */ /* 0x000fe20008000000 */
[----:B--2---:R-:W-:Y:S01]  /*12bf0*/  PRMT R19, R10, 0x7773, RZ ;  /* 0x000077730a137816 */ /* 0x004fe200000000ff */
[----:B---3--:R-:W-:Y:S01]  /*12c00*/  VIADD R9, R0, 0x12 ;  /* 0x0000001200097836 */ /* 0x008fe20000000000 */
[----:B------:R2:W-:Y:S01]  /*12c10*/  @P1 STG.E.U8 desc[UR14][R20.64], R27 ;  /* 0x0000001b14001986 */ /* 0x0005e2000c10110e */
[C---:B------:R-:W-:Y:S01]  /*12c20*/  VIADD R18, R17.reuse, UR6 ;  /* 0x0000000611127c36 */ /* 0x040fe20008000000 */
[----:B------:R-:W-:-:S02]  /*12c30*/  IADD3 R8, P6, R17, R3, RZ ;  /* 0x0000000311087210 */ /* 0x000fc40007fde0ff */
[----:B------:R3:W-:Y:S01]  /*12c40*/  @P5 STG.E.U8 desc[UR14][R22.64], R19 ;  /* 0x0000001316005986 */ /* 0x0007e2000c10110e */
[----:B------:R-:W-:Y:S02]  /*12c50*/  ISETP.LT.AND P5, PT, R9, UR7, !P0 ;  /* 0x0000000709007c0c */ /* 0x000fe4000c7a1270 */
[-C--:B------:R-:W-:Y:S01]  /*12c60*/  LEA.HI.X.SX32 R9, R17, R2.reuse, 0x1, P6 ;  /* 0x0000000211097211 */ /* 0x080fe200030f0eff */
[C---:B------:R-:W-:Y:S01]  /*12c70*/  VIADD R17, R18.reuse, UR6 ;  /* 0x0000000612117c36 */ /* 0x040fe20008000000 */
[-C--:B------:R-:W-:Y:S02]  /*12c80*/  IADD3 R10, P6, R18, R3.reuse, RZ ;  /* 0x00000003120a7210 */ /* 0x080fe40007fde0ff */
[C---:B------:R-:W-:Y:S01]  /*12c90*/  PRMT R25, R11.reuse, 0x7773, RZ ;  /* 0x000077730b197816 */ /* 0x040fe200000000ff */
[----:B--2---:R-:W-:Y:S01]  /*12ca0*/  VIADD R20, R0, 0x13 ;  /* 0x0000001300147836 */ /* 0x004fe20000000000 */
[----:B------:R-:W-:Y:S02]  /*12cb0*/  PRMT R27, R11, 0x7772, RZ ;  /* 0x000077720b1b7816 */ /* 0x000fe400000000ff */
[-C--:B------:R-:W-:Y:S01]  /*12cc0*/  LEA.HI.X.SX32 R11, R18, R2.reuse, 0x1, P6 ;  /* 0x00000002120b7211 */ /* 0x080fe200030f0eff */
[C---:B---3--:R-:W-:Y:S01]  /*12cd0*/  VIADD R22, R17.reuse, UR6 ;  /* 0x0000000611167c36 */ /* 0x048fe20008000000 */
[CC--:B------:R-:W-:Y:S01]  /*12ce0*/  IADD3 R18, P6, R17.reuse, R3.reuse, RZ ;  /* 0x0000000311127210 */ /* 0x0c0fe20007fde0ff */
[----:B------:R2:W-:Y:S01]  /*12cf0*/  @P4 STG.E.U8 desc[UR14][R8.64], R27 ;  /* 0x0000001b08004986 */ /* 0x0005e2000c10110e */
[----:B------:R-:W-:Y:S01]  /*12d00*/  ISETP.LT.AND P4, PT, R20, UR7, !P0 ;  /* 0x0000000714007c0c */ /* 0x000fe2000c781270 */
[----:B------:R-:W-:Y:S01]  /*12d10*/  VIADD R20, R0, 0x14 ;  /* 0x0000001400147836 */ /* 0x000fe20000000000 */
[----:B------:R-:W-:Y:S01]  /*12d20*/  ISETP.LT.AND P1, PT, R24, UR7, !P0 ;  /* 0x0000000718007c0c */ /* 0x000fe2000c721270 */
[----:B------:R3:W-:Y:S01]  /*12d30*/  @P3 STG.E.U8 desc[UR14][R10.64], R25 ;  /* 0x000000190a003986 */ /* 0x0007e2000c10110e */
[----:B------:R-:W-:Y:S01]  /*12d40*/  LEA.HI.X.SX32 R19, R17, R2, 0x1, P6 ;  /* 0x0000000211137211 */ /* 0x000fe200030f0eff */
[----:B------:R-:W-:Y:S01]  /*12d50*/  VIADD R23, R0, 0x15 ;  /* 0x0000001500177836 */ /* 0x000fe20000000000 */
[----:B------:R-:W-:Y:S01]  /*12d60*/  ISETP.LT.AND P3, PT, R20, UR7, !P0 ;  /* 0x0000000714007c0c */ /* 0x000fe2000c761270 */
[----:B------:R-:W-:Y:S01]  /*12d70*/  VIADD R24, R0, 0x17 ;  /* 0x0000001700187836 */ /* 0x000fe20000000000 */
[----:B------:R-:W-:-:S02]  /*12d80*/  IADD3 R20, P6, R22, R3, RZ ;  /* 0x0000000316147210 */ /* 0x000fc40007fde0ff */
[----:B0-----:R-:W-:Y:S01]  /*12d90*/  PRMT R17, R12, 0x7770, RZ ;  /* 0x000077700c117816 */ /* 0x001fe200000000ff */
[----:B--2---:R-:W-:Y:S01]  /*12da0*/  VIADD R9, R0, 0x16 ;  /* 0x0000001600097836 */ /* 0x004fe20000000000 */
[C---:B------:R-:W-:Y:S01]  /*12db0*/  LEA.HI.X.SX32 R21, R22.reuse, R2, 0x1, P6 ;  /* 0x0000000216157211 */ /* 0x040fe200030f0eff */
[----:B------:R-:W-:Y:S01]  /*12dc0*/  VIADD R22, R22, UR6 ;  /* 0x0000000616167c36 */ /* 0x000fe20008000000 */
[----:B------:R-:W-:Y:S01]  /*12dd0*/  PRMT R27, R12, 0x7771, RZ ;  /* 0x000077710c1b7816 */ /* 0x000fe200000000ff */
[----:B------:R0:W-:Y:S01]  /*12de0*/  @P2 STG.E.U8 desc[UR14][R18.64], R17 ;  /* 0x0000001112002986 */ /* 0x0001e2000c10110e */
[----:B------:R-:W-:Y:S01]  /*12df0*/  ISETP.LT.AND P2, PT, R23, UR7, !P0 ;  /* 0x0000000717007c0c */ /* 0x000fe2000c741270 */
[C---:B---3--:R-:W-:Y:S01]  /*12e00*/  VIADD R11, R22.reuse, UR6 ;  /* 0x00000006160b7c36 */ /* 0x048fe20008000000 */
[----:B------:R-:W-:Y:S01]  /*12e10*/  IADD3 R8, P6, R22, R3, RZ ;  /* 0x0000000316087210 */ /* 0x000fe20007fde0ff */
[----:B------:R2:W-:Y:S01]  /*12e20*/  @P1 STG.E.U8 desc[UR14][R20.64], R27 ;  /* 0x0000001b14001986 */ /* 0x0005e2000c10110e */
[----:B------:R-:W-:-:S02]  /*12e30*/  ISETP.LT.AND P1, PT, R9, UR7, !P0 ;  /* 0x0000000709007c0c */ /* 0x000fc4000c721270 */
[-C--:B------:R-:W-:Y:S02]  /*12e40*/  LEA.HI.X.SX32 R9, R22, R2.reuse, 0x1, P6 ;  /* 0x0000000216097211 */ /* 0x080fe400030f0eff */
[-C--:B------:R-:W-:Y:S02]  /*12e50*/  IADD3 R10, P6, R11, R3.reuse, RZ ;  /* 0x000000030b0a7210 */ /* 0x080fe40007fde0ff */
[----:B------:R-:W-:Y:S01]  /*12e60*/  PRMT R23, R13, 0x7770, RZ ;  /* 0x000077700d177816 */ /* 0x000fe200000000ff */
[----:B0-----:R-:W-:Y:S01]  /*12e70*/  VIADD R17, R11, UR6 ;  /* 0x000000060b117c36 */ /* 0x001fe20008000000 */
[----:B------:R-:W-:Y:S02]  /*12e80*/  PRMT R25, R13, 0x7771, RZ ;  /* 0x000077710d197816 */ /* 0x000fe400000000ff */
[-C--:B------:R-:W-:Y:S01]  /*12e90*/  LEA.HI.X.SX32 R11, R11, R2.reuse, 0x1, P6 ;  /* 0x000000020b0b7211 */ /* 0x080fe200030f0eff */
[----:B--2---:R-:W-:Y:S01]  /*12ea0*/  VIADD R20, R0, 0x18 ;  /* 0x0000001800147836 */ /* 0x004fe20000000000 */
[C---:B------:R-:W-:Y:S01]  /*12eb0*/  IADD3 R18, P6, R17.reuse, R3, RZ ;  /* 0x0000000311127210 */ /* 0x040fe20007fde0ff */
[C---:B------:R-:W-:Y:S01]  /*12ec0*/  VIADD R22, R17.reuse, UR6 ;  /* 0x0000000611167c36 */ /* 0x040fe20008000000 */
[----:B------:R0:W-:Y:S01]  /*12ed0*/  @P5 STG.E.U8 desc[UR14][R8.64], R23 ;  /* 0x0000001708005986 */ /* 0x0001e2000c10110e */
[----:B------:R-:W-:Y:S01]  /*12ee0*/  ISETP.LT.AND P5, PT, R24, UR7, !P0 ;  /* 0x0000000718007c0c */ /* 0x000fe2000c7a1270 */
[----:B------:R-:W-:Y:S01]  /*12ef0*/  VIADD R24, R0, 0x19 ;  /* 0x0000001900187836 */ /* 0x000fe20000000000 */
[----:B------:R-:W-:Y:S01]  /*12f00*/  LEA.HI.X.SX32 R19, R17, R2, 0x1, P6 ;  /* 0x0000000211137211 */ /* 0x000fe200030f0eff */
[----:B------:R2:W-:Y:S01]  /*12f10*/  @P4 STG.E.U8 desc[UR14][R10.64], R25 ;  /* 0x000000190a004986 */ /* 0x0005e2000c10110e */
[----:B------:R-:W-:-:S02]  /*12f20*/  ISETP.LT.AND P4, PT, R20, UR7, !P0 ;  /* 0x0000000714007c0c */ /* 0x000fc4000c781270 */
[-C--:B------:R-:W-:Y:S02]  /*12f30*/  IADD3 R20, P6, R22, R3.reuse, RZ ;  /* 0x0000000316147210 */ /* 0x080fe40007fde0ff */
[----:B------:R-:W-:Y:S02]  /*12f40*/  PRMT R17, R14, 0x7770, RZ ;  /* 0x000077700e117816 */ /* 0x000fe400000000ff */
[C---:B------:R-:W-:Y:S01]  /*12f50*/  LEA.HI.X.SX32 R21, R22.reuse, R2, 0x1, P6 ;  /* 0x0000000216157211 */ /* 0x040fe200030f0eff */
[----:B------:R-:W-:Y:S01]  /*12f60*/  VIADD R22, R22, UR6 ;  /* 0x0000000616167c36 */ /* 0x000fe20008000000 */
[----:B0-----:R-:W-:Y:S01]  /*12f70*/  PRMT R23, R14, 0x7771, RZ ;  /* 0x000077710e177816 */ /* 0x001fe200000000ff */
[----:B------:R-:W-:Y:S01]  /*12f80*/  VIADD R9, R0, 0x1a ;  /* 0x0000001a00097836 */ /* 0x000fe20000000000 */
[----:B------:R0:W-:Y:S01]  /*12f90*/  @P3 STG.E.U8 desc[UR14][R18.64], R17 ;  /* 0x0000001112003986 */ /* 0x0001e2000c10110e */
[C---:B--2---:R-:W-:Y:S01]  /*12fa0*/  VIADD R11, R22.reuse, UR6 ;  /* 0x00000006160b7c36 */ /* 0x044fe20008000000 */
[----:B------:R-:W-:-:S02]  /*12fb0*/  IADD3 R8, P6, R22, R3, RZ ;  /* 0x0000000316087210 */ /* 0x000fc40007fde0ff */
[----:B------:R2:W-:Y:S01]  /*12fc0*/  @P2 STG.E.U8 desc[UR14][R20.64], R23 ;  /* 0x0000001714002986 */ /* 0x0005e2000c10110e */
[----:B------:R-:W-:Y:S02]  /*12fd0*/  ISETP.LT.AND P2, PT, R9, UR7, !P0 ;  /* 0x0000000709007c0c */ /* 0x000fe4000c741270 */
        /* <DEDUP_REMOVED lines=19> */
[----:B------:R-:W-:Y:S01]  /*13110*/  PRMT R17, R12, 0x7773, RZ ;  /* 0x000077730c117816 */ /* 0x000fe200000000ff */
[----:B0-----:R-:W-:Y:S01]  /*13120*/  VIADD R9, R0, 0x1e ;  /* 0x0000001e00097836 */ /* 0x001fe20000000000 */
[----:B------:R-:W-:Y:S01]  /*13130*/  ISETP.LT.AND P1, PT, R24, UR7, !P0 ;  /* 0x0000000718007c0c */ /* 0x000fe2000c721270 */
[C---:B--2---:R-:W-:Y:S01]  /*13140*/  VIADD R11, R22.reuse, UR6 ;  /* 0x00000006160b7c36 */ /* 0x044fe20008000000 */
[----:B------:R-:W-:Y:S01]  /*13150*/  IADD3 R8, P6, R22, R3, RZ ;  /* 0x0000000316087210 */ /* 0x000fe20007fde0ff */
[----:B------:R0:W-:Y:S01]  /*13160*/  @P4 STG.E.U8 desc[UR14][R18.64], R23 ;  /* 0x0000001712004986 */ /* 0x0001e2000c10110e */
[C---:B------:R-:W-:Y:S01]  /*13170*/  VIADD R12, R0.reuse, 0x1f ;  /* 0x0000001f000c7836 */ /* 0x040fe20000000000 */
[----:B------:R-:W-:Y:S01]  /*13180*/  PRMT R27, R13, 0x7773, RZ ;  /* 0x000077730d1b7816 */ /* 0x000fe200000000ff */
[----:B------:R-:W-:Y:S01]  /*13190*/  VIADD R24, R0, 0x1d ;  /* 0x0000001d00187836 */ /* 0x000fe20000000000 */
[----:B------:R2:W-:Y:S01]  /*131a0*/  @P3 STG.E.U8 desc[UR14][R20.64], R17 ;  /* 0x0000001114003986 */ /* 0x0005e2000c10110e */
[----:B------:R-:W-:-:S02]  /*131b0*/  ISETP.LT.AND P3, PT, R9, UR7, !P0 ;  /* 0x0000000709007c0c */ /* 0x000fc4000c761270 */
[-C--:B------:R-:W-:Y:S02]  /*131c0*/  LEA.HI.X.SX32 R9, R22, R2.reuse, 0x1, P6 ;  /* 0x0000000216097211 */ /* 0x080fe400030f0eff */
[-C--:B------:R-:W-:Y:S02]  /*131d0*/  IADD3 R10, P6, R11, R3.reuse, RZ ;  /* 0x000000030b0a7210 */ /* 0x080fe40007fde0ff */
[----:B------:R-:W-:Y:S01]  /*131e0*/  ISETP.LT.AND P4, PT, R24, UR7, !P0 ;  /* 0x0000000718007c0c */ /* 0x000fe2000c781270 */
[C---:B0-----:R-:W-:Y:S01]  /*131f0*/  VIADD R18, R0.reuse, 0x20 ;  /* 0x0000002000127836 */ /* 0x041fe20000000000 */
[----:B------:R-:W-:Y:S01]  /*13200*/  PRMT R23, R13, 0x7772, RZ ;  /* 0x000077720d177816 */ /* 0x000fe200000000ff */
[C---:B------:R-:W-:Y:S01]  /*13210*/  VIADD R13, R11.reuse, UR6 ;  /* 0x000000060b0d7c36 */ /* 0x040fe20008000000 */
[----:B------:R-:W-:Y:S01]  /*13220*/  LEA.HI.X.SX32 R11, R11, R2, 0x1, P6 ;  /* 0x000000020b0b7211 */ /* 0x000fe200030f0eff */
[----:B--2---:R-:W-:Y:S01]  /*13230*/  VIADD R20, R0, 0x21 ;  /* 0x0000002100147836 */ /* 0x004fe20000000000 */
[----:B------:R-:W-:Y:S01]  /*13240*/  PRMT R25, R14, 0x7772, RZ ;  /* 0x000077720e197816 */ /* 0x000fe200000000ff */
[----:B------:R0:W-:Y:S01]  /*13250*/  @P2 STG.E.U8 desc[UR14][R8.64], R23 ;  /* 0x0000001708002986 */ /* 0x0001e2000c10110e */
[----:B------:R-:W-:Y:S01]  /*13260*/  ISETP.LT.AND P2, PT, R12, UR7, !P0 ;  /* 0x000000070c007c0c */ /* 0x000fe2000c741270 */
[C---:B------:R-:W-:Y:S01]  /*13270*/  VIADD R17, R13.reuse, UR6 ;  /* 0x000000060d117c36 */ /* 0x040fe20008000000 */
[----:B------:R-:W-:Y:S01]  /*13280*/  IADD3 R12, P6, R13, R3, RZ ;  /* 0x000000030d0c7210 */ /* 0x000fe20007fde0ff */
[----:B------:R2:W-:Y:S01]  /*13290*/  @P1 STG.E.U8 desc[UR14][R10.64], R27 ;  /* 0x0000001b0a001986 */ /* 0x0005e2000c10110e */
[----:B------:R-:W-:-:S02]  /*132a0*/  ISETP.LT.AND P1, PT, R18, UR7, !P0 ;  /* 0x0000000712007c0c */ /* 0x000fc4000c721270 */
[-C--:B------:R-:W-:Y:S02]  /*132b0*/  LEA.HI.X.SX32 R13, R13, R2.reuse, 0x1, P6 ;  /* 0x000000020d0d7211 */ /* 0x080fe400030f0eff */
[-C--:B------:R-:W-:Y:S02]  /*132c0*/  IADD3 R18, P6, R17, R3.reuse, RZ ;  /* 0x0000000311127210 */ /* 0x080fe40007fde0ff */
[----:B------:R-:W-:Y:S01]  /*132d0*/  PRMT R21, R15, 0x7773, RZ ;  /* 0x000077730f157816 */ /* 0x000fe200000000ff */
[----:B0-----:R-:W-:Y:S01]  /*132e0*/  VIADD R9, R0, 0x22 ;  /* 0x0000002200097836 */ /* 0x001fe20000000000 */
[CC--:B------:R-:W-:Y:S01]  /*132f0*/  LEA.HI.X.SX32 R19, R17.reuse, R2.reuse, 0x1, P6 ;  /* 0x0000000211137211 */ /* 0x0c0fe200030f0eff */
[----:B------:R-:W-:Y:S01]  /*13300*/  VIADD R17, R17, UR6 ;  /* 0x0000000611117c36 */ /* 0x000fe20008000000 */
[----:B------:R-:W-:Y:S01]  /*13310*/  PRMT R23, R14, 0x7773, RZ ;  /* 0x000077730e177816 */ /* 0x000fe200000000ff */
[----:B------:R0:W-:Y:S01]  /*13320*/  @P5 STG.E.U8 desc[UR14][R12.64], R25 ;  /* 0x000000190c005986 */ /* 0x0001e2000c10110e */
[----:B------:R-:W-:Y:S01]  /*13330*/  PRMT R15, R15, 0x7772, RZ ;  /* 0x000077720f0f7816 */ /* 0x000fe200000000ff */
[C---:B--2---:R-:W-:Y:S01]  /*13340*/  VIADD R11, R17.reuse, UR6 ;  /* 0x00000006110b7c36 */ /* 0x044fe20008000000 */
[----:B------:R-:W-:Y:S01]  /*13350*/  IADD3 R8, P6, R17, R3, RZ ;  /* 0x0000000311087210 */ /* 0x000fe20007fde0ff */
[----:B------:R2:W-:Y:S01]  /*13360*/  @P4 STG.E.U8 desc[UR14][R18.64], R23 ;  /* 0x0000001712004986 */ /* 0x0005e2000c10110e */
[----:B------:R-:W-:Y:S01]  /*13370*/  ISETP.LT.AND P4, PT, R9, UR7, !P0 ;  /* 0x0000000709007c0c */ /* 0x000fe2000c781270 */
[----:B------:R-:W-:Y:S01]  /*13380*/  VIADD R14, R11, UR6 ;  /* 0x000000060b0e7c36 */ /* 0x000fe20008000000 */
[----:B------:R-:W-:-:S02]  /*13390*/  LEA.HI.X.SX32 R9, R17, R2, 0x1, P6 ;  /* 0x0000000211097211 */ /* 0x000fc400030f0eff */
[CC--:B------:R-:W-:Y:S02]  /*133a0*/  IADD3 R10, P6, R11.reuse, R3.reuse, RZ ;  /* 0x000000030b0a7210 */ /* 0x0c0fe40007fde0ff */
[----:B------:R-:W-:Y:S01]  /*133b0*/  ISETP.LT.AND P5, PT, R20, UR7, !P0 ;  /* 0x0000000714007c0c */ /* 0x000fe2000c7a1270 */
[C---:B0-----:R-:W-:Y:S01]  /*133c0*/  VIADD R12, R0.reuse, 0x23 ;  /* 0x00000023000c7836 */ /* 0x041fe20000000000 */
[----:B------:R0:W-:Y:S01]  /*133d0*/  @P3 STG.E.U8 desc[UR14][R8.64], R15 ;  /* 0x0000000f08003986 */ /* 0x0001e2000c10110e */
[----:B------:R-:W-:Y:S01]  /*133e0*/  LEA.HI.X.SX32 R11, R11, R2, 0x1, P6 ;  /* 0x000000020b0b7211 */ /* 0x000fe200030f0eff */
[----:B------:R-:W-:Y:S01]  /*133f0*/  VIADD R20, R0, 0x2f ;  /* 0x0000002f00147836 */ /* 0x000fe20000000000 */
[----:B-1----:R-:W-:Y:S01]  /*13400*/  PRMT R17, R4, 0x7770, RZ ;  /* 0x0000777004117816 */ /* 0x002fe200000000ff */
[----:B--2---:R-:W-:Y:S01]  /*13410*/  VIADD R18, R0, 0x24 ;  /* 0x0000002400127836 */ /* 0x004fe20000000000 */
[----:B------:R-:W-:Y:S01]  /*13420*/  ISETP.LT.AND P3, PT, R12, UR7, !P0 ;  /* 0x000000070c007c0c */ /* 0x000fe2000c761270 */
[----:B------:R1:W-:Y:S01]  /*13430*/  @P2 STG.E.U8 desc[UR14][R10.64], R21 ;  /* 0x000000150a002986 */ /* 0x0003e2000c10110e */
[----:B------:R-:W-:-:S02]  /*13440*/  IADD3 R12, P6, R14, R3, RZ ;  /* 0x000000030e0c7210 */ /* 0x000fc40007fde0ff */
[C---:B------:R-:W-:Y:S02]  /*13450*/  PRMT R23, R5.reuse, 0x7770, RZ ;  /* 0x0000777005177816 */ /* 0x040fe400000000ff */
[C---:B------:R-:W-:Y:S01]  /*13460*/  LEA.HI.X.SX32 R13, R14.reuse, R2, 0x1, P6 ;  /* 0x000000020e0d7211 */ /* 0x040fe200030f0eff */
[----:B------:R-:W-:Y:S01]  /*13470*/  VIADD R14, R14, UR6 ;  /* 0x000000060e0e7c36 */ /* 0x000fe20008000000 */
[----:B------:R-:W-:Y:S01]  /*13480*/  ISETP.LT.AND P2, PT, R18, UR7, !P0 ;  /* 0x0000000712007c0c */ /* 0x000fe2000c741270 */
[----:B------:R-:W-:Y:S01]  /*13490*/  VIADD R18, R0, 0x25 ;  /* 0x0000002500127836 */ /* 0x000fe20000000000 */
[----:B------:R-:W-:Y:S01]  /*134a0*/  PRMT R19, R5, 0x7771, RZ ;  /* 0x0000777105137816 */ /* 0x000fe200000000ff */
[C---:B0-----:R-:W-:Y:S01]  /*134b0*/  VIADD R15, R14.reuse, UR6 ;  /* 0x000000060e0f7c36 */ /* 0x041fe20008000000 */
[----:B------:R-:W-:Y:S01]  /*134c0*/  IADD3 R8, P6, R14, R3, RZ ;  /* 0x000000030e087210 */ /* 0x000fe20007fde0ff */
[----:B------:R0:W-:Y:S01]  /*134d0*/  @P1 STG.E.U8 desc[UR14][R12.64], R17 ;  /* 0x000000110c001986 */ /* 0x0001e2000c10110e */
[----:B-1----:R-:W-:-:S02]  /*134e0*/  PRMT R21, R4, 0x7771, RZ ;  /* 0x0000777104157816 */ /* 0x002fc400000000ff */
[-C--:B------:R-:W-:Y:S01]  /*134f0*/  LEA.HI.X.SX32 R9, R14, R2.reuse, 0x1, P6 ;  /* 0x000000020e097211 */ /* 0x080fe200030f0eff */
[C---:B------:R-:W-:Y:S01]  /*13500*/  VIADD R14, R15.reuse, UR6 ;  /* 0x000000060f0e7c36 */ /* 0x040fe20008000000 */
[CC--:B------:R-:W-:Y:S02]  /*13510*/  IADD3 R10, P6, R15.reuse, R3.reuse, RZ ;  /* 0x000000030f0a7210 */ /* 0x0c0fe40007fde0ff */
[----:B------:R-:W-:Y:S01]  /*13520*/  ISETP.LT.AND P1, PT, R18, UR7, !P0 ;  /* 0x0000000712007c0c */ /* 0x000fe2000c721270 */
[----:B------:R1:W-:Y:S01]  /*13530*/  @P5 STG.E.U8 desc[UR14][R8.64], R21 ;  /* 0x0000001508005986 */ /* 0x0003e2000c10110e */
[-C--:B------:R-:W-:Y:S01]  /*13540*/  LEA.HI.X.SX32 R11, R15, R2.reuse, 0x1, P6 ;  /* 0x000000020f0b7211 */ /* 0x080fe200030f0eff */
[----:B------:R-:W-:Y:S01]  /*13550*/  VIADD R15, R0, 0x27 ;  /* 0x00000027000f7836 */ /* 0x000fe20000000000 */
[----:B------:R-:W-:Y:S01]  /*13560*/  PRMT R25, R4, 0x7773, RZ ;  /* 0x0000777304197816 */ /* 0x000fe200000000ff */
[C---:B0-----:R-:W-:Y:S01]  /*13570*/  VIADD R17, R14.reuse, UR6 ;  /* 0x000000060e117c36 */ /* 0x041fe20008000000 */
[----:B------:R-:W-:Y:S01]  /*13580*/  IADD3 R12, P6, R14, R3, RZ ;  /* 0x000000030e0c7210 */ /* 0x000fe20007fde0ff */
[----:B------:R0:W-:Y:S01]  /*13590*/  @P4 STG.E.U8 desc[UR14][R10.64], R23 ;  /* 0x000000170a004986 */ /* 0x0001e2000c10110e */
[----:B------:R-:W-:Y:S01]  /*135a0*/  ISETP.LT.AND P4, PT, R15, UR7, !P0 ;  /* 0x000000070f007c0c */ /* 0x000fe2000c781270 */
[----:B------:R-:W-:Y:S01]  /*135b0*/  VIADD R18, R0, 0x26 ;  /* 0x0000002600127836 */ /* 0x000fe20000000000 */
[----:B------:R-:W-:-:S02]  /*135c0*/  LEA.HI.X.SX32 R13, R14, R2, 0x1, P6 ;  /* 0x000000020e0d7211 */ /* 0x000fc400030f0eff */
[CC--:B------:R-:W-:Y:S01]  /*135d0*/  IADD3 R14, P6, R17.reuse, R3.reuse, RZ ;  /* 0x00000003110e7210 */ /* 0x0c0fe20007fde0ff */
[----:B-1----:R-:W-:Y:S01]  /*135e0*/  VIADD R9, R0, 0x29 ;  /* 0x0000002900097836 */ /* 0x002fe20000000000 */
[----:B------:R-:W-:Y:S01]  /*135f0*/  PRMT R21, R6, 0x7770, RZ ;  /* 0x0000777006157816 */ /* 0x000fe200000000ff */
[----:B------:R1:W-:Y:S01]  /*13600*/  @P3 STG.E.U8 desc[UR14][R12.64], R19 ;  /* 0x000000130c003986 */ /* 0x0003e2000c10110e */
[C---:B------:R-:W-:Y:S01]  /*13610*/  LEA.HI.X.SX32 R15, R17.reuse, R2, 0x1, P6 ;  /* 0x00000002110f7211 */ /* 0x040fe200030f0eff */
[----:B------:R-:W-:Y:S01]  /*13620*/  VIADD R17, R17, UR6 ;  /* 0x0000000611117c36 */ /* 0x000fe20008000000 */
[----:B------:R-:W-:Y:S01]  /*13630*/  ISETP.LT.AND P5, PT, R18, UR7, !P0 ;  /* 0x0000000712007c0c */ /* 0x000fe2000c7a1270 */
[----:B------:R-:W-:Y:S01]  /*13640*/  VIADD R18, R0, 0x28 ;  /* 0x0000002800127836 */ /* 0x000fe20000000000 */
[----:B0-----:R-:W-:Y:S01]  /*13650*/  PRMT R23, R6, 0x7771, RZ ;  /* 0x0000777106177816 */ /* 0x001fe200000000ff */
[C---:B------:R-:W-:Y:S01]  /*13660*/  VIADD R11, R17.reuse, UR6 ;  /* 0x00000006110b7c36 */ /* 0x040fe20008000000 */
[----:B------:R-:W-:Y:S01]  /*13670*/  IADD3 R8, P6, R17, R3, RZ ;  /* 0x0000000311087210 */ /* 0x000fe20007fde0ff */
[----:B------:R0:W-:Y:S01]  /*13680*/  @P2 STG.E.U8 desc[UR14][R14.64], R21 ;  /* 0x000000150e002986 */ /* 0x0001e2000c10110e */
[----:B------:R-:W-:-:S02]  /*13690*/  ISETP.LT.AND P2, PT, R9, UR7, !P0 ;  /* 0x0000000709007c0c */ /* 0x000fc4000c741270 */
[-C--:B------:R-:W-:Y:S01]  /*136a0*/  LEA.HI.X.SX32 R9, R17, R2.reuse, 0x1, P6 ;  /* 0x0000000211097211 */ /* 0x080fe200030f0eff */
[C---:B-1----:R-:W-:Y:S01]  /*136b0*/  VIADD R13, R11.reuse, UR6 ;  /* 0x000000060b0d7c36 */ /* 0x042fe20008000000 */
[-C--:B------:R-:W-:Y:S02]  /*136c0*/  IADD3 R10, P6, R11, R3.reuse, RZ ;  /* 0x000000030b0a7210 */ /* 0x080fe40007fde0ff */
[----:B------:R-:W-:Y:S01]  /*136d0*/  PRMT R19, R7, 0x7770, RZ ;  /* 0x0000777007137816 */ /* 0x000fe200000000ff */
[----:B------:R-:W-:Y:S01]  /*136e0*/  VIADD R17, R13, UR6 ;  /* 0x000000060d117c36 */ /* 0x000fe20008000000 */
[-C--:B------:R-:W-:Y:S01]  /*136f0*/  LEA.HI.X.SX32 R11, R11, R2.reuse, 0x1, P6 ;  /* 0x000000020b0b7211 */ /* 0x080fe200030f0eff */
[----:B------:R1:W-:Y:S01]  /*13700*/  @P1 STG.E.U8 desc[UR14][R8.64], R23 ;  /* 0x0000001708001986 */ /* 0x0003e2000c10110e */
[C---:B------:R-:W-:Y:S01]  /*13710*/  IADD3 R12, P6, R13.reuse, R3, RZ ;  /* 0x000000030d0c7210 */ /* 0x040fe20007fde0ff */
[----:B0-----:R-:W-:Y:S01]  /*13720*/  VIADD R14, R0, 0x2b ;  /* 0x0000002b000e7836 */ /* 0x001fe20000000000 */
[----:B------:R-:W-:Y:S01]  /*13730*/  ISETP.LT.AND P3, PT, R18, UR7, !P0 ;  /* 0x0000000712007c0c */ /* 0x000fe2000c761270 */
[----:B------:R-:W-:Y:S01]  /*13740*/  VIADD R18, R0, 0x2a ;  /* 0x0000002a00127836 */ /* 0x000fe20000000000 */
[----:B------:R0:W-:Y:S01]  /*13750*/  @P5 STG.E.U8 desc[UR14][R10.64], R19 ;  /* 0x000000130a005986 */ /* 0x0001e2000c10110e */
[----:B------:R-:W-:-:S02]  /*13760*/  LEA.HI.X.SX32 R13, R13, R2, 0x1, P6 ;  /* 0x000000020d0d7211 */ /* 0x000fc400030f0eff */
[----:B------:R-:W-:Y:S02]  /*13770*/  ISETP.LT.AND P5, PT, R14, UR7, !P0 ;  /* 0x000000070e007c0c */ /* 0x000fe4000c7a1270 */
[-C--:B------:R-:W-:Y:S02]  /*13780*/  IADD3 R14, P6, R17, R3.reuse, RZ ;  /* 0x00000003110e7210 */ /* 0x080fe40007fde0ff */
[----:B------:R-:W-:Y:S01]  /*13790*/  ISETP.LT.AND P1, PT, R18, UR7, !P0 ;  /* 0x0000000712007c0c */ /* 0x000fe2000c721270 */
[----:B------:R-:W-:Y:S01]  /*137a0*/  VIADD R18, R0, 0x2c ;  /* 0x0000002c00127836 */ /* 0x000fe20000000000 */
[----:B------:R-:W-:Y:S02]  /*137b0*/  PRMT R21, R7, 0x7771, RZ ;  /* 0x0000777107157816 */ /* 0x000fe400000000ff */
[C---:B------:R-:W-:Y:S01]  /*137c0*/  LEA.HI.X.SX32 R15, R17.reuse, R2, 0x1, P6 ;  /* 0x00000002110f7211 */ /* 0x040fe200030f0eff */
[----:B------:R-:W-:Y:S01]  /*137d0*/  VIADD R17, R17, UR6 ;  /* 0x0000000611117c36 */ /* 0x000fe20008000000 */
[----:B-1----:R-:W-:Y:S01]  /*137e0*/  PRMT R9, R4, 0x7772, RZ ;  /* 0x0000777204097816 */ /* 0x002fe200000000ff */
[----:B------:R1:W-:Y:S01]  /*137f0*/  @P4 STG.E.U8 desc[UR14][R12.64], R21 ;  /* 0x000000150c004986 */ /* 0x0003e2000c10110e */
[----:B------:R-:W-:Y:S01]  /*13800*/  ISETP.LT.AND P4, PT, R18, UR7, !P0 ;  /* 0x0000000712007c0c */ /* 0x000fe2000c781270 */
[----:B0-----:R-:W-:Y:S01]  /*13810*/  VIADD R10, R0, 0x2d ;  /* 0x0000002d000a7836 */ /* 0x001fe20000000000 */
[C---:B------:R-:W-:Y:S01]  /*13820*/  IADD3 R18, P6, R17.reuse, R3, RZ ;  /* 0x0000000311127210 */ /* 0x040fe20007fde0ff */
[----:B------:R-:W-:Y:S01]  /*13830*/  VIADD R8, R17, UR6 ;  /* 0x0000000611087c36 */ /* 0x000fe20008000000 */
[----:B------:R0:W-:Y:S01]  /*13840*/  @P3 STG.E.U8 desc[UR14][R14.64], R9 ;  /* 0x000000090e003986 */ /* 0x0001e2000c10110e */
[----:B------:R-:W-:-:S02]  /*13850*/  PRMT R23, R5, 0x7773, RZ ;  /* 0x0000777305177816 */ /* 0x000fc400000000ff */
[-C--:B------:R-:W-:Y:S01]  /*13860*/  LEA.HI.X.SX32 R19, R17, R2.reuse, 0x1, P6 ;  /* 0x0000000211137211 */ /* 0x080fe200030f0eff */
[----:B------:R-:W-:Y:S01]  /*13870*/  VIADD R4, R8, UR6 ;  /* 0x0000000608047c36 */ /* 0x000fe20008000000 */
[----:B------:R-:W-:Y:S01]  /*13880*/  ISETP.LT.AND P3, PT, R10, UR7, !P0 ;  /* 0x000000070a007c0c */ /* 0x000fe2000c761270 */
[----:B------:R-:W-:Y:S01]  /*13890*/  VIADD R10, R0, 0x2e ;  /* 0x0000002e000a7836 */ /* 0x000fe20000000000 */
[-C--:B-1----:R-:W-:Y:S01]  /*138a0*/  IADD3 R12, P6, R8, R3.reuse, RZ ;  /* 0x00000003080c7210 */ /* 0x082fe20007fde0ff */
[----:B------:R1:W-:Y:S01]  /*138b0*/  @P2 STG.E.U8 desc[UR14][R18.64], R25 ;  /* 0x0000001912002986 */ /* 0x0003e2000c10110e */
[----:B------:R-:W-:Y:S01]  /*138c0*/  VIADD R17, R4, UR6 ;  /* 0x0000000604117c36 */ /* 0x000fe20008000000 */
[----:B------:R-:W-:Y:S02]  /*138d0*/  PRMT R21, R5, 0x7772, RZ ;  /* 0x0000777205157816 */ /* 0x000fe400000000ff */
[----:B------:R-:W-:Y:S02]  /*138e0*/  LEA.HI.X.SX32 R13, R8, R2, 0x1, P6 ;  /* 0x00000002080d7211 */ /* 0x000fe400030f0eff */
[----:B0-----:R-:W-:-:S02]  /*138f0*/  IADD3 R14, P6, R4, R3, RZ ;  /* 0x00000003040e7210 */ /* 0x001fc40007fde0ff */
[----:B------:R-:W-:Y:S01]  /*13900*/  ISETP.LT.AND P2, PT, R10, UR7, !P0 ;  /* 0x000000070a007c0c */ /* 0x000fe2000c741270 */
[----:B------:R-:W-:Y:S01]  /*13910*/  @P1 STG.E.U8 desc[UR14][R12.64], R21 ;  /* 0x000000150c001986 */ /* 0x000fe2000c10110e */
[-C--:B------:R-:W-:Y:S02]  /*13920*/  LEA.HI.X.SX32 R15, R4, R2.reuse, 0x1, P6 ;  /* 0x00000002040f7211 */ /* 0x080fe400030f0eff */
[CC--:B------:R-:W-:Y:S01]  /*13930*/  IADD3 R4, P6, R17.reuse, R3.reuse, RZ ;  /* 0x0000000311047210 */ /* 0x0c0fe20007fde0ff */
[----:B------:R0:W2:Y:S01]  /*13940*/  LDS.128 R8, [R16] ;  /* 0x0000000010087984 */ /* 0x0000a20000000c00 */
[C---:B-1----:R-:W-:Y:S01]  /*13950*/  VIADD R18, R17.reuse, UR6 ;  /* 0x0000000611127c36 */ /* 0x042fe20008000000 */
[----:B------:R-:W-:Y:S02]  /*13960*/  PRMT R19, R6, 0x7772, RZ ;  /* 0x0000777206137816 */ /* 0x000fe400000000ff */
[-C--:B------:R-:W-:Y:S01]  /*13970*/  LEA.HI.X.SX32 R5, R17, R2.reuse, 0x1, P6 ;  /* 0x0000000211057211 */ /* 0x080fe200030f0eff */
[----:B------:R1:W-:Y:S01]  /*13980*/  @P5 STG.E.U8 desc[UR14][R14.64], R23 ;  /* 0x000000170e005986 */ /* 0x0003e2000c10110e */
[----:B------:R-:W-:Y:S01]  /*13990*/  VIADD R17, R0, 0x31 ;  /* 0x0000003100117836 */ /* 0x000fe20000000000 */
[----:B------:R-:W-:Y:S01]  /*139a0*/  ISETP.LT.AND P1, PT, R20, UR7, !P0 ;  /* 0x0000000714007c0c */ /* 0x000fe2000c721270 */
[----:B0-----:R-:W-:Y:S01]  /*139b0*/  VIADD R16, R0, 0x33 ;  /* 0x0000003300107836 */ /* 0x001fe20000000000 */
[----:B------:R-:W-:Y:S01]  /*139c0*/  IADD3 R12, P6, R18, R3, RZ ;  /* 0x00000003120c7210 */ /* 0x000fe20007fde0ff */
[----:B------:R0:W-:Y:S01]  /*139d0*/  @P4 STG.E.U8 desc[UR14][R4.64], R19 ;  /* 0x0000001304004986 */ /* 0x0001e2000c10110e */
[----:B------:R-:W-:Y:S01]  /*139e0*/  PRMT R21, R6, 0x7773, RZ ;  /* 0x0000777306157816 */ /* 0x000fe200000000ff */
[----:B------:R-:W-:Y:S01]  /*139f0*/  VIADD R20, R0, 0x30 ;  /* 0x0000003000147836 */ /* 0x000fe20000000000 */
[C---:B------:R-:W-:Y:S01]  /*13a00*/  LEA.HI.X.SX32 R13, R18.reuse, R2, 0x1, P6 ;  /* 0x00000002120d7211 */ /* 0x040fe200030f0eff */
[----:B------:R-:W-:Y:S01]  /*13a10*/  VIADD R18, R18, UR6 ;  /* 0x0000000612127c36 */ /* 0x000fe20008000000 */
[----:B------:R-:W-:Y:S01]  /*13a20*/  ISETP.LT.AND P4, PT, R17, UR7, !P0 ;  /* 0x0000000711007c0c */ /* 0x000fe2000c781270 */
[----:B-1----:R-:W-:-:S02]  /*13a30*/  VIADD R15, R0, 0x32 ;  /* 0x00000032000f7836 */ /* 0x002fc40000000000 */
[----:B------:R1:W-:Y:S01]  /*13a40*/  @P3 STG.E.U8 desc[UR14][R12.64], R21 ;  /* 0x000000150c003986 */ /* 0x0003e2000c10110e */
[CC--:B------:R-:W-:Y:S01]  /*13a50*/  IADD3 R14, P6, R18.reuse, R3.reuse, RZ ;  /* 0x00000003120e7210 */ /* 0x0c0fe20007fde0ff */
[C---:B------:R-:W-:Y:S01]  /*13a60*/  VIADD R6, R18.reuse, UR6 ;  /* 0x0000000612067c36 */ /* 0x040fe20008000000 */
[----:B------:R-:W-:Y:S02]  /*13a70*/  PRMT R17, R7, 0x7773, RZ ;  /* 0x0000777307117816 */ /* 0x000fe400000000ff */
[----:B------:R-:W-:Y:S02]  /*13a80*/  ISETP.LT.AND P3, PT, R15, UR7, !P0 ;  /* 0x000000070f007c0c */ /* 0x000fe4000c761270 */
[-C--:B------:R-:W-:Y:S01]  /*13a90*/  LEA.HI.X.SX32 R15, R18, R2.reuse, 0x1, P6 ;  /* 0x00000002120f7211 */ /* 0x080fe200030f0eff */
[----:B------:R-:W-:Y:S01]  /*13aa0*/  VIADD R18, R0, 0x35 ;  /* 0x0000003500127836 */ /* 0x000fe20000000000 */
[----:B0-----:R-:W-:Y:S01]  /*13ab0*/  PRMT R19, R7, 0x7772, RZ ;  /* 0x0000777207137816 */ /* 0x001fe200000000ff */
[C---:B------:R-:W-:Y:S01]  /*13ac0*/  VIADD R7, R6.reuse, UR6 ;  /* 0x0000000606077c36 */ /* 0x040fe20008000000 */
[-C--:B------:R-:W-:Y:S01]  /*13ad0*/  IADD3 R4, P6, R6, R3.reuse, RZ ;  /* 0x0000000306047210 */ /* 0x080fe20007fde0ff */
[----:B-1----:R-:W-:Y:S01]  /*13ae0*/  VIADD R12, R0, 0x34 ;  /* 0x00000034000c7836 */ /* 0x002fe20000000000 */
[----:B------:R-:W-:Y:S01]  /*13af0*/  ISETP.LT.AND P5, PT, R20, UR7, !P0 ;  /* 0x0000000714007c0c */ /* 0x000fe2000c7a1270 */
[----:B------:R-:W-:Y:S01]  /*13b00*/  @P2 STG.E.U8 desc[UR14][R14.64], R19 ;  /* 0x000000130e002986 */ /* 0x000fe2000c10110e */
[----:B------:R-:W-:Y:S01]  /*13b10*/  LEA.HI.X.SX32 R5, R6, R2, 0x1, P6 ;  /* 0x0000000206057211 */ /* 0x000fe200030f0eff */
[----:B------:R-:W-:Y:S01]  /*13b20*/  VIADD R20, R0, 0x3e ;  /* 0x0000003e00147836 */ /* 0x000fe20000000000 */
[----:B------:R-:W-:Y:S01]  /*13b30*/  ISETP.LT.AND P2, PT, R16, UR7, !P0 ;  /* 0x0000000710007c0c */ /* 0x000fe2000c741270 */
[C---:B------:R-:W-:Y:S01]  /*13b40*/  VIADD R16, R7.reuse, UR6 ;  /* 0x0000000607107c36 */ /* 0x040fe20008000000 */
[----:B------:R-:W-:Y:S01]  /*13b50*/  IADD3 R6, P6, R7, R3, RZ ;  /* 0x0000000307067210 */ /* 0x000fe20007fde0ff */
[----:B------:R0:W-:Y:S01]  /*13b60*/  @P1 STG.E.U8 desc[UR14][R4.64], R17 ;  /* 0x0000001104001986 */ /* 0x0001e2000c10110e */
[----:B------:R-:W-:-:S02]  /*13b70*/  ISETP.LT.AND P1, PT, R12, UR7, !P0 ;  /* 0x000000070c007c0c */ /* 0x000fc4000c721270 */
[-C--:B------:R-:W-:Y:S02]  /*13b80*/  LEA.HI.X.SX32 R7, R7, R2.reuse, 0x1, P6 ;  /* 0x0000000207077211 */ /* 0x080fe400030f0eff */
[-C--:B------:R-:W-:Y:S02]  /*13b90*/  IADD3 R12, P6, R16, R3.reuse, RZ ;  /* 0x00000003100c7210 */ /* 0x080fe40007fde0ff */
[----:B--2---:R-:W-:Y:S02]  /*13ba0*/  PRMT R21, R8, 0x7770, RZ ;  /* 0x0000777008157816 */ /* 0x004fe400000000ff */
[CC--:B------:R-:W-:Y:S01]  /*13bb0*/  LEA.HI.X.SX32 R13, R16.reuse, R2.reuse, 0x1, P6 ;  /* 0x00000002100d7211 */ /* 0x0c0fe200030f0eff */
[----:B------:R-:W-:Y:S01]  /*13bc0*/  VIADD R16, R16, UR6 ;  /* 0x0000000610107c36 */ /* 0x000fe20008000000 */
[----:B------:R-:W-:Y:S01]  /*13bd0*/  PRMT R23, R8, 0x7771, RZ ;  /* 0x0000777108177816 */ /* 0x000fe200000000ff */
[----:B0-----:R-:W-:Y:S01]  /*13be0*/  VIADD R5, R0, 0x36 ;  /* 0x0000003600057836 */ /* 0x001fe20000000000 */
[----:B------:R0:W-:Y:S01]  /*13bf0*/  @P5 STG.E.U8 desc[UR14][R6.64], R21 ;  /* 0x0000001506005986 */ /* 0x0001e2000c10110e */
[C---:B------:R-:W-:Y:S01]  /*13c00*/  VIADD R14, R16.reuse, UR6 ;  /* 0x00000006100e7c36 */ /* 0x040fe20008000000 */
[----:B------:R-:W-:Y:S01]  /*13c10*/  IADD3 R4, P6, R16, R3, RZ ;  /* 0x0000000310047210 */ /* 0x000fe20007fde0ff */
[----:B------:R-:W-:Y:S01]  /*13c20*/  VIADD R17, R0, 0x37 ;  /* 0x0000003700117836 */ /* 0x000fe20000000000 */
[----:B------:R1:W-:Y:S01]  /*13c30*/  @P4 STG.E.U8 desc[UR14][R12.64], R23 ;  /* 0x000000170c004986 */ /* 0x0003e2000c10110e */
[----:B------:R-:W-:Y:S01]  /*13c40*/  ISETP.LT.AND P4, PT, R5, UR7, !P0 ;  /* 0x0000000705007c0c */ /* 0x000fe2000c781270 */
[----:B------:R-:W-:Y:S01]  /*13c50*/  VIADD R15, R14, UR6 ;  /* 0x000000060e0f7c36 */ /* 0x000fe20008000000 */
[----:B------:R-:W-:-:S02]  /*13c60*/  LEA.HI.X.SX32 R5, R16, R2, 0x1, P6 ;  /* 0x0000000210057211 */ /* 0x000fc400030f0eff */
[----:B------:R-:W-:Y:S01]  /*13c70*/  PRMT R19, R9, 0x7770, RZ ;  /* 0x0000777009137816 */ /* 0x000fe200000000ff */
[----:B------:R-:W-:Y:S01]  /*13c80*/  VIADD R16, R15, UR6 ;  /* 0x000000060f107c36 */ /* 0x000fe20008000000 */
[----:B------:R-:W-:Y:S01]  /*13c90*/  ISETP.LT.AND P5, PT, R18, UR7, !P0 ;  /* 0x0000000712007c0c */ /* 0x000fe2000c7a1270 */
[----:B------:R-:W-:Y:S01]  /*13ca0*/  VIADD R18, R0, 0x39 ;  /* 0x0000003900127836 */ /* 0x000fe20000000000 */
[CC--:B0-----:R-:W-:Y:S01]  /*13cb0*/  IADD3 R6, P6, R14.reuse, R3.reuse, RZ ;  /* 0x000000030e067210 */ /* 0x0c1fe20007fde0ff */
[----:B------:R0:W-:Y:S01]  /*13cc0*/  @P3 STG.E.U8 desc[UR14][R4.64], R19 ;  /* 0x0000001304003986 */ /* 0x0001e2000c10110e */
[----:B------:R-:W-:Y:S02]  /*13cd0*/  PRMT R21, R9, 0x7771, RZ ;  /* 0x0000777109157816 */ /* 0x000fe400000000ff */
[----:B------:R-:W-:Y:S01]  /*13ce0*/  LEA.HI.X.SX32 R7, R14, R2, 0x1, P6 ;  /* 0x000000020e077211 */ /* 0x000fe200030f0eff */
[----:B------:R-:W-:Y:S01]  /*13cf0*/  VIADD R14, R0, 0x38 ;  /* 0x00000038000e7836 */ /* 0x000fe20000000000 */
[----:B-1----:R-:W-:-:S02]  /*13d00*/  IADD3 R12, P6, R15, R3, RZ ;  /* 0x000000030f0c7210 */ /* 0x002fc40007fde0ff */
[----:B------:R-:W-:Y:S01]  /*13d10*/  ISETP.LT.AND P3, PT, R17, UR7, !P0 ;  /* 0x0000000711007c0c */ /* 0x000fe2000c761270 */
[----:B------:R1:W-:Y:S01]  /*13d20*/  @P2 STG.E.U8 desc[UR14][R6.64], R21 ;  /* 0x0000001506002986 */ /* 0x0003e2000c10110e */
[-C--:B------:R-:W-:Y:S02]  /*13d30*/  LEA.HI.X.SX32 R13, R15, R2.reuse, 0x1, P6 ;  /* 0x000000020f0d7211 */ /* 0x080fe400030f0eff */
[----:B------:R-:W-:Y:S01]  /*13d40*/  ISETP.LT.AND P2, PT, R14, UR7, !P0 ;  /* 0x000000070e007c0c */ /* 0x000fe2000c741270 */
[----:B0-----:R-:W-:Y:S01]  /*13d50*/  VIADD R5, R0, 0x3a ;  /* 0x0000003a00057836 */ /* 0x001fe20000000000 */
[-C--:B------:R-:W-:Y:S02]  /*13d60*/  IADD3 R14, P6, R16, R3.reuse, RZ ;  /* 0x00000003100e7210 */ /* 0x080fe40007fde0ff */
[----:B------:R-:W-:Y:S02]  /*13d70*/  PRMT R17, R10, 0x7770, RZ ;  /* 0x000077700a117816 */ /* 0x000fe400000000ff */
[C---:B------:R-:W-:Y:S01]  /*13d80*/  LEA.HI.X.SX32 R15, R16.reuse, R2, 0x1, P6 ;  /* 0x00000002100f7211 */ /* 0x040fe200030f0eff */
[----:B------:R-:W-:Y:S01]  /*13d90*/  VIADD R16, R16, UR6 ;  /* 0x0000000610107c36 */ /* 0x000fe20008000000 */
[----:B------:R-:W-:Y:S01]  /*13da0*/  PRMT R19, R10, 0x7771, RZ ;  /* 0x000077710a137816 */ /* 0x000fe200000000ff */
[----:B------:R0:W-:Y:S01]  /*13db0*/  @P1 STG.E.U8 desc[UR14][R12.64], R17 ;  /* 0x000000110c001986 */ /* 0x0001e2000c10110e */
[----:B-1----:R-:W-:Y:S01]  /*13dc0*/  PRMT R21, R11, 0x7770, RZ ;  /* 0x000077700b157816 */ /* 0x002fe200000000ff */
[C---:B------:R-:W-:Y:S01]  /*13dd0*/  VIADD R7, R16.reuse, UR6 ;  /* 0x0000000610077c36 */ /* 0x040fe20008000000 */
[----:B------:R-:W-:Y:S01]  /*13de0*/  IADD3 R4, P6, R16, R3, RZ ;  /* 0x0000000310047210 */ /* 0x000fe20007fde0ff */
[----:B------:R1:W-:Y:S01]  /*13df0*/  @P5 STG.E.U8 desc[UR14][R14.64], R19 ;  /* 0x000000130e005986 */ /* 0x0003e2000c10110e */
[----:B------:R-:W-:-:S02]  /*13e00*/  ISETP.LT.AND P5, PT, R5, UR7, !P0 ;  /* 0x0000000705007c0c */ /* 0x000fc4000c7a1270 */
[-C--:B------:R-:W-:Y:S02]  /*13e10*/  LEA.HI.X.SX32 R5, R16, R2.reuse, 0x1, P6 ;  /* 0x0000000210057211 */ /* 0x080fe400030f0eff */
[CC--:B------:R-:W-:Y:S02]  /*13e20*/  IADD3 R6, P6, R7.reuse, R3.reuse, RZ ;  /* 0x0000000307067210 */ /* 0x0c0fe40007fde0ff */
[----:B------:R-:W-:Y:S01]  /*13e30*/  ISETP.LT.AND P1, PT, R18, UR7, !P0 ;  /* 0x0000000712007c0c */ /* 0x000fe2000c721270 */
[----:B0-----:R-:W-:Y:S01]  /*13e40*/  VIADD R13, R7, UR6 ;  /* 0x00000006070d7c36 */ /* 0x001fe20008000000 */
[----:B------:R-:W-:Y:S01]  /*13e50*/  PRMT R17, R11, 0x7771, RZ ;  /* 0x000077710b117816 */ /* 0x000fe200000000ff */
[----:B------:R0:W-:Y:S01]  /*13e60*/  @P4 STG.E.U8 desc[UR14][R4.64], R21 ;  /* 0x0000001504004986 */ /* 0x0001e2000c10110e */
[-C--:B------:R-:W-:Y:S01]  /*13e70*/  LEA.HI.X.SX32 R7, R7, R2.reuse, 0x1, P6 ;  /* 0x0000000207077211 */ /* 0x080fe200030f0eff */
[C---:B-1----:R-:W-:Y:S01]  /*13e80*/  VIADD R15, R13.reuse, UR6 ;  /* 0x000000060d0f7c36 */ /* 0x042fe20008000000 */
[----:B------:R-:W-:Y:S01]  /*13e90*/  IADD3 R12, P6, R13, R3, RZ ;  /* 0x000000030d0c7210 */ /* 0x000fe20007fde0ff */
[----:B------:R-:W-:Y:S01]  /*13ea0*/  VIADD R14, R0, 0x3c ;  /* 0x0000003c000e7836 */ /* 0x000fe20000000000 */
[----:B------:R-:W-:Y:S01]  /*13eb0*/  PRMT R19, R8, 0x7772, RZ ;  /* 0x0000777208137816 */ /* 0x000fe200000000ff */
[----:B------:R-:W-:Y:S01]  /*13ec0*/  VIADD R16, R15, UR6 ;  /* 0x000000060f107c36 */ /* 0x000fe20008000000 */
[----:B------:R1:W-:Y:S01]  /*13ed0*/  @P3 STG.E.U8 desc[UR14][R6.64], R17 ;  /* 0x0000001106003986 */ /* 0x0003e2000c10110e */
[----:B------:R-:W-:Y:S01]  /*13ee0*/  LEA.HI.X.SX32 R13, R13, R2, 0x1, P6 ;  /* 0x000000020d0d7211 */ /* 0x000fe200030f0eff */
[----:B------:R-:W-:Y:S01]  /*13ef0*/  VIADD R18, R0, 0x3b ;  /* 0x0000003b00127836 */ /* 0x000fe20000000000 */
[----:B------:R-:W-:-:S02]  /*13f00*/  ISETP.LT.AND P3, PT, R14, UR7, !P0 ;  /* 0x000000070e007c0c */ /* 0x000fc4000c761270 */
[CC--:B------:R-:W-:Y:S01]  /*13f10*/  IADD3 R14, P6, R15.reuse, R3.reuse, RZ ;  /* 0x000000030f0e7210 */ /* 0x0c0fe20007fde0ff */
[----:B0-----:R-:W-:Y:S01]  /*13f20*/  VIADD R4, R0, 0x3d ;  /* 0x0000003d00047836 */ /* 0x001fe20000000000 */
[----:B------:R-:W-:Y:S01]  /*13f30*/  PRMT R21, R8, 0x7773, RZ ;  /* 0x0000777308157816 */ /* 0x000fe200000000ff */
[----:B------:R0:W-:Y:S01]  /*13f40*/  @P2 STG.E.U8 desc[UR14][R12.64], R19 ;  /* 0x000000130c002986 */ /* 0x0001e2000c10110e */
[----:B------:R-:W-:Y:S01]  /*13f50*/  LEA.HI.X.SX32 R15, R15, R2, 0x1, P6 ;  /* 0x000000020f0f7211 */ /* 0x000fe200030f0eff */
[----:B------:R-:W-:Y:S01]  /*13f60*/  VIADD R0, R0, 0x3f ;  /* 0x0000003f00007836 */ /* 0x000fe20000000000 */
[----:B------:R-:W-:Y:S01]  /*13f70*/  ISETP.LT.AND P2, PT, R4, UR7, !P0 ;  /* 0x0000000704007c0c */ /* 0x000fe2000c741270 */
[C---:B-1----:R-:W-:Y:S01]  /*13f80*/  VIADD R7, R16.reuse, UR6 ;  /* 0x0000000610077c36 */ /* 0x042fe20008000000 */
[-C--:B------:R-:W-:Y:S01]  /*13f90*/  IADD3 R4, P6, R16, R3.reuse, RZ ;  /* 0x0000000310047210 */ /* 0x080fe20007fde0ff */
[----:B------:R1:W-:Y:S01]  /*13fa0*/  @P1 STG.E.U8 desc[UR14][R14.64], R21 ;  /* 0x000000150e001986 */ /* 0x0003e2000c10110e */
[----:B------:R-:W-:Y:S01]  /*13fb0*/  ISETP.LT.AND P4, PT, R18, UR7, !P0 ;  /* 0x0000000712007c0c */ /* 0x000fe2000c781270 */
[C---:B------:R-:W-:Y:S01]  /*13fc0*/  VIADD R8, R7.reuse, UR6 ;  /* 0x0000000607087c36 */ /* 0x040fe20008000000 */
[----:B------:R-:W-:-:S02]  /*13fd0*/  IADD3 R6, P1, R7, R3, RZ ;  /* 0x0000000307067210 */ /* 0x000fc40007f3e0ff */
[-C--:B------:R-:W-:Y:S01]  /*13fe0*/  LEA.HI.X.SX32 R5, R16, R2.reuse, 0x1, P6 ;  /* 0x0000000210057211 */ /* 0x080fe200030f0eff */
[C---:B------:R-:W-:Y:S01]  /*13ff0*/  VIADD R17, R8.reuse, UR6 ;  /* 0x0000000608117c36 */ /* 0x040fe20008000000 */
[-C--:B------:R-:W-:Y:S02]  /*14000*/  LEA.HI.X.SX32 R7, R7, R2.reuse, 0x1, P1 ;  /* 0x0000000207077211 */ /* 0x080fe400008f0eff */
[CC--:B0-----:R-:W-:Y:S01]  /*14010*/  IADD3 R12, P6, R8.reuse, R3.reuse, RZ ;  /* 0x00000003080c7210 */ /* 0x0c1fe20007fde0ff */
[----:B------:R-:W-:Y:S01]  /*14020*/  VIADD R19, R17, UR6 ;  /* 0x0000000611137c36 */ /* 0x000fe20008000000 */
[----:B------:R-:W-:Y:S02]  /*14030*/  PRMT R25, R9, 0x7772, RZ ;  /* 0x0000777209197816 */ /* 0x000fe400000000ff */
[----:B------:R-:W-:Y:S01]  /*14040*/  LEA.HI.X.SX32 R13, R8, R2, 0x1, P6 ;  /* 0x00000002080d7211 */ /* 0x000fe200030f0eff */
[C---:B------:R-:W-:Y:S01]  /*14050*/  VIADD R8, R19.reuse, UR6 ;  /* 0x0000000613087c36 */ /* 0x040fe20008000000 */
[-C--:B-1----:R-:W-:Y:S01]  /*14060*/  IADD3 R14, P1, R19, R3.reuse, RZ ;  /* 0x00000003130e7210 */ /* 0x082fe20007f3e0ff */
[----:B------:R0:W-:Y:S01]  /*14070*/  @P5 STG.E.U8 desc[UR14][R4.64], R25 ;  /* 0x0000001904005986 */ /* 0x0001e2000c10110e */
[----:B------:R-:W-:-:S02]  /*14080*/  IADD3 R16, P6, R17, R3, RZ ;  /* 0x0000000311107210 */ /* 0x000fc40007fde0ff */
[-C--:B------:R-:W-:Y:S02]  /*14090*/  LEA.HI.X.SX32 R15, R19, R2.reuse, 0x1, P1 ;  /* 0x00000002130f7211 */ /* 0x080fe400008f0eff */
[----:B------:R-:W-:Y:S02]  /*140a0*/  ISETP.LT.AND P1, PT, R20, UR7, !P0 ;  /* 0x0000000714007c0c */ /* 0x000fe4000c721270 */
[----:B------:R-:W-:Y:S02]  /*140b0*/  ISETP.LT.AND P0, PT, R0, UR7, !P0 ;  /* 0x0000000700007c0c */ /* 0x000fe4000c701270 */
[----:B------:R-:W-:Y:S02]  /*140c0*/  LEA.HI.X.SX32 R17, R17, R2, 0x1, P6 ;  /* 0x0000000211117211 */ /* 0x000fe400030f0eff */
[----:B------:R-:W-:Y:S02]  /*140d0*/  PRMT R23, R9, 0x7773, RZ ;  /* 0x0000777309177816 */ /* 0x000fe400000000ff */
[----:B------:R-:W-:-:S02]  /*140e0*/  IADD3 R18, P6, R8, R3, RZ ;  /* 0x0000000308127210 */ /* 0x000fc40007fde0ff */
[C---:B------:R-:W-:Y:S01]  /*140f0*/  PRMT R21, R10.reuse, 0x7772, RZ ;  /* 0x000077720a157816 */ /* 0x040fe200000000ff */
[----:B------:R0:W-:Y:S01]  /*14100*/  @P4 STG.E.U8 desc[UR14][R6.64], R23 ;  /* 0x0000001706004986 */ /* 0x0001e2000c10110e */
[----:B------:R-:W-:Y:S02]  /*14110*/  PRMT R9, R10, 0x7773, RZ ;  /* 0x000077730a097816 */ /* 0x000fe400000000ff */
[C---:B------:R-:W-:Y:S01]  /*14120*/  PRMT R3, R11.reuse, 0x7773, RZ ;  /* 0x000077730b037816 */ /* 0x040fe200000000ff */
[----:B------:R0:W-:Y:S01]  /*14130*/  @P3 STG.E.U8 desc[UR14][R12.64], R21 ;  /* 0x000000150c003986 */ /* 0x0001e2000c10110e */
[----:B------:R-:W-:Y:S02]  /*14140*/  PRMT R11, R11, 0x7772, RZ ;  /* 0x000077720b0b7816 */ /* 0x000fe400000000ff */
[----:B------:R-:W-:Y:S01]  /*14150*/  LEA.HI.X.SX32 R19, R8, R2, 0x1, P6 ;  /* 0x0000000208137211 */ /* 0x000fe200030f0eff */
[----:B------:R0:W-:Y:S04]  /*14160*/  @P2 STG.E.U8 desc[UR14][R16.64], R9 ;  /* 0x0000000910002986 */ /* 0x0001e8000c10110e */
[----:B------:R0:W-:Y:S01]  /*14170*/  @P1 STG.E.U8 desc[UR14][R14.64], R11 ;  /* 0x0000000b0e001986 */ /* 0x0001e2000c10110e */
[----:B------:R-:W-:Y:S05]  /*14180*/  @!P0 EXIT ;  /* 0x000000000000894d */ /* 0x000fea0003800000 */
[----:B------:R-:W-:Y:S01]  /*14190*/  STG.E.U8 desc[UR14][R18.64], R3 ;  /* 0x0000000312007986 */ /* 0x000fe2000c10110e */
[----:B------:R-:W-:Y:S05]  /*141a0*/  EXIT ;  /* 0x000000000000794d */ /* 0x000fea0003800000 */
.L_x_3:
[----:B------:R-:W-:-:S00]  /*141b0*/  BRA `(.L_x_3) ;  /* 0xfffffffc00fc7947 */ /* 0x000fc0000383ffff */
[----:B------:R-:W-:-:S00]  /*141c0*/  NOP ;  /* 0x0000000000007918 */ /* 0x000fc00000000000 */
        /* <DEDUP_REMOVED lines=11> */
.L_x_4:


//--------------------- .nv.shared.matmul_kernel  --------------------------
	.section	.nv.shared.matmul_kernel,"aw",@nobits
	.sectionflags	@""
	.align	16
	.zero		1024


//--------------------- .nv.shared.reserved.0     --------------------------
	.section	.nv.shared.reserved.0,"aw",@nobits
	.weak		__nv_reservedSMEM_offset_0_alias
	.size		__nv_reservedSMEM_offset_0_alias, 0, 0
	.other		__nv_reservedSMEM_offset_0_alias,@"STO_CUDA_RESERVED_SHARED STV_DEFAULT"
__nv_reservedSMEM_offset_0_alias:
	.zero		0


//--------------------- .nv.constant0.matmul_kernel --------------------------
	.section	.nv.constant0.matmul_kernel,"a",@progbits
	.sectionflags	@""
	.align	4
.nv.constant0.matmul_kernel:
	.zero		608


//--------------------- SYMBOLS --------------------------

	.type		.nv.reservedSmem.offset0,@object
	.size		.nv.reservedSmem.offset0,0x4
